def matmul_kernel(
    a_ptr,
    b_ptr,
    c_ptr,
    M,
    N,
    K,
    stride_am,
    stride_ak,
    stride_bk,
    stride_bn,
    stride_cm,
    stride_cn,
    BLOCK_M: tl.constexpr,
    BLOCK_N: tl.constexpr,
    BLOCK_K: tl.constexpr,
    GROUP_M: tl.constexpr,
):
    pid = tl.program_id(axis=0)
    num_pid_m = tl.cdiv(M, BLOCK_M)
    num_pid_n = tl.cdiv(N, BLOCK_N)
    num_pid_in_group = GROUP_M * num_pid_n
    group_id = pid // num_pid_in_group
    first_pid_m = group_id * GROUP_M
    group_size_m = min(num_pid_m - first_pid_m, GROUP_M)
    pid_m = first_pid_m + ((pid % num_pid_in_group) % group_size_m)
    pid_n = (pid % num_pid_in_group) // group_size_m

    offs_am = (pid_m * BLOCK_M + tl.arange(0, BLOCK_M)) % M
    offs_bn = (pid_n * BLOCK_N + tl.arange(0, BLOCK_N)) % N
    offs_k = tl.arange(0, BLOCK_K)
    a_ptrs = a_ptr + offs_am[:, None] * stride_am + offs_k[None, :] * stride_ak
    b_ptrs = b_ptr + offs_k[:, None] * stride_bk + offs_bn[None, :] * stride_bn

    acc = tl.zeros((BLOCK_M, BLOCK_N), dtype=tl.float32)
    for kk in range(0, tl.cdiv(K, BLOCK_K)):
        a = tl.load(a_ptrs, mask=offs_k[None, :] < K - kk * BLOCK_K, other=0.0)
        b = tl.load(b_ptrs, mask=offs_k[:, None] < K - kk * BLOCK_K, other=0.0)
        acc = tl.dot(a, b, acc)
        a_ptrs += BLOCK_K * stride_ak
        b_ptrs += BLOCK_K * stride_bk

    c = acc.to(c_ptr.dtype.element_ty)
    offs_cm = pid_m * BLOCK_M + tl.arange(0, BLOCK_M)
    offs_cn = pid_n * BLOCK_N + tl.arange(0, BLOCK_N)
    c_ptrs = c_ptr + offs_cm[:, None] * stride_cm + offs_cn[None, :] * stride_cn
    mask = (offs_cm[:, None] < M) & (offs_cn[None, :] < N)
    tl.store(c_ptrs, c, mask=mask)

# config = {"BLOCK_K": 32, "BLOCK_M": 32, "BLOCK_N": 256, "GROUP_M": 8, "arch": "sm_100", "dtype": "bf16", "num_ctas": 1, "num_stages": 2, "num_warps": 2}
# arch = sm_100


// ===== COMPILED SASS (sm_100a) =====

	.target	sm_100a

	.elftype	@"ET_EXEC"


//--------------------- .note.nv.tkinfo           --------------------------
	.section	.note.nv.tkinfo,"",@"SHT_NOTE"
	.sectionflags	@"SHF_NOTE_NV_TKINFO"
	.tkinfo
        /*0018*/ 	.word	0x00000081
        /*0030*/ 	.string	""
        /*0030*/ 	.string	"ptxas-blackwell"
        /*0030*/ 	.string	"Cuda compilation tools, release 12.9, V12.9.86"
        /*0030*/ 	.string	"Build cuda_12.9.r12.9/compiler.36037853_0"
        /*0030*/ 	.string	"-v  -suppress-debug-info  -lineinfo  -arch sm_100a "



//--------------------- .note.nv.cuver            --------------------------
	.section	.note.nv.cuver,"",@"SHT_NOTE"
	.sectionflags	@"SHF_NOTE_NV_CUVER"
        /*0018*/ 	.short	0x0001
        /*001a*/ 	.short	0x0064
        /*001c*/ 	.short	0x0001
        /*001e*/ 	.short	0x0000
        /*0020*/ 	.short	0x0001
        /*0022*/ 	.short	0x0000


//--------------------- .nv.info                  --------------------------
	.section	.nv.info,"",@"SHT_CUDA_INFO"
	.align	4


	//----- nvinfo : EIATTR_REGCOUNT
	.align		4
        /*0000*/ 	.byte	0x04, 0x2f
        /*0002*/ 	.short	(.L_1 - .L_0)
	.align		4
.L_0:
        /*0004*/ 	.word	index@(matmul_kernel)
        /*0008*/ 	.word	0x00000020


	//----- nvinfo : EIATTR_FRAME_SIZE
	.align		4
.L_1:
        /*000c*/ 	.byte	0x04, 0x11
        /*000e*/ 	.short	(.L_3 - .L_2)
	.align		4
.L_2:
        /*0010*/ 	.word	index@(matmul_kernel)
        /*0014*/ 	.word	0x000012e0


	//----- nvinfo : EIATTR_MIN_STACK_SIZE
	.align		4
.L_3:
        /*0018*/ 	.byte	0x04, 0x12
        /*001a*/ 	.short	(.L_5 - .L_4)
	.align		4
.L_4:
        /*001c*/ 	.word	index@(matmul_kernel)
        /*0020*/ 	.word	0x000012e0
.L_5:


//--------------------- .nv.info.matmul_kernel    --------------------------
	.section	.nv.info.matmul_kernel,"",@"SHT_CUDA_INFO"
	.sectionflags	@""
	.align	4


	//----- nvinfo : EIATTR_CUDA_API_VERSION
	.align		4
        /*0000*/ 	.byte	0x04, 0x37
        /*0002*/ 	.short	(.L_7 - .L_6)
.L_6:
        /*0004*/ 	.word	0x00000081


	//----- nvinfo : EIATTR_KPARAM_INFO
	.align		4
.L_7:
        /*0008*/ 	.byte	0x04, 0x17
        /*000a*/ 	.short	(.L_9 - .L_8)
.L_8:
        /*000c*/ 	.word	0x00000000
        /*0010*/ 	.short	0x000d
        /*0012*/ 	.short	0x0048
        /*0014*/ 	.byte	0x00, 0xf4, 0x21, 0x00


	//----- nvinfo : EIATTR_KPARAM_INFO
	.align		4
.L_9:
        /*0018*/ 	.byte	0x04, 0x17
        /*001a*/ 	.short	(.L_11 - .L_10)
.L_10:
        /*001c*/ 	.word	0x00000000
        /*0020*/ 	.short	0x000c
        /*0022*/ 	.short	0x0040
        /*0024*/ 	.byte	0x00, 0xf4, 0x21, 0x00


	//----- nvinfo : EIATTR_KPARAM_INFO
	.align		4
.L_11:
        /*0028*/ 	.byte	0x04, 0x17
        /*002a*/ 	.short	(.L_13 - .L_12)
.L_12:
        /*002c*/ 	.word	0x00000000
        /*0030*/ 	.short	0x000b
        /*0032*/ 	.short	0x0038
        /*0034*/ 	.byte	0x00, 0xf0, 0x11, 0x00


	//----- nvinfo : EIATTR_KPARAM_INFO
	.align		4
.L_13:
        /*0038*/ 	.byte	0x04, 0x17
        /*003a*/ 	.short	(.L_15 - .L_14)
.L_14:
        /*003c*/ 	.word	0x00000000
        /*0040*/ 	.short	0x000a
        /*0042*/ 	.short	0x0034
        /*0044*/ 	.byte	0x00, 0xf0, 0x11, 0x00


	//----- nvinfo : EIATTR_KPARAM_INFO
	.align		4
.L_15:
        /*0048*/ 	.byte	0x04, 0x17
        /*004a*/ 	.short	(.L_17 - .L_16)
.L_16:
        /*004c*/ 	.word	0x00000000
        /*0050*/ 	.short	0x0009
        /*0052*/ 	.short	0x0030
        /*0054*/ 	.byte	0x00, 0xf0, 0x11, 0x00


	//----- nvinfo : EIATTR_KPARAM_INFO
	.align		4
.L_17:
        /*0058*/ 	.byte	0x04, 0x17
        /*005a*/ 	.short	(.L_19 - .L_18)
.L_18:
        /*005c*/ 	.word	0x00000000
        /*0060*/ 	.short	0x0008
        /*0062*/ 	.short	0x002c
        /*0064*/ 	.byte	0x00, 0xf0, 0x11, 0x00


	//----- nvinfo : EIATTR_KPARAM_INFO
	.align		4
.L_19:
        /*0068*/ 	.byte	0x04, 0x17
        /*006a*/ 	.short	(.L_21 - .L_20)
.L_20:
        /*006c*/ 	.word	0x00000000
        /*0070*/ 	.short	0x0007
        /*0072*/ 	.short	0x0028
        /*0074*/ 	.byte	0x00, 0xf0, 0x11, 0x00


	//----- nvinfo : EIATTR_KPARAM_INFO
	.align		4
.L_21:
        /*0078*/ 	.byte	0x04, 0x17
        /*007a*/ 	.short	(.L_23 - .L_22)
.L_22:
        /*007c*/ 	.word	0x00000000
        /*0080*/ 	.short	0x0006
        /*0082*/ 	.short	0x0024
        /*0084*/ 	.byte	0x00, 0xf0, 0x11, 0x00


	//----- nvinfo : EIATTR_KPARAM_INFO
	.align		4
.L_23:
        /*0088*/ 	.byte	0x04, 0x17
        /*008a*/ 	.short	(.L_25 - .L_24)
.L_24:
        /*008c*/ 	.word	0x00000000
        /*0090*/ 	.short	0x0005
        /*0092*/ 	.short	0x0020
        /*0094*/ 	.byte	0x00, 0xf0, 0x11, 0x00


	//----- nvinfo : EIATTR_KPARAM_INFO
	.align		4
.L_25:
        /*0098*/ 	.byte	0x04, 0x17
        /*009a*/ 	.short	(.L_27 - .L_26)
.L_26:
        /*009c*/ 	.word	0x00000000
        /*00a0*/ 	.short	0x0004
        /*00a2*/ 	.short	0x001c
        /*00a4*/ 	.byte	0x00, 0xf0, 0x11, 0x00


	//----- nvinfo : EIATTR_KPARAM_INFO
	.align		4
.L_27:
        /*00a8*/ 	.byte	0x04, 0x17
        /*00aa*/ 	.short	(.L_29 - .L_28)
.L_28:
        /*00ac*/ 	.word	0x00000000
        /*00b0*/ 	.short	0x0003
        /*00b2*/ 	.short	0x0018
        /*00b4*/ 	.byte	0x00, 0xf0, 0x11, 0x00


	//----- nvinfo : EIATTR_KPARAM_INFO
	.align		4
.L_29:
        /*00b8*/ 	.byte	0x04, 0x17
        /*00ba*/ 	.short	(.L_31 - .L_30)
.L_30:
        /*00bc*/ 	.word	0x00000000
        /*00c0*/ 	.short	0x0002
        /*00c2*/ 	.short	0x0010
        /*00c4*/ 	.byte	0x00, 0xf4, 0x21, 0x00


	//----- nvinfo : EIATTR_KPARAM_INFO
	.align		4
.L_31:
        /*00c8*/ 	.byte	0x04, 0x17
        /*00ca*/ 	.short	(.L_33 - .L_32)
.L_32:
        /*00cc*/ 	.word	0x00000000
        /*00d0*/ 	.short	0x0001
        /*00d2*/ 	.short	0x0008
        /*00d4*/ 	.byte	0x00, 0xf4, 0x21, 0x00


	//----- nvinfo : EIATTR_KPARAM_INFO
	.align		4
.L_33:
        /*00d8*/ 	.byte	0x04, 0x17
        /*00da*/ 	.short	(.L_35 - .L_34)
.L_34:
        /*00dc*/ 	.word	0x00000000
        /*00e0*/ 	.short	0x0000
        /*00e2*/ 	.short	0x0000
        /*00e4*/ 	.byte	0x00, 0xf4, 0x21, 0x00


	//----- nvinfo : EIATTR_SPARSE_MMA_MASK
	.align		4
.L_35:
        /*00e8*/ 	.byte	0x03, 0x50
        /*00ea*/ 	.short	0x0000


	//----- nvinfo : EIATTR_MAXREG_COUNT
	.align		4
        /*00ec*/ 	.byte	0x03, 0x1b
        /*00ee*/ 	.short	0x00ff


	//----- nvinfo : EIATTR_NUM_BARRIERS
	.align		4
        /*00f0*/ 	.byte	0x02, 0x4c
        /*00f2*/ 	.byte	0x01
	.zero		1


	//----- nvinfo : EIATTR_ANNOTATIONS
	.align		4
        /*00f4*/ 	.byte	0x04, 0x55
        /*00f6*/ 	.short	(.L_37 - .L_36)


	//   ....[0]....
.L_36:
        /*00f8*/ 	.word	0x00000001
        /*00fc*/ 	.byte	0xc0, 0x05, 0x00, 0x00, 0x01, 0x00, 0x00, 0x00, 0x00, 0x06, 0x00, 0x00, 0x01, 0x00, 0x00, 0x00
        /* <DEDUP_REMOVED lines=2386> */
        /*962c*/ 	.byte	0x60, 0x51, 0x02, 0x00, 0x01, 0x00, 0x00, 0x00, 0x90, 0x51, 0x02, 0x00


	//----- nvinfo : EIATTR_VRC_CTA_INIT_COUNT
	.align		4
.L_37:
        /*9638*/ 	.byte	0x02, 0x4a
	.zero		1
	.zero		1


	//----- nvinfo : EIATTR_EXIT_INSTR_OFFSETS
	.align		4
        /*963c*/ 	.byte	0x04, 0x1c
        /*963e*/ 	.short	(.L_39 - .L_38)


	//   ....[0]....
.L_38:
        /*9640*/ 	.word	0x00025620


	//   ....[1]....
        /*9644*/ 	.word	0x00025650


	//----- nvinfo : EIATTR_REQNTID
	.align		4
.L_39:
        /*9648*/ 	.byte	0x04, 0x10
        /*964a*/ 	.short	(.L_41 - .L_40)
.L_40:
        /*964c*/ 	.word	0x00000040
        /*9650*/ 	.word	0x00000001
        /*9654*/ 	.word	0x00000001


	//----- nvinfo : EIATTR_CBANK_PARAM_SIZE
	.align		4
.L_41:
        /*9658*/ 	.byte	0x03, 0x19
        /*965a*/ 	.short	0x0050


	//----- nvinfo : EIATTR_PARAM_CBANK
	.align		4
        /*965c*/ 	.byte	0x04, 0x0a
        /*965e*/ 	.short	(.L_43 - .L_42)
	.align		4
.L_42:
        /*9660*/ 	.word	index@(.nv.constant0.matmul_kernel)
        /*9664*/ 	.short	0x0380
        /*9666*/ 	.short	0x0050


	//----- nvinfo : EIATTR_SW_WAR
	.align		4
.L_43:
        /*9668*/ 	.byte	0x04, 0x36
        /*966a*/ 	.short	(.L_45 - .L_44)
.L_44:
        /*966c*/ 	.word	0x00000008
.L_45:


//--------------------- .nv.compat                --------------------------
	.section	.nv.compat,"",@"SHT_CUDA_COMPAT_INFO"
	.align	4
        /*0000*/ 	.byte	0x02, 0x02, 0x01, 0x00, 0x02, 0x05, 0x05, 0x00, 0x02, 0x03, 0x00, 0x00, 0x02, 0x06, 0x01, 0x00


//--------------------- .nv.callgraph             --------------------------
	.section	.nv.callgraph,"",@"SHT_CUDA_CALLGRAPH"
	.align	4
	.sectionentsize	8
	.align		4
        /*0000*/ 	.word	0x00000000
	.align		4
        /*0004*/ 	.word	0xffffffff
	.align		4
        /*0008*/ 	.word	0x00000000
	.align		4
        /*000c*/ 	.word	0xfffffffe
	.align		4
        /*0010*/ 	.word	0x00000000
	.align		4
        /*0014*/ 	.word	0xfffffffd
	.align		4
        /*0018*/ 	.word	0x00000000
	.align		4
        /*001c*/ 	.word	0xfffffffc


//--------------------- .text.matmul_kernel       --------------------------
	.section	.text.matmul_kernel,"ax",@progbits
	.align	128
        .global         matmul_kernel
        .type           matmul_kernel,@function
        .size           matmul_kernel,(.L_x_4 - matmul_kernel)
        .other          matmul_kernel,@"STO_CUDA_ENTRY STV_DEFAULT"
matmul_kernel:
.text.matmul_kernel:
[----:B------:R-:W0:Y:S08]  /*0000*/  LDC R1, c[0x0][0x37c] ;  /* 0x0000df00ff017b82 */ /* 0x000e300000000800 */
[----:B------:R-:W1:Y:S01]  /*0010*/  LDC.64 R14, c[0x0][0x398] ;  /* 0x0000e600ff0e7b82 */ /* 0x000e620000000a00 */
[----:B------:R-:W2:Y:S01]  /*0020*/  S2R R12, SR_TID.X ;  /* 0x00000000000c7919 */ /* 0x000ea20000002100 */
[----:B0-----:R-:W-:Y:S01]  /*0030*/  VIADD R1, R1, 0xffffed20 ;  /* 0xffffed2001017836 */ /* 0x001fe20000000000 */
[----:B------:R-:W0:Y:S01]  /*0040*/  LDCU UR4, c[0x0][0x3a0] ;  /* 0x00007400ff0477ac */ /* 0x000e220008000800 */
[----:B------:R-:W3:Y:S01]  /*0050*/  LDCU.64 UR8, c[0x0][0x358] ;  /* 0x00006b00ff0877ac */ /* 0x000ee20008000a00 */
[----:B------:R-:W4:Y:S01]  /*0060*/  LDCU UR7, c[0x0][0x3a0] ;  /* 0x00007400ff0777ac */ /* 0x000f220008000800 */
[----:B0-----:R-:W-:Y:S01]  /*0070*/  UIADD3 UR4, UPT, UPT, UR4, 0x1f, URZ ;  /* 0x0000001f04047890 */ /* 0x001fe2000fffe0ff */
[----:B-1----:R-:W-:-:S03]  /*0080*/  VIADD R0, R15, 0xff ;  /* 0x000000ff0f007836 */ /* 0x002fc60000000000 */
[----:B------:R-:W-:Y:S02]  /*0090*/  UISETP.GT.AND UP0, UPT, UR4, 0x1f, UPT ;  /* 0x0000001f0400788c */ /* 0x000fe4000bf04270 */
[----:B------:R-:W-:-:S04]  /*00a0*/  SHF.R.S32.HI R3, RZ, 0x1f, R0 ;  /* 0x0000001fff037819 */ /* 0x000fc80000011400 */
[----:B------:R-:W-:Y:S02]  /*00b0*/  LEA.HI R3, R3, R0, RZ, 0x8 ;  /* 0x0000000003037211 */ /* 0x000fe400078f40ff */
[----:B--2---:R-:W-:Y:S02]  /*00c0*/  LOP3.LUT R16, R12, 0x1f, RZ, 0xc0, !PT ;  /* 0x0000001f0c107812 */ /* 0x004fe400078ec0ff */
[----:B------:R-:W-:Y:S02]  /*00d0*/  SHF.R.S32.HI R0, RZ, 0x8, R3 ;  /* 0x00000008ff007819 */ /* 0x000fe40000011403 */
[----:B------:R-:W0:Y:S03]  /*00e0*/  S2R R3, SR_CTAID.X ;  /* 0x0000000000037919 */ /* 0x000e260000002500 */
[----:B------:R-:W-:-:S05]  /*00f0*/  IMAD.SHL.U32 R0, R0, 0x8, RZ ;  /* 0x0000000800007824 */ /* 0x000fca00078e00ff */
[-C--:B------:R-:W-:Y:S02]  /*0100*/  IABS R7, R0.reuse ;  /* 0x0000000000077213 */ /* 0x080fe40000000000 */
[----:B------:R-:W-:Y:S02]  /*0110*/  IABS R10, R0 ;  /* 0x00000000000a7213 */ /* 0x000fe40000000000 */
[----:B------:R-:W1:Y:S08]  /*0120*/  I2F.RP R2, R7 ;  /* 0x0000000700027306 */ /* 0x000e700000209400 */
[----:B-1----:R-:W1:Y:S01]  /*0130*/  MUFU.RCP R2, R2 ;  /* 0x0000000200027308 */ /* 0x002e620000001000 */
[----:B0-----:R-:W-:Y:S01]  /*0140*/  IABS R8, R3 ;  /* 0x0000000300087213 */ /* 0x001fe20000000000 */
[----:B-1----:R-:W-:-:S02]  /*0150*/  VIADD R4, R2, 0xffffffe ;  /* 0x0ffffffe02047836 */ /* 0x002fc40000000000 */
[----:B------:R-:W-:-:S04]  /*0160*/  IMAD.MOV R2, RZ, RZ, -R10 ;  /* 0x000000ffff027224 */ /* 0x000fc800078e0a0a */
[----:B------:R0:W1:Y:S02]  /*0170*/  F2I.FTZ.U32.TRUNC.NTZ R5, R4 ;  /* 0x0000000400057305 */ /* 0x000064000021f000 */
[----:B0-----:R-:W-:Y:S02]  /*0180*/  IMAD.MOV.U32 R4, RZ, RZ, RZ ;  /* 0x000000ffff047224 */ /* 0x001fe400078e00ff */
[----:B-1----:R-:W-:-:S04]  /*0190*/  IMAD.MOV R6, RZ, RZ, -R5 ;  /* 0x000000ffff067224 */ /* 0x002fc800078e0a05 */
[----:B------:R-:W-:Y:S02]  /*01a0*/  IMAD R9, R6, R7, RZ ;  /* 0x0000000706097224 */ /* 0x000fe400078e02ff */
[----:B------:R-:W-:Y:S02]  /*01b0*/  IMAD.MOV.U32 R6, RZ, RZ, R8 ;  /* 0x000000ffff067224 */ /* 0x000fe400078e0008 */
[----:B------:R-:W-:-:S06]  /*01c0*/  IMAD.HI.U32 R5, R5, R9, R4 ;  /* 0x0000000905057227 */ /* 0x000fcc00078e0004 */
[----:B------:R-:W-:-:S04]  /*01d0*/  IMAD.HI.U32 R5, R5, R6, RZ ;  /* 0x0000000605057227 */ /* 0x000fc800078e00ff */
[----:B------:R-:W-:-:S05]  /*01e0*/  IMAD R2, R5, R2, R6 ;  /* 0x0000000205027224 */ /* 0x000fca00078e0206 */
[----:B------:R-:W-:-:S13]  /*01f0*/  ISETP.GT.U32.AND P1, PT, R7, R2, PT ;  /* 0x000000020700720c */ /* 0x000fda0003f24070 */
[----:B------:R-:W-:Y:S02]  /*0200*/  @!P1 IMAD.IADD R2, R2, 0x1, -R7 ;  /* 0x0000000102029824 */ /* 0x000fe400078e0a07 */
[----:B------:R-:W-:Y:S01]  /*0210*/  @!P1 VIADD R5, R5, 0x1 ;  /* 0x0000000105059836 */ /* 0x000fe20000000000 */
[----:B------:R-:W-:Y:S02]  /*0220*/  ISETP.NE.AND P1, PT, R0, RZ, PT ;  /* 0x000000ff0000720c */ /* 0x000fe40003f25270 */
[----:B------:R-:W-:Y:S02]  /*0230*/  ISETP.GE.U32.AND P0, PT, R2, R7, PT ;  /* 0x000000070200720c */ /* 0x000fe40003f06070 */
[----:B------:R-:W-:-:S04]  /*0240*/  LOP3.LUT R2, R3, R0, RZ, 0x3c, !PT ;  /* 0x0000000003027212 */ /* 0x000fc800078e3cff */
[----:B------:R-:W-:Y:S01]  /*0250*/  ISETP.GE.AND P2, PT, R2, RZ, PT ;  /* 0x000000ff0200720c */ /* 0x000fe20003f46270 */
[----:B------:R-:W-:-:S06]  /*0260*/  VIADD R2, R14, 0x1f ;  /* 0x0000001f0e027836 */ /* 0x000fcc0000000000 */
[----:B------:R-:W-:-:S04]  /*0270*/  @P0 VIADD R5, R5, 0x1 ;  /* 0x0000000105050836 */ /* 0x000fc80000000000 */
[----:B------:R-:W-:Y:S01]  /*0280*/  IMAD.MOV.U32 R4, RZ, RZ, R5 ;  /* 0x000000ffff047224 */ /* 0x000fe200078e0005 */
[----:B------:R-:W-:-:S03]  /*0290*/  SHF.R.S32.HI R5, RZ, 0x1f, R2 ;  /* 0x0000001fff057819 */ /* 0x000fc60000011402 */
[----:B------:R-:W-:Y:S01]  /*02a0*/  @!P2 IMAD.MOV R4, RZ, RZ, -R4 ;  /* 0x000000ffff04a224 */ /* 0x000fe200078e0a04 */
[----:B------:R-:W-:Y:S02]  /*02b0*/  @!P1 LOP3.LUT R4, RZ, R0, RZ, 0x33, !PT ;  /* 0x00000000ff049212 */ /* 0x000fe400078e33ff */
[----:B------:R-:W-:-:S03]  /*02c0*/  LEA.HI R5, R5, R2, RZ, 0x5 ;  /* 0x0000000205057211 */ /* 0x000fc600078f28ff */
[----:B------:R-:W-:Y:S02]  /*02d0*/  IMAD.SHL.U32 R2, R4, 0x8, RZ ;  /* 0x0000000804027824 */ /* 0x000fe400078e00ff */
[----:B------:R-:W-:-:S03]  /*02e0*/  IMAD.MOV R4, RZ, RZ, -R4 ;  /* 0x000000ffff047224 */ /* 0x000fc600078e0a04 */
[----:B------:R-:W-:Y:S01]  /*02f0*/  LEA.HI.SX32 R5, R5, -R2, 0x1b ;  /* 0x8000000205057211 */ /* 0x000fe200078fdaff */
[----:B------:R-:W-:Y:S02]  /*0300*/  IMAD R13, R0, R4, R3 ;  /* 0x00000004000d7224 */ /* 0x000fe400078e0203 */
[----:B------:R-:W-:Y:S01]  /*0310*/  IMAD.MOV.U32 R4, RZ, RZ, RZ ;  /* 0x000000ffff047224 */ /* 0x000fe200078e00ff */
[----:B------:R-:W-:Y:S02]  /*0320*/  VIMNMX R6, PT, PT, R5, 0x8, PT ;  /* 0x0000000805067848 */ /* 0x000fe40003fe0100 */
[----:B------:R-:W-:Y:S02]  /*0330*/  IABS R11, R13 ;  /* 0x0000000d000b7213 */ /* 0x000fe40000000000 */
[----:B------:R-:W-:-:S04]  /*0340*/  IABS R9, R6 ;  /* 0x0000000600097213 */ /* 0x000fc80000000000 */
[----:B------:R-:W0:Y:S08]  /*0350*/  I2F.RP R7, R9 ;  /* 0x0000000900077306 */ /* 0x000e300000209400 */
[----:B0-----:R-:W0:Y:S02]  /*0360*/  MUFU.RCP R7, R7 ;  /* 0x0000000700077308 */ /* 0x001e240000001000 */
[----:B0-----:R-:W-:-:S06]  /*0370*/  VIADD R5, R7, 0xffffffe ;  /* 0x0ffffffe07057836 */ /* 0x001fcc0000000000 */
[----:B------:R-:W0:Y:S02]  /*0380*/  F2I.FTZ.U32.TRUNC.NTZ R5, R5 ;  /* 0x0000000500057305 */ /* 0x000e24000021f000 */
[----:B0-----:R-:W-:-:S04]  /*0390*/  IMAD.MOV R8, RZ, RZ, -R5 ;  /* 0x000000ffff087224 */ /* 0x001fc800078e0a05 */
[----:B------:R-:W-:-:S04]  /*03a0*/  IMAD.MOV.U32 R0, RZ, RZ, R8 ;  /* 0x000000ffff007224 */ /* 0x000fc800078e0008 */
[----:B------:R-:W-:Y:S01]  /*03b0*/  IMAD R3, R0, R9, RZ ;  /* 0x0000000900037224 */ /* 0x000fe200078e02ff */
[----:B------:R-:W-:-:S03]  /*03c0*/  IABS R0, R6 ;  /* 0x0000000600007213 */ /* 0x000fc60000000000 */
[----:B------:R-:W-:Y:S01]  /*03d0*/  IMAD.HI.U32 R4, R5, R3, R4 ;  /* 0x0000000305047227 */ /* 0x000fe200078e0004 */
[----:B------:R-:W-:-:S03]  /*03e0*/  SHF.R.U32.HI R5, RZ, 0x5, R12 ;  /* 0x00000005ff057819 */ /* 0x000fc6000001160c */
[----:B------:R-:W-:Y:S02]  /*03f0*/  IMAD.MOV R0, RZ, RZ, -R0 ;  /* 0x000000ffff007224 */ /* 0x000fe400078e0a00 */
        /* <DEDUP_REMOVED lines=8> */
[----:B------:R-:W-:-:S07]  /*0480*/  ISETP.GE.AND P2, PT, R0, RZ, PT ;  /* 0x000000ff0000720c */ /* 0x000fce0003f46270 */
[----:B------:R-:W-:-:S06]  /*0490*/  @P0 VIADD R4, R4, 0x1 ;  /* 0x0000000104040836 */ /* 0x000fcc0000000000 */
[----:B------:R-:W-:Y:S01]  /*04a0*/  @!P2 IMAD.MOV R4, RZ, RZ, -R4 ;  /* 0x000000ffff04a224 */ /* 0x000fe200078e0a04 */
[----:B------:R-:W-:-:S05]  /*04b0*/  @!P1 LOP3.LUT R4, RZ, R6, RZ, 0x33, !PT ;  /* 0x00000006ff049212 */ /* 0x000fca00078e33ff */
[----:B------:R-:W-:-:S04]  /*04c0*/  IMAD.MOV R3, RZ, RZ, -R4 ;  /* 0x000000ffff037224 */ /* 0x000fc800078e0a04 */
[----:B------:R-:W-:-:S04]  /*04d0*/  IMAD R3, R6, R3, R13 ;  /* 0x0000000306037224 */ /* 0x000fc800078e020d */
[----:B------:R-:W-:Y:S01]  /*04e0*/  IMAD.IADD R0, R2, 0x1, R3 ;  /* 0x0000000102007824 */ /* 0x000fe200078e0203 */
[----:B------:R-:W-:-:S03]  /*04f0*/  SGXT.U32 R2, R5, 0x1 ;  /* 0x000000010502781a */ /* 0x000fc60000000000 */
[----:B------:R-:W-:Y:S01]  /*0500*/  IMAD R0, R0, 0x20, R16 ;  /* 0x0000002000007824 */ /* 0x000fe200078e0210 */
[C---:B------:R-:W-:Y:S02]  /*0510*/  LOP3.LUT R3, R2.reuse, 0x4, RZ, 0xfc, !PT ;  /* 0x0000000402037812 */ /* 0x040fe400078efcff */
[----:B------:R-:W-:Y:S01]  /*0520*/  LOP3.LUT R3, R2, 0xa, RZ, 0xfc, !PT ;  /* 0x0000000a02037812 */ /* 0x000fe200078efcff */
[----:B------:R-:W-:Y:S01]  /*0530*/  IMAD.SHL.U32 R3, R4, 0x100, RZ ;  /* 0x0000010004037824 */ /* 0x000fe200078e00ff */
[C---:B------:R-:W-:Y:S02]  /*0540*/  LOP3.LUT R5, R2.reuse, 0x2, RZ, 0xfc, !PT ;  /* 0x0000000202057812 */ /* 0x040fe400078efcff */
[C---:B------:R-:W-:Y:S02]  /*0550*/  LOP3.LUT R6, R2.reuse, 0x6, RZ, 0xfc, !PT ;  /* 0x0000000602067812 */ /* 0x040fe400078efcff */
[C---:B------:R-:W-:Y:S02]  /*0560*/  LOP3.LUT R5, R2.reuse, 0x8, RZ, 0xfc, !PT ;  /* 0x0000000802057812 */ /* 0x040fe400078efcff */
[----:B------:R-:W-:-:S02]  /*0570*/  LOP3.LUT R6, R2, 0xc, RZ, 0xfc, !PT ;  /* 0x0000000c02067812 */ /* 0x000fc400078efcff */
[C---:B------:R-:W-:Y:S02]  /*0580*/  LOP3.LUT R4, R2.reuse, 0x10, RZ, 0xfc, !PT ;  /* 0x0000001002047812 */ /* 0x040fe400078efcff */
[C---:B------:R-:W-:Y:S02]  /*0590*/  LOP3.LUT R7, R3.reuse, 0x2, R2, 0xfe, !PT ;  /* 0x0000000203077812 */ /* 0x040fe400078efe02 */
[C---:B------:R-:W-:Y:S02]  /*05a0*/  LOP3.LUT R5, R2.reuse, 0xe, RZ, 0xfc, !PT ;  /* 0x0000000e02057812 */ /* 0x040fe400078efcff */
[C---:B------:R-:W-:Y:S01]  /*05b0*/  LOP3.LUT R6, R2.reuse, 0x12, RZ, 0xfc, !PT ;  /* 0x0000001202067812 */ /* 0x040fe200078efcff */
[----:B------:R0:W-:Y:S01]  /*05c0*/  STL [R1+0x7d4], R7 ;  /* 0x0007d40701007387 */ /* 0x0001e20000100800 */
[----:B------:R-:W-:Y:S02]  /*05d0*/  LOP3.LUT R4, R3, R2, RZ, 0xfc, !PT ;  /* 0x0000000203047212 */ /* 0x000fe400078efcff */
[----:B------:R-:W-:-:S02]  /*05e0*/  LOP3.LUT R5, R2, 0x14, RZ, 0xfc, !PT ;  /* 0x0000001402057812 */ /* 0x000fc400078efcff */
[C-C-:B------:R-:W-:Y:S01]  /*05f0*/  LOP3.LUT R6, R3.reuse, 0x4, R2.reuse, 0xfe, !PT ;  /* 0x0000000403067812 */ /* 0x140fe200078efe02 */
[----:B------:R-:W-:Y:S01]  /*0600*/  STL [R1+0x798], R4 ;  /* 0x0007980401007387 */ /* 0x000fe20000100800 */
[C-C-:B------:R-:W-:Y:S02]  /*0610*/  LOP3.LUT R5, R3.reuse, 0x6, R2.reuse, 0xfe, !PT ;  /* 0x0000000603057812 */ /* 0x140fe400078efe02 */
[C---:B------:R-:W-:Y:S01]  /*0620*/  LOP3.LUT R29, R4.reuse, 0xea, RZ, 0xfc, !PT ;  /* 0x000000ea041d7812 */ /* 0x040fe200078efcff */
[----:B------:R1:W-:Y:S01]  /*0630*/  STL [R1+0x7d8], R6 ;  /* 0x0007d80601007387 */ /* 0x0003e20000100800 */
[C-C-:B0-----:R-:W-:Y:S02]  /*0640*/  LOP3.LUT R7, R3.reuse, 0x8, R2.reuse, 0xfe, !PT ;  /* 0x0000000803077812 */ /* 0x141fe400078efe02 */
[----:B------:R-:W-:Y:S01]  /*0650*/  LOP3.LUT R28, R4, 0xec, RZ, 0xfc, !PT ;  /* 0x000000ec041c7812 */ /* 0x000fe200078efcff */
[----:B------:R0:W-:Y:S04]  /*0660*/  STL [R1+0x7dc], R5 ;  /* 0x0007dc0501007387 */ /* 0x0001e80000100800 */
[----:B------:R2:W-:Y:S01]  /*0670*/  STL [R1+0x7e0], R7 ;  /* 0x0007e00701007387 */ /* 0x0005e20000100800 */
[----:B-1----:R-:W-:-:S02]  /*0680*/  LOP3.LUT R6, R3, 0xa, R2, 0xfe, !PT ;  /* 0x0000000a03067812 */ /* 0x002fc400078efe02 */
[----:B0-----:R-:W-:-:S03]  /*0690*/  LOP3.LUT R5, R3, 0xc, R2, 0xfe, !PT ;  /* 0x0000000c03057812 */ /* 0x001fc600078efe02 */
[----:B------:R0:W-:Y:S01]  /*06a0*/  STL [R1+0x7e4], R6 ;  /* 0x0007e40601007387 */ /* 0x0001e20000100800 */
[----:B--2---:R-:W-:-:S03]  /*06b0*/  LOP3.LUT R7, R3, 0xe, R2, 0xfe, !PT ;  /* 0x0000000e03077812 */ /* 0x004fc600078efe02 */
[----:B------:R1:W-:Y:S04]  /*06c0*/  STL [R1+0x7e8], R5 ;  /* 0x0007e80501007387 */ /* 0x0003e80000100800 */
[----:B------:R2:W-:Y:S01]  /*06d0*/  STL [R1+0x7ec], R7 ;  /* 0x0007ec0701007387 */ /* 0x0005e20000100800 */
[C-C-:B0-----:R-:W-:Y:S02]  /*06e0*/  LOP3.LUT R6, R3.reuse, 0x10, R2.reuse, 0xfe, !PT ;  /* 0x0000001003067812 */ /* 0x141fe400078efe02 */
[----:B-1----:R-:W-:-:S03]  /*06f0*/  LOP3.LUT R5, R3, 0x12, R2, 0xfe, !PT ;  /* 0x0000001203057812 */ /* 0x002fc600078efe02 */
        /* <DEDUP_REMOVED lines=13> */
[----:B------:R-:W-:Y:S02]  /*07d0*/  LOP3.LUT R3, R4, 0x20, RZ, 0xfc, !PT ;  /* 0x0000002004037812 */ /* 0x000fe400078efcff */
[----:B------:R-:W-:Y:S01]  /*07e0*/  LOP3.LUT R2, R2, 0x16, RZ, 0xfc, !PT ;  /* 0x0000001602027812 */ /* 0x000fe200078efcff */
[----:B------:R1:W-:Y:S01]  /*07f0*/  STL [R1+0x80c], R5 ;  /* 0x00080c0501007387 */ /* 0x0003e20000100800 */
[C---:B------:R-:W-:Y:S02]  /*0800*/  LOP3.LUT R2, R4.reuse, 0x24, RZ, 0xfc, !PT ;  /* 0x0000002404027812 */ /* 0x040fe400078efcff */
[C---:B--2---:R-:W-:Y:S01]  /*0810*/  LOP3.LUT R7, R4.reuse, 0xf6, RZ, 0xfc, !PT ;  /* 0x000000f604077812 */ /* 0x044fe200078efcff */
[----:B------:R2:W-:Y:S01]  /*0820*/  STL [R1+0x81c], R3 ;  /* 0x00081c0301007387 */ /* 0x0005e20000100800 */
[C---:B0-----:R-:W-:Y:S02]  /*0830*/  LOP3.LUT R6, R4.reuse, 0xe2, RZ, 0xfc, !PT ;  /* 0x000000e204067812 */ /* 0x041fe400078efcff */
[----:B-1----:R-:W-:-:S02]  /*0840*/  LOP3.LUT R5, R4, 0x22, RZ, 0xfc, !PT ;  /* 0x0000002204057812 */ /* 0x002fc400078efcff */
[----:B--2---:R-:W-:-:S03]  /*0850*/  LOP3.LUT R3, R4, 0x26, RZ, 0xfc, !PT ;  /* 0x0000002604037812 */ /* 0x004fc600078efcff */
[----:B------:R0:W-:Y:S04]  /*0860*/  STL [R1+0x820], R5 ;  /* 0x0008200501007387 */ /* 0x0001e80000100800 */
[----:B------:R1:W-:Y:S04]  /*0870*/  STL [R1+0x824], R2 ;  /* 0x0008240201007387 */ /* 0x0003e80000100800 */
[----:B------:R2:W-:Y:S01]  /*0880*/  STL [R1+0x828], R3 ;  /* 0x0008280301007387 */ /* 0x0005e20000100800 */
[C---:B0-----:R-:W-:Y:S02]  /*0890*/  LOP3.LUT R5, R4.reuse, 0x28, RZ, 0xfc, !PT ;  /* 0x0000002804057812 */ /* 0x041fe400078efcff */
[----:B-1----:R-:W-:-:S03]  /*08a0*/  LOP3.LUT R2, R4, 0x2a, RZ, 0xfc, !PT ;  /* 0x0000002a04027812 */ /* 0x002fc600078efcff */
[----:B------:R0:W-:Y:S01]  /*08b0*/  STL [R1+0x82c], R5 ;  /* 0x00082c0501007387 */ /* 0x0001e20000100800 */
[----:B--2---:R-:W-:-:S03]  /*08c0*/  LOP3.LUT R3, R4, 0x2c, RZ, 0xfc, !PT ;  /* 0x0000002c04037812 */ /* 0x004fc600078efcff */
        /* <DEDUP_REMOVED lines=182> */
[----:B0-----:R-:W-:-:S03]  /*1430*/  LOP3.LUT R5, R4, 0xe6, RZ, 0xfc, !PT ;  /* 0x000000e604057812 */ /* 0x001fc600078efcff */
[----:B------:R-:W-:Y:S01]  /*1440*/  STL [R1+0x9a4], R3 ;  /* 0x0009a40301007387 */ /* 0x000fe20000100800 */
[C---:B-1----:R-:W-:Y:S02]  /*1450*/  LOP3.LUT R2, R4.reuse, 0xe4, RZ, 0xfc, !PT ;  /* 0x000000e404027812 */ /* 0x042fe400078efcff */
[----:B--2---:R-:W-:-:S03]  /*1460*/  LOP3.LUT R6, R4, 0xfa, RZ, 0xfc, !PT ;  /* 0x000000fa04067812 */ /* 0x004fc600078efcff */
[----:B------:R0:W-:Y:S04]  /*1470*/  STL [R1+0x99c], R2 ;  /* 0x00099c0201007387 */ /* 0x0001e80000100800 */
[----:B------:R1:W-:Y:S01]  /*1480*/  STL [R1+0x9bc], R5 ;  /* 0x0009bc0501007387 */ /* 0x0003e20000100800 */
[C---:B0-----:R-:W-:Y:S02]  /*1490*/  LOP3.LUT R2, R4.reuse, 0xe8, RZ, 0xfc, !PT ;  /* 0x000000e804027812 */ /* 0x041fe400078efcff */
[----:B-1----:R-:W-:-:S03]  /*14a0*/  LOP3.LUT R5, R4, 0xee, RZ, 0xfc, !PT ;  /* 0x000000ee04057812 */ /* 0x002fc600078efcff */
[----:B------:R0:W-:Y:S04]  /*14b0*/  STL [R1+0x9c0], R2 ;  /* 0x0009c00201007387 */ /* 0x0001e80000100800 */
[----:B------:R-:W-:Y:S04]  /*14c0*/  STL [R1+0x9c8], R29 ;  /* 0x0009c81d01007387 */ /* 0x000fe80000100800 */
[----:B------:R1:W-:Y:S01]  /*14d0*/  STL [R1+0x9cc], R5 ;  /* 0x0009cc0501007387 */ /* 0x0003e20000100800 */
[----:B0-----:R-:W-:-:S05]  /*14e0*/  LOP3.LUT R2, R4, 0xf0, RZ, 0xfc, !PT ;  /* 0x000000f004027812 */ /* 0x001fca00078efcff */
[----:B------:R0:W-:Y:S01]  /*14f0*/  STL [R1+0x9d0], R2 ;  /* 0x0009d00201007387 */ /* 0x0001e20000100800 */
[----:B-1----:R-:W-:-:S03]  /*1500*/  LOP3.LUT R5, R4, 0xf2, RZ, 0xfc, !PT ;  /* 0x000000f204057812 */ /* 0x002fc600078efcff */
[----:B------:R-:W-:Y:S04]  /*1510*/  STL [R1+0x9c4], R28 ;  /* 0x0009c41c01007387 */ /* 0x000fe80000100800 */
[----:B------:R1:W-:Y:S01]  /*1520*/  STL [R1+0x9d4], R5 ;  /* 0x0009d40501007387 */ /* 0x0003e20000100800 */
[----:B0-----:R-:W-:-:S03]  /*1530*/  LOP3.LUT R2, R4, 0xf4, RZ, 0xfc, !PT ;  /* 0x000000f404027812 */ /* 0x001fc600078efcff */
[----:B------:R-:W-:Y:S04]  /*1540*/  STL [R1+0x9b4], R7 ;  /* 0x0009b40701007387 */ /* 0x000fe80000100800 */
[----:B------:R-:W-:Y:S01]  /*1550*/  STL [R1+0x9b8], R2 ;  /* 0x0009b80201007387 */ /* 0x000fe20000100800 */
[----:B-1----:R-:W-:-:S05]  /*1560*/  LOP3.LUT R5, R4, 0xf8, RZ, 0xfc, !PT ;  /* 0x000000f804057812 */ /* 0x002fca00078efcff */
[----:B------:R0:W-:Y:S04]  /*1570*/  STL [R1+0x9b0], R5 ;  /* 0x0009b00501007387 */ /* 0x0001e80000100800 */
[----:B------:R1:W-:Y:S01]  /*1580*/  STL [R1+0x9ac], R6 ;  /* 0x0009ac0601007387 */ /* 0x0003e20000100800 */
[C---:B0-----:R-:W-:Y:S02]  /*1590*/  LOP3.LUT R5, R4.reuse, 0xfc, RZ, 0xfc, !PT ;  /* 0x000000fc04057812 */ /* 0x041fe400078efcff */
[----:B------:R-:W-:-:S03]  /*15a0*/  LOP3.LUT R4, R4, 0xfe, RZ, 0xfc, !PT ;  /* 0x000000fe04047812 */ /* 0x000fc600078efcff */
[----:B------:R1:W-:Y:S04]  /*15b0*/  STL [R1+0x998], R5 ;  /* 0x0009980501007387 */ /* 0x0003e80000100800 */
[----:B------:R1:W-:Y:S04]  /*15c0*/  STL [R1+0x7d0], R0 ;  /* 0x0007d00001007387 */ /* 0x0003e80000100800 */
[----:B------:R1:W-:Y:S01]  /*15d0*/  STL [R1+0x818], R4 ;  /* 0x0008180401007387 */ /* 0x0003e20000100800 */
[----:B---34-:R-:W-:Y:S05]  /*15e0*/  BRA.U UP0, `(.L_x_0) ;  /* 0x0000000100e47547 */ /* 0x018fea000b800000 */
[C---:B------:R-:W-:Y:S01]  /*15f0*/  IMAD.SHL.U32 R2, R12.reuse, 0x40, RZ ;  /* 0x000000400c027824 */ /* 0x040fe200078e00ff */
[----:B------:R-:W-:Y:S01]  /*1600*/  CS2R R24, SRZ ;  /* 0x0000000000187805 */ /* 0x000fe2000001ff00 */
[----:B-1----:R-:W-:Y:S01]  /*1610*/  IMAD.SHL.U32 R0, R12, 0x8, RZ ;  /* 0x000000080c007824 */ /* 0x002fe200078e00ff */
[----:B------:R-:W-:Y:S02]  /*1620*/  CS2R R26, SRZ ;  /* 0x00000000001a7805 */ /* 0x000fe4000001ff00 */
[----:B------:R-:W-:Y:S01]  /*1630*/  CS2R R20, SRZ ;  /* 0x0000000000147805 */ /* 0x000fe2000001ff00 */
[----:B------:R0:W-:Y:S01]  /*1640*/  STL [R1+0x810], R2 ;  /* 0x0008100201007387 */ /* 0x0001e20000100800 */
[----:B------:R-:W-:Y:S02]  /*1650*/  CS2R R22, SRZ ;  /* 0x0000000000167805 */ /* 0x000fe4000001ff00 */
[----:B------:R-:W-:Y:S02]  /*1660*/  CS2R R16, SRZ ;  /* 0x0000000000107805 */ /* 0x000fe4000001ff00 */
[----:B------:R-:W-:Y:S01]  /*1670*/  CS2R R18, SRZ ;  /* 0x0000000000127805 */ /* 0x000fe2000001ff00 */
[----:B------:R0:W-:Y:S01]  /*1680*/  STL [R1+0x814], R0 ;  /* 0x0008140001007387 */ /* 0x0001e20000100800 */
[----:B------:R-:W-:-:S02]  /*1690*/  CS2R R12, SRZ ;  /* 0x00000000000c7805 */ /* 0x000fc4000001ff00 */
[----:B------:R-:W-:Y:S02]  /*16a0*/  CS2R R14, SRZ ;  /* 0x00000000000e7805 */ /* 0x000fe4000001ff00 */
[----:B------:R-:W-:Y:S01]  /*16b0*/  CS2R R8, SRZ ;  /* 0x0000000000087805 */ /* 0x000fe2000001ff00 */
[----:B------:R0:W-:Y:S01]  /*16c0*/  STL [R1], RZ ;  /* 0x000000ff01007387 */ /* 0x0001e20000100800 */
[----:B------:R-:W-:Y:S02]  /*16d0*/  CS2R R10, SRZ ;  /* 0x00000000000a7805 */ /* 0x000fe4000001ff00 */
[----:B------:R-:W-:Y:S02]  /*16e0*/  CS2R R4, SRZ ;  /* 0x0000000000047805 */ /* 0x000fe4000001ff00 */
[----:B------:R-:W-:Y:S01]  /*16f0*/  CS2R R6, SRZ ;  /* 0x0000000000067805 */ /* 0x000fe2000001ff00 */
[----:B------:R0:W-:Y:S04]  /*1700*/  STL [R1+0x4], RZ ;  /* 0x000004ff01007387 */ /* 0x0001e80000100800 */
        /* <DEDUP_REMOVED lines=37> */
[----:B------:R0:W-:Y:S01]  /*1960*/  STL [R1+0x9c], RZ ;  /* 0x00009cff01007387 */ /* 0x0001e20000100800 */
[----:B------:R-:W-:Y:S05]  /*1970*/  BRA `(.L_x_1) ;  /* 0x000001f400147947 */ /* 0x000fea0003800000 */
.L_x_0:
[----:B------:R-:W2:Y:S01]  /*1980*/  LDL R11, [R1+0x9cc] ;  /* 0x0009cc00010b7983 */ /* 0x000ea20000100800 */
[----:B------:R-:W-:Y:S01]  /*1990*/  IMAD.MOV.U32 R27, RZ, RZ, R28 ;  /* 0x000000ffff1b7224 */ /* 0x000fe200078e001c */
[----:B------:R-:W-:Y:S02]  /*19a0*/  IABS R28, R15 ;  /* 0x0000000f001c7213 */ /* 0x000fe40000000000 */
[----:B------:R-:W3:Y:S04]  /*19b0*/  LDL R9, [R1+0x9d0] ;  /* 0x0009d00001097983 */ /* 0x000ee80000100800 */
[----:B------:R-:W4:Y:S04]  /*19c0*/  LDL R19, [R1+0x9a8] ;  /* 0x0009a80001137983 */ /* 0x000f280000100800 */
[----:B------:R-:W5:Y:S04]  /*19d0*/  LDL R26, [R1+0x9d4] ;  /* 0x0009d400011a7983 */ /* 0x000f680000100800 */
[----:B------:R-:W2:Y:S04]  /*19e0*/  LDL R21, [R1+0x9c0] ;  /* 0x0009c00001157983 */ /* 0x000ea80000100800 */
[----:B------:R-:W2:Y:S04]  /*19f0*/  LDL R12, [R1+0x94c] ;  /* 0x00094c00010c7983 */ /* 0x000ea80000100800 */
[----:B------:R-:W2:Y:S04]  /*1a00*/  LDL R22, [R1+0x9bc] ;  /* 0x0009bc0001167983 */ /* 0x000ea80000100800 */
[----:B------:R-:W2:Y:S04]  /*1a10*/  LDL R16, [R1+0x95c] ;  /* 0x00095c0001107983 */ /* 0x000ea80000100800 */
[----:B------:R-:W2:Y:S04]  /*1a20*/  LDL R23, [R1+0x99c] ;  /* 0x00099c0001177983 */ /* 0x000ea80000100800 */
[----:B------:R-:W2:Y:S04]  /*1a30*/  LDL R25, [R1+0x9b0] ;  /* 0x0009b00001197983 */ /* 0x000ea80000100800 */
[----:B------:R-:W2:Y:S04]  /*1a40*/  LDL R24, [R1+0x9ac] ;  /* 0x0009ac0001187983 */ /* 0x000ea80000100800 */
[----:B------:R-:W2:Y:S04]  /*1a50*/  LDL R10, [R1+0x998] ;  /* 0x00099800010a7983 */ /* 0x000ea80000100800 */
[----:B-1----:R-:W2:Y:S04]  /*1a60*/  LDL R6, [R1+0x9b4] ;  /* 0x0009b40001067983 */ /* 0x002ea80000100800 */
[----:B------:R-:W2:Y:S04]  /*1a70*/  LDL R17, [R1+0x964] ;  /* 0x0009640001117983 */ /* 0x000ea80000100800 */
[----:B------:R-:W2:Y:S01]  /*1a80*/  LDL R13, [R1+0x9a0] ;  /* 0x0009a000010d7983 */ /* 0x000ea20000100800 */
[----:B------:R-:W-:Y:S01]  /*1a90*/  IMAD.MOV.U32 R18, RZ, RZ, R3 ;  /* 0x000000ffff127224 */ /* 0x000fe200078e0003 */
[----:B------:R-:W0:Y:S01]  /*1aa0*/  LDCU UR12, c[0x0][0x3a4] ;  /* 0x00007480ff0c77ac */ /* 0x000e220008000800 */
[----:B------:R-:W-:Y:S01]  /*1ab0*/  IMAD.MOV.U32 R8, RZ, RZ, R0 ;  /* 0x000000ffff087224 */ /* 0x000fe200078e0000 */
[----:B------:R1:W-:Y:S01]  /*1ac0*/  STL [R1+0xb50], R15 ;  /* 0x000b500f01007387 */ /* 0x0003e20000100800 */
[----:B------:R-:W-:Y:S01]  /*1ad0*/  IMAD.MOV.U32 R20, RZ, RZ, R29 ;  /* 0x000000ffff147224 */ /* 0x000fe200078e001d */
[----:B------:R-:W0:Y:S01]  /*1ae0*/  LDCU UR10, c[0x0][0x3b0] ;  /* 0x00007600ff0a77ac */ /* 0x000e220008000800 */
[----:B------:R-:W-:Y:S01]  /*1af0*/  IMAD.MOV.U32 R4, RZ, RZ, RZ ;  /* 0x000000ffff047224 */ /* 0x000fe200078e00ff */
[----:B------:R-:W0:Y:S01]  /*1b00*/  LDCU.128 UR16, c[0x0][0x380] ;  /* 0x00007000ff1077ac */ /* 0x000e220008000c00 */
[----:B-1----:R-:W2:Y:S01]  /*1b10*/  LDL R15, [R1+0x798] ;  /* 0x00079800010f7983 */ /* 0x002ea20000100800 */
[----:B------:R-:W1:Y:S01]  /*1b20*/  I2F.RP R3, R28 ;  /* 0x0000001c00037306 */ /* 0x000e620000209400 */
[----:B------:R-:W-:Y:S01]  /*1b30*/  IABS R0, R14 ;  /* 0x0000000e00007213 */ /* 0x000fe20000000000 */
[----:B------:R-:W0:Y:S01]  /*1b40*/  LDCU UR6, c[0x0][0x3ac] ;  /* 0x00007580ff0677ac */ /* 0x000e220008000800 */
[----:B------:R1:W-:Y:S01]  /*1b50*/  STL [R1+0xb54], R14 ;  /* 0x000b540e01007387 */ /* 0x0003e20000100800 */
[----:B------:R-:W0:Y:S01]  /*1b60*/  LDCU UR11, c[0x0][0x3a8] ;  /* 0x00007500ff0b77ac */ /* 0x000e220008000800 */
[----:B------:R-:W0:Y:S01]  /*1b70*/  LDCU UR13, c[0x0][0x3a8] ;  /* 0x00007500ff0d77ac */ /* 0x000e220008000800 */
[----:B-1----:R-:W-:Y:S01]  /*1b80*/  IMAD.MOV.U32 R14, RZ, RZ, R2 ;  /* 0x000000ffff0e7224 */ /* 0x002fe200078e0002 */
[----:B------:R-:W1:Y:S01]  /*1b90*/  LDCU UR14, c[0x0][0x3a8] ;  /* 0x00007500ff0e77ac */ /* 0x000e620008000800 */
[----:B------:R-:W0:Y:S01]  /*1ba0*/  I2F.RP R2, R0 ;  /* 0x0000000000027306 */ /* 0x000e220000209400 */
[----:B------:R-:W1:Y:S01]  /*1bb0*/  LDCU UR15, c[0x0][0x3a8] ;  /* 0x00007500ff0f77ac */ /* 0x000e620008000800 */
[----:B------:R-:W1:Y:S06]  /*1bc0*/  LDCU UR21, c[0x0][0x3a8] ;  /* 0x00007500ff1577ac */ /* 0x000e6c0008000800 */
[----:B------:R-:W1:Y:S01]  /*1bd0*/  MUFU.RCP R3, R3 ;  /* 0x0000000300037308 */ /* 0x000e620000001000 */
[----:B------:R-:W2:Y:S01]  /*1be0*/  LDCU UR22, c[0x0][0x3a8] ;  /* 0x00007500ff1677ac */ /* 0x000ea20008000800 */
[----:B------:R-:W2:Y:S06]  /*1bf0*/  LDCU UR20, c[0x0][0x3a8] ;  /* 0x00007500ff1477ac */ /* 0x000eac0008000800 */
[----:B0-----:R-:W0:Y:S01]  /*1c00*/  MUFU.RCP R2, R2 ;  /* 0x0000000200027308 */ /* 0x001e220000001000 */
[----:B------:R-:W2:Y:S01]  /*1c10*/  LDCU UR23, c[0x0][0x3a8] ;  /* 0x00007500ff1777ac */ /* 0x000ea20008000800 */
[----:B------:R-:W2:Y:S01]  /*1c20*/  LDCU UR24, c[0x0][0x3a8] ;  /* 0x00007500ff1877ac */ /* 0x000ea20008000800 */
[----:B-1----:R-:W-:Y:S01]  /*1c30*/  VIADD R3, R3, 0xffffffe ;  /* 0x0ffffffe03037836 */ /* 0x002fe20000000000 */
[----:B------:R-:W1:Y:S04]  /*1c40*/  LDCU UR25, c[0x0][0x3a8] ;  /* 0x00007500ff1977ac */ /* 0x000e680008000800 */
[----:B------:R-:W1:Y:S01]  /*1c50*/  F2I.FTZ.U32.TRUNC.NTZ R5, R3 ;  /* 0x0000000300057305 */ /* 0x000e62000021f000 */
[----:B0-----:R-:W-:-:S07]  /*1c60*/  VIADD R2, R2, 0xffffffe ;  /* 0x0ffffffe02027836 */ /* 0x001fce0000000000 */
[----:B------:R-:W0:Y:S01]  /*1c70*/  F2I.FTZ.U32.TRUNC.NTZ R3, R2 ;  /* 0x0000000200037305 */ /* 0x000e22000021f000 */
[----:B-1----:R-:W-:-:S04]  /*1c80*/  IMAD.MOV R29, RZ, RZ, -R5 ;  /* 0x000000ffff1d7224 */ /* 0x002fc800078e0a05 */
[----:B------:R-:W-:Y:S02]  /*1c90*/  IMAD R29, R29, R28, RZ ;  /* 0x0000001c1d1d7224 */ /* 0x000fe400078e02ff */
[----:B0-----:R-:W-:Y:S01]  /*1ca0*/  IMAD.MOV R2, RZ, RZ, -R3 ;  /* 0x000000ffff027224 */ /* 0x001fe200078e0a03 */
[----:B--2---:R-:W-:Y:S01]  /*1cb0*/  IABS R7, R15 ;  /* 0x0000000f00077213 */ /* 0x004fe20000000000 */
[----:B------:R0:W-:Y:S04]  /*1cc0*/  STL [R1+0xb58], R15 ;  /* 0x000b580f01007387 */ /* 0x0001e80000100800 */
[----:B0-----:R-:W2:Y:S01]  /*1cd0*/  LDL R15, [R1+0x818] ;  /* 0x00081800010f7983 */ /* 0x001ea20000100800 */
[----:B------:R-:W-:Y:S01]  /*1ce0*/  IMAD.HI.U32 R29, R5, R29, R4 ;  /* 0x0000001d051d7227 */ /* 0x000fe200078e0004 */
[----:B------:R-:W-:-:S02]  /*1cf0*/  IABS R4, R8 ;  /* 0x0000000800047213 */ /* 0x000fc40000000000 */
[----:B------:R-:W-:Y:S01]  /*1d00*/  IABS R10, R10 ;  /* 0x0000000a000a7213 */ /* 0x000fe20000000000 */
[----:B------:R-:W-:Y:S02]  /*1d10*/  IMAD R8, R2, R0, RZ ;  /* 0x0000000002087224 */ /* 0x000fe400078e02ff */
[----:B------:R-:W-:-:S04]  /*1d20*/  IMAD.MOV.U32 R2, RZ, RZ, RZ ;  /* 0x000000ffff027224 */ /* 0x000fc800078e00ff */
[----:B------:R-:W-:Y:S01]  /*1d30*/  IMAD.HI.U32 R8, R3, R8, R2 ;  /* 0x0000000803087227 */ /* 0x000fe200078e0002 */
[----:B------:R-:W-:-:S03]  /*1d40*/  IABS R3, R25 ;  /* 0x0000001900037213 */ /* 0x000fc60000000000 */
[----:B---3--:R-:W-:Y:S02]  /*1d50*/  IMAD.MOV.U32 R25, RZ, RZ, R9 ;  /* 0x000000ffff197224 */ /* 0x008fe400078e0009 */
[----:B------:R-:W-:-:S04]  /*1d60*/  IMAD.HI.U32 R8, R8, R4, RZ ;  /* 0x0000000408087227 */ /* 0x000fc800078e00ff */
[----:B------:R-:W-:-:S04]  /*1d70*/  IMAD.MOV R8, RZ, RZ, -R8 ;  /* 0x000000ffff087224 */ /* 0x000fc800078e0a08 */
[----:B------:R-:W-:Y:S01]  /*1d80*/  IMAD R4, R0, R8, R4 ;  /* 0x0000000800047224 */ /* 0x000fe200078e0204 */
[----:B--2---:R-:W-:Y:S01]  /*1d90*/  IABS R5, R15 ;  /* 0x0000000f00057213 */ /* 0x004fe20000000000 */
[----:B------:R-:W-:Y:S02]  /*1da0*/  IMAD.MOV.U32 R15, RZ, RZ, R6 ;  /* 0x000000ffff0f7224 */ /* 0x000fe400078e0006 */
[----:B------:R-:W-:-:S03]  /*1db0*/  IMAD.HI.U32 R6, R29, R7, RZ ;  /* 0x000000071d067227 */ /* 0x000fc600078e00ff */
[----:B------:R-:W-:Y:S01]  /*1dc0*/  IABS R8, R15 ;  /* 0x0000000f00087213 */ /* 0x000fe20000000000 */
[----:B------:R-:W-:Y:S02]  /*1dd0*/  IMAD.MOV R2, RZ, RZ, -R6 ;  /* 0x000000ffff027224 */ /* 0x000fe400078e0a06 */
[----:B------:R-:W-:-:S04]  /*1de0*/  IMAD.HI.U32 R6, R29, R5, RZ ;  /* 0x000000051d067227 */ /* 0x000fc800078e00ff */
[C---:B------:R-:W-:Y:S01]  /*1df0*/  IMAD R2, R28.reuse, R2, R7 ;  /* 0x000000021c027224 */ /* 0x040fe200078e0207 */
[----:B------:R-:W-:Y:S01]  /*1e00*/  IABS R7, R24 ;  /* 0x0000001800077213 */ /* 0x000fe20000000000 */
[----:B------:R-:W-:Y:S02]  /*1e10*/  IMAD.MOV R6, RZ, RZ, -R6 ;  /* 0x000000ffff067224 */ /* 0x000fe400078e0a06 */
[----:B-----5:R-:W-:Y:S02]  /*1e20*/  IMAD.MOV.U32 R24, RZ, RZ, R26 ;  /* 0x000000ffff187224 */ /* 0x020fe400078e001a */
[----:B------:R-:W-:Y:S02]  /*1e30*/  IMAD.MOV.U32 R26, RZ, RZ, R11 ;  /* 0x000000ffff1a7224 */ /* 0x000fe400078e000b */
[----:B------:R-:W-:Y:S02]  /*1e40*/  IMAD R5, R28, R6, R5 ;  /* 0x000000061c057224 */ /* 0x000fe400078e0205 */
[----:B------:R-:W-:-:S03]  /*1e50*/  IMAD.HI.U32 R11, R29, R10, RZ ;  /* 0x0000000a1d0b7227 */ /* 0x000fc600078e00ff */
[----:B------:R0:W-:Y:S01]  /*1e60*/  STL [R1+0x6c], R5 ;  /* 0x00006c0501007387 */ /* 0x0001e20000100800 */
[----:B------:R-:W-:-:S04]  /*1e70*/  IMAD.HI.U32 R9, R29, R7, RZ ;  /* 0x000000071d097227 */ /* 0x000fc800078e00ff */
[----:B------:R-:W-:-:S04]  /*1e80*/  IMAD.HI.U32 R6, R29, R3, RZ ;  /* 0x000000031d067227 */ /* 0x000fc800078e00ff */
[----:B------:R-:W-:Y:S01]  /*1e90*/  IMAD.MOV R11, RZ, RZ, -R11 ;  /* 0x000000ffff0b7224 */ /* 0x000fe200078e0a0b */
[----:B0-----:R-:W-:Y:S01]  /*1ea0*/  IABS R5, R14 ;  /* 0x0000000e00057213 */ /* 0x001fe20000000000 */
[----:B------:R-:W-:Y:S02]  /*1eb0*/  IMAD.MOV R9, RZ, RZ, -R9 ;  /* 0x000000ffff097224 */ /* 0x000fe400078e0a09 */
[----:B------:R-:W-:Y:S02]  /*1ec0*/  IMAD.MOV R6, RZ, RZ, -R6 ;  /* 0x000000ffff067224 */ /* 0x000fe400078e0a06 */
[C---:B------:R-:W-:Y:S02]  /*1ed0*/  IMAD R10, R28.reuse, R11, R10 ;  /* 0x0000000b1c0a7224 */ /* 0x040fe400078e020a */
[C---:B------:R-:W-:Y:S02]  /*1ee0*/  IMAD R7, R28.reuse, R9, R7 ;  /* 0x000000091c077224 */ /* 0x040fe400078e0207 */
[----:B------:R-:W-:Y:S01]  /*1ef0*/  IMAD R3, R28, R6, R3 ;  /* 0x000000061c037224 */ /* 0x000fe200078e0203 */
[----:B------:R0:W-:Y:S01]  /*1f00*/  STL [R1+0x68], R10 ;  /* 0x0000680a01007387 */ /* 0x0001e20000100800 */
[----:B------:R-:W-:-:S03]  /*1f10*/  IMAD.HI.U32 R9, R29, R8, RZ ;  /* 0x000000081d097227 */ /* 0x000fc600078e00ff */
[----:B------:R1:W-:Y:S01]  /*1f20*/  STL [R1+0x64], R7 ;  /* 0x0000640701007387 */ /* 0x0003e20000100800 */
[----:B------:R-:W-:-:S03]  /*1f30*/  IMAD.HI.U32 R6, R29, R5, RZ ;  /* 0x000000051d067227 */ /* 0x000fc600078e00ff */
[----:B------:R2:W-:Y:S01]  /*1f40*/  STL [R1+0x60], R3 ;  /* 0x0000600301007387 */ /* 0x0005e20000100800 */
[----:B------:R-:W-:Y:S01]  /*1f50*/  IMAD.MOV R9, RZ, RZ, -R9 ;  /* 0x000000ffff097224 */ /* 0x000fe200078e0a09 */
[----:B0-----:R-:W-:Y:S01]  /*1f60*/  IABS R10, R24 ;  /* 0x00000018000a7213 */ /* 0x001fe20000000000 */
[----:B------:R-:W-:Y:S02]  /*1f70*/  IMAD.MOV R6, RZ, RZ, -R6 ;  /* 0x000000ffff067224 */ /* 0x000fe400078e0a06 */
[C---:B------:R-:W-:Y:S01]  /*1f80*/  IMAD R8, R28.reuse, R9, R8 ;  /* 0x000000091c087224 */ /* 0x040fe200078e0208 */
[----:B-1----:R-:W-:Y:S01]  /*1f90*/  IABS R7, R25 ;  /* 0x0000001900077213 */ /* 0x002fe20000000000 */
[----:B------:R-:W-:Y:S02]  /*1fa0*/  IMAD R5, R28, R6, R5 ;  /* 0x000000061c057224 */ /* 0x000fe400078e0205 */
[C---:B------:R-:W-:Y:S01]  /*1fb0*/  IMAD.HI.U32 R11, R29.reuse, R10, RZ ;  /* 0x0000000a1d0b7227 */ /* 0x040fe200078e00ff */
[----:B--2---:R-:W-:Y:S01]  /*1fc0*/  IABS R3, R26 ;  /* 0x0000001a00037213 */ /* 0x004fe20000000000 */
[----:B------:R0:W-:Y:S02]  /*1fd0*/  STL [R1+0x5c], R8 ;  /* 0x00005c0801007387 */ /* 0x0001e40000100800 */
[----:B------:R-:W-:-:S02]  /*1fe0*/  IMAD.HI.U32 R9, R29, R7, RZ ;  /* 0x000000071d097227 */ /* 0x000fc400078e00ff */
[----:B------:R1:W-:Y:S02]  /*1ff0*/  STL [R1+0x58], R5 ;  /* 0x0000580501007387 */ /* 0x0003e40000100800 */
[----:B------:R-:W-:Y:S01]  /*2000*/  IMAD.HI.U32 R6, R29, R3, RZ ;  /* 0x000000031d067227 */ /* 0x000fe200078e00ff */
[----:B0-----:R-:W-:-:S03]  /*2010*/  IABS R8, R27 ;  /* 0x0000001b00087213 */ /* 0x001fc60000000000 */
[----:B------:R-:W-:Y:S02]  /*2020*/  IMAD.MOV R9, RZ, RZ, -R9 ;  /* 0x000000ffff097224 */ /* 0x000fe400078e0a09 */
[----:B------:R-:W-:Y:S01]  /*2030*/  IMAD.MOV R6, RZ, RZ, -R6 ;  /* 0x000000ffff067224 */ /* 0x000fe200078e0a06 */
[----:B-1----:R-:W-:Y:S01]  /*2040*/  IABS R5, R20 ;  /* 0x0000001400057213 */ /* 0x002fe20000000000 */
[C---:B------:R-:W-:Y:S02]  /*2050*/  IMAD R7, R28.reuse, R9, R7 ;  /* 0x000000091c077224 */ /* 0x040fe400078e0207 */
[----:B------:R-:W-:Y:S02]  /*2060*/  IMAD R3, R28, R6, R3 ;  /* 0x000000061c037224 */ /* 0x000fe400078e0203 */
[----:B------:R-:W-:-:S04]  /*2070*/  IMAD.HI.U32 R9, R29, R8, RZ ;  /* 0x000000081d097227 */ /* 0x000fc800078e00ff */
[----:B------:R-:W-:Y:S02]  /*2080*/  IMAD.MOV R11, RZ, RZ, -R11 ;  /* 0x000000ffff0b7224 */ /* 0x000fe400078e0a0b */
[----:B------:R-:W-:-:S04]  /*2090*/  IMAD.HI.U32 R6, R29, R5, RZ ;  /* 0x000000051d067227 */ /* 0x000fc800078e00ff */
[----:B------:R-:W-:Y:S02]  /*20a0*/  IMAD.MOV R9, RZ, RZ, -R9 ;  /* 0x000000ffff097224 */ /* 0x000fe400078e0a09 */
[C---:B------:R-:W-:Y:S02]  /*20b0*/  IMAD R10, R28.reuse, R11, R10 ;  /* 0x0000000b1c0a7224 */ /* 0x040fe400078e020a */
[----:B------:R-:W-:Y:S02]  /*20c0*/  IMAD.MOV R6, RZ, RZ, -R6 ;  /* 0x000000ffff067224 */ /* 0x000fe400078e0a06 */
[C---:B------:R-:W-:Y:S01]  /*20d0*/  IMAD R8, R28.reuse, R9, R8 ;  /* 0x000000091c087224 */ /* 0x040fe200078e0208 */
[----:B------:R0:W-:Y:S01]  /*20e0*/  STL [R1+0x54], R10 ;  /* 0x0000540a01007387 */ /* 0x0001e20000100800 */
[----:B------:R-:W-:-:S03]  /*20f0*/  IMAD R5, R28, R6, R5 ;  /* 0x000000061c057224 */ /* 0x000fc600078e0205 */
[----:B------:R1:W-:Y:S04]  /*2100*/  STL [R1+0x50], R7 ;  /* 0x0000500701007387 */ /* 0x0003e80000100800 */
[----:B------:R2:W-:Y:S01]  /*2110*/  STL [R1+0x4c], R3 ;  /* 0x00004c0301007387 */ /* 0x0005e20000100800 */
[----:B0-----:R-:W-:-:S03]  /*2120*/  IABS R10, R21 ;  /* 0x00000015000a7213 */ /* 0x001fc60000000000 */
[----:B------:R0:W-:Y:S01]  /*2130*/  STL [R1+0x48], R8 ;  /* 0x0000480801007387 */ /* 0x0001e20000100800 */
[----:B-1----:R-:W-:Y:S01]  /*2140*/  IABS R7, R22 ;  /* 0x0000001600077213 */ /* 0x002fe20000000000 */
[C---:B------:R-:W-:Y:S02]  /*2150*/  IMAD.HI.U32 R11, R29.reuse, R10, RZ ;  /* 0x0000000a1d0b7227 */ /* 0x040fe400078e00ff */
[----:B------:R1:W-:Y:S01]  /*2160*/  STL [R1+0x44], R5 ;  /* 0x0000440501007387 */ /* 0x0003e20000100800 */
[----:B--2---:R-:W-:Y:S01]  /*2170*/  IABS R3, R23 ;  /* 0x0000001700037213 */ /* 0x004fe20000000000 */
[----:B------:R-:W-:Y:S01]  /*2180*/  IMAD.HI.U32 R9, R29, R7, RZ ;  /* 0x000000071d097227 */ /* 0x000fe200078e00ff */
[----:B0-----:R-:W-:-:S03]  /*2190*/  IABS R8, R13 ;  /* 0x0000000d00087213 */ /* 0x001fc60000000000 */
[----:B------:R-:W-:Y:S01]  /*21a0*/  IMAD.HI.U32 R6, R29, R3, RZ ;  /* 0x000000031d067227 */ /* 0x000fe200078e00ff */
[----:B------:R-:W2:Y:S01]  /*21b0*/  LDL R13, [R1+0x968] ;  /* 0x00096800010d7983 */ /* 0x000ea20000100800 */
[----:B-1----:R-:W-:Y:S02]  /*21c0*/  IABS R5, R18 ;  /* 0x0000001200057213 */ /* 0x002fe40000000000 */
[----:B------:R-:W-:Y:S02]  /*21d0*/  IMAD.MOV R11, RZ, RZ, -R11 ;  /* 0x000000ffff0b7224 */ /* 0x000fe400078e0a0b */
[----:B------:R-:W-:Y:S02]  /*21e0*/  IMAD.MOV R9, RZ, RZ, -R9 ;  /* 0x000000ffff097224 */ /* 0x000fe400078e0a09 */
[----:B------:R-:W-:Y:S02]  /*21f0*/  IMAD.MOV R6, RZ, RZ, -R6 ;  /* 0x000000ffff067224 */ /* 0x000fe400078e0a06 */
[----:B------:R-:W-:-:S02]  /*2200*/  IMAD R10, R28, R11, R10 ;  /* 0x0000000b1c0a7224 */ /* 0x000fc400078e020a */
[C---:B------:R-:W-:Y:S02]  /*2210*/  IMAD R7, R28.reuse, R9, R7 ;  /* 0x000000091c077224 */ /* 0x040fe400078e0207 */
[----:B------:R-:W-:Y:S01]  /*2220*/  IMAD R3, R28, R6, R3 ;  /* 0x000000061c037224 */ /* 0x000fe200078e0203 */
[----:B------:R4:W-:Y:S04]  /*2230*/  STL [R1+0x40], R10 ;  /* 0x0000400a01007387 */ /* 0x0009e80000100800 */
[----:B------:R-:W3:Y:S01]  /*2240*/  LDL R18, [R1+0x990] ;  /* 0x0009900001127983 */ /* 0x000ee20000100800 */
[----:B------:R-:W-:-:S03]  /*2250*/  IMAD.HI.U32 R9, R29, R8, RZ ;  /* 0x000000081d097227 */ /* 0x000fc600078e00ff */
[----:B------:R0:W-:Y:S01]  /*2260*/  STL [R1+0x3c], R7 ;  /* 0x00003c0701007387 */ /* 0x0001e20000100800 */
[----:B------:R-:W-:Y:S01]  /*2270*/  IMAD.HI.U32 R6, R29, R5, RZ ;  /* 0x000000051d067227 */ /* 0x000fe200078e00ff */
[----:B----4-:R-:W-:Y:S02]  /*2280*/  IABS R10, R19 ;  /* 0x00000013000a7213 */ /* 0x010fe40000000000 */
[----:B------:R1:W-:Y:S04]  /*2290*/  STL [R1+0x188], R3 ;  /* 0x0001880301007387 */ /* 0x0003e80000100800 */
[----:B------:R-:W4:Y:S01]  /*22a0*/  LDL R19, [R1+0x994] ;  /* 0x0009940001137983 */ /* 0x000f220000100800 */
[----:B0-----:R-:W-:-:S03]  /*22b0*/  IABS R7, R12 ;  /* 0x0000000c00077213 */ /* 0x001fc60000000000 */
[----:B------:R-:W5:Y:S01]  /*22c0*/  LDL R12, [R1+0x988] ;  /* 0x00098800010c7983 */ /* 0x000f620000100800 */
[----:B------:R-:W-:Y:S01]  /*22d0*/  IMAD.MOV R9, RZ, RZ, -R9 ;  /* 0x000000ffff097224 */ /* 0x000fe200078e0a09 */
[----:B-1----:R-:W-:Y:S01]  /*22e0*/  IABS R3, R16 ;  /* 0x0000001000037213 */ /* 0x002fe20000000000 */
[----:B------:R-:W-:Y:S01]  /*22f0*/  IMAD.HI.U32 R11, R29, R10, RZ ;  /* 0x0000000a1d0b7227 */ /* 0x000fe200078e00ff */
[----:B------:R-:W5:Y:S03]  /*2300*/  LDL R16, [R1+0x98c] ;  /* 0x00098c0001107983 */ /* 0x000f660000100800 */
[----:B------:R-:W-:Y:S02]  /*2310*/  IMAD.MOV R6, RZ, RZ, -R6 ;  /* 0x000000ffff067224 */ /* 0x000fe400078e0a06 */
[----:B------:R-:W-:Y:S02]  /*2320*/  IMAD R8, R28, R9, R8 ;  /* 0x000000091c087224 */ /* 0x000fe400078e0208 */
[----:B------:R-:W-:-:S02]  /*2330*/  IMAD.MOV R11, RZ, RZ, -R11 ;  /* 0x000000ffff0b7224 */ /* 0x000fc400078e0a0b */
[C---:B------:R-:W-:Y:S01]  /*2340*/  IMAD R5, R28.reuse, R6, R5 ;  /* 0x000000061c057224 */ /* 0x040fe200078e0205 */
[----:B------:R0:W-:Y:S01]  /*2350*/  STL [R1+0x18c], R8 ;  /* 0x00018c0801007387 */ /* 0x0001e20000100800 */
[----:B------:R-:W-:-:S03]  /*2360*/  IMAD R10, R28, R11, R10 ;  /* 0x0000000b1c0a7224 */ /* 0x000fc600078e020a */
[----:B------:R2:W-:Y:S01]  /*2370*/  STL [R1+0x190], R5 ;  /* 0x0001900501007387 */ /* 0x0005e20000100800 */
[----:B0-----:R-:W-:-:S03]  /*2380*/  IABS R8, R17 ;  /* 0x0000001100087213 */ /* 0x001fc60000000000 */
[----:B------:R-:W5:Y:S04]  /*2390*/  LDL R17, [R1+0x984] ;  /* 0x0009840001117983 */ /* 0x000f680000100800 */
[----:B------:R3:W-:Y:S01]  /*23a0*/  STL [R1+0x16c], R10 ;  /* 0x00016c0a01007387 */ /* 0x0007e20000100800 */
[----:B--2---:R-:W-:-:S03]  /*23b0*/  IABS R5, R13 ;  /* 0x0000000d00057213 */ /* 0x004fc60000000000 */
[----:B------:R-:W2:Y:S01]  /*23c0*/  LDL R13, [R1+0x980] ;  /* 0x00098000010d7983 */ /* 0x000ea20000100800 */
[----:B------:R-:W-:-:S04]  /*23d0*/  IMAD.HI.U32 R9, R29, R7, RZ ;  /* 0x000000071d097227 */ /* 0x000fc800078e00ff */
[----:B------:R-:W-:-:S04]  /*23e0*/  IMAD.HI.U32 R6, R29, R3, RZ ;  /* 0x000000031d067227 */ /* 0x000fc800078e00ff */
[----:B------:R-:W-:Y:S02]  /*23f0*/  IMAD.MOV R9, RZ, RZ, -R9 ;  /* 0x000000ffff097224 */ /* 0x000fe400078e0a09 */
[----:B------:R-:W-:Y:S02]  /*2400*/  IMAD.MOV R6, RZ, RZ, -R6 ;  /* 0x000000ffff067224 */ /* 0x000fe400078e0a06 */
[C---:B------:R-:W-:Y:S02]  /*2410*/  IMAD R7, R28.reuse, R9, R7 ;  /* 0x000000091c077224 */ /* 0x040fe400078e0207 */
[----:B------:R-:W-:Y:S01]  /*2420*/  IMAD R3, R28, R6, R3 ;  /* 0x000000061c037224 */ /* 0x000fe200078e0203 */
[----:B---3--:R-:W-:Y:S02]  /*2430*/  IABS R10, R18 ;  /* 0x00000012000a7213 */ /* 0x008fe40000000000 */
[----:B------:R4:W-:Y:S04]  /*2440*/  STL [R1+0x17c], R7 ;  /* 0x00017c0701007387 */ /* 0x0009e80000100800 */
[----:B------:R5:W-:Y:S04]  /*2450*/  STL [R1+0x184], R3 ;  /* 0x0001840301007387 */ /* 0x000be80000100800 */
[----:B------:R-:W3:Y:S01]  /*2460*/  LDL R18, [R1+0x97c] ;  /* 0x00097c0001127983 */ /* 0x000ee20000100800 */
[----:B----4-:R-:W-:-:S03]  /*2470*/  IABS R7, R19 ;  /* 0x0000001300077213 */ /* 0x010fc60000000000 */
[----:B------:R-:W4:Y:S01]  /*2480*/  LDL R19, [R1+0x978] ;  /* 0x0009780001137983 */ /* 0x000f220000100800 */
[C---:B------:R-:W-:Y:S01]  /*2490*/  IMAD.HI.U32 R9, R29.reuse, R8, RZ ;  /* 0x000000081d097227 */ /* 0x040fe200078e00ff */
[----:B-----5:R-:W-:Y:S02]  /*24a0*/  IABS R3, R12 ;  /* 0x0000000c00037213 */ /* 0x020fe40000000000 */
[----:B------:R-:W5:Y:S01]  /*24b0*/  LDL R12, [R1+0x974] ;  /* 0x00097400010c7983 */ /* 0x000f620000100800 */
[----:B------:R-:W-:-:S04]  /*24c0*/  IMAD.HI.U32 R6, R29, R5, RZ ;  /* 0x000000051d067227 */ /* 0x000fc800078e00ff */
[----:B------:R-:W-:Y:S02]  /*24d0*/  IMAD.MOV R9, RZ, RZ, -R9 ;  /* 0x000000ffff097224 */ /* 0x000fe400078e0a09 */
[----:B------:R-:W-:Y:S02]  /*24e0*/  IMAD.MOV R6, RZ, RZ, -R6 ;  /* 0x000000ffff067224 */ /* 0x000fe400078e0a06 */
[----:B------:R-:W-:-:S04]  /*24f0*/  IMAD.HI.U32 R11, R29, R10, RZ ;  /* 0x0000000a1d0b7227 */ /* 0x000fc800078e00ff */
[C---:B------:R-:W-:Y:S02]  /*2500*/  IMAD R8, R28.reuse, R9, R8 ;  /* 0x000000091c087224 */ /* 0x040fe400078e0208 */
[----:B------:R-:W-:Y:S02]  /*2510*/  IMAD R5, R28, R6, R5 ;  /* 0x000000061c057224 */ /* 0x000fe400078e0205 */
[----:B------:R-:W-:-:S04]  /*2520*/  IMAD.HI.U32 R9, R29, R7, RZ ;  /* 0x000000071d097227 */ /* 0x000fc800078e00ff */
[----:B------:R-:W-:-:S04]  /*2530*/  IMAD.HI.U32 R6, R29, R3, RZ ;  /* 0x000000031d067227 */ /* 0x000fc800078e00ff */
[----:B------:R-:W-:Y:S02]  /*2540*/  IMAD.MOV R11, RZ, RZ, -R11 ;  /* 0x000000ffff0b7224 */ /* 0x000fe400078e0a0b */
[----:B------:R-:W-:Y:S02]  /*2550*/  IMAD.MOV R9, RZ, RZ, -R9 ;  /* 0x000000ffff097224 */ /* 0x000fe400078e0a09 */
[----:B------:R-:W-:Y:S01]  /*2560*/  IMAD.MOV R6, RZ, RZ, -R6 ;  /* 0x000000ffff067224 */ /* 0x000fe200078e0a06 */
[----:B------:R0:W-:Y:S01]  /*2570*/  STL [R1+0x170], R8 ;  /* 0x0001700801007387 */ /* 0x0001e20000100800 */
[C---:B------:R-:W-:Y:S02]  /*2580*/  IMAD R10, R28.reuse, R11, R10 ;  /* 0x0000000b1c0a7224 */ /* 0x040fe400078e020a */
[C---:B------:R-:W-:Y:S01]  /*2590*/  IMAD R7, R28.reuse, R9, R7 ;  /* 0x000000091c077224 */ /* 0x040fe200078e0207 */
[----:B------:R1:W-:Y:S01]  /*25a0*/  STL [R1+0x174], R5 ;  /* 0x0001740501007387 */ /* 0x0003e20000100800 */
[----:B------:R-:W-:Y:S01]  /*25b0*/  IMAD R3, R28, R6, R3 ;  /* 0x000000061c037224 */ /* 0x000fe200078e0203 */
[----:B0-----:R-:W-:-:S02]  /*25c0*/  IABS R8, R16 ;  /* 0x0000001000087213 */ /* 0x001fc40000000000 */
[----:B------:R-:W5:Y:S01]  /*25d0*/  LDL R16, [R1+0x96c] ;  /* 0x00096c0001107983 */ /* 0x000f620000100800 */
[----:B-1----:R-:W-:-:S03]  /*25e0*/  IABS R5, R17 ;  /* 0x0000001100057213 */ /* 0x002fc60000000000 */
[----:B------:R2:W-:Y:S04]  /*25f0*/  STL [R1+0x14c], R10 ;  /* 0x00014c0a01007387 */ /* 0x0005e80000100800 */
[----:B------:R-:W5:Y:S04]  /*2600*/  LDL R17, [R1+0x970] ;  /* 0x0009700001117983 */ /* 0x000f680000100800 */
[----:B------:R3:W-:Y:S04]  /*2610*/  STL [R1+0x164], R7 ;  /* 0x0001640701007387 */ /* 0x0007e80000100800 */
        /* <DEDUP_REMOVED lines=10> */
[----:B------:R-:W3:Y:S01]  /*26c0*/  LDL R18, [R1+0x950] ;  /* 0x0009500001127983 */ /* 0x000ee20000100800 */
[----:B----4-:R-:W-:-:S03]  /*26d0*/  IABS R3, R19 ;  /* 0x0000001300037213 */ /* 0x010fc60000000000 */
[----:B------:R-:W4:Y:S04]  /*26e0*/  LDL R19, [R1+0x954] ;  /* 0x0009540001137983 */ /* 0x000f280000100800 */
[----:B------:R5:W-:Y:S04]  /*26f0*/  STL [R1+0x154], R8 ;  /* 0x0001540801007387 */ /* 0x000be80000100800 */
[----:B------:R0:W-:Y:S01]  /*2700*/  STL [R1+0x158], R5 ;  /* 0x0001580501007387 */ /* 0x0001e20000100800 */
[----:B------:R-:W-:Y:S01]  /*2710*/  IMAD.HI.U32 R11, R29, R10, RZ ;  /* 0x0000000a1d0b7227 */ /* 0x000fe200078e00ff */
[----:B-----5:R-:W-:-:S02]  /*2720*/  IABS R8, R12 ;  /* 0x0000000c00087213 */ /* 0x020fc40000000000 */
[----:B------:R-:W5:Y:S01]  /*2730*/  LDL R12, [R1+0x958] ;  /* 0x00095800010c7983 */ /* 0x000f620000100800 */
[----:B------:R-:W-:-:S04]  /*2740*/  IMAD.HI.U32 R9, R29, R7, RZ ;  /* 0x000000071d097227 */ /* 0x000fc800078e00ff */
[----:B------:R-:W-:-:S04]  /*2750*/  IMAD.HI.U32 R6, R29, R3, RZ ;  /* 0x000000031d067227 */ /* 0x000fc800078e00ff */
[----:B------:R-:W-:Y:S02]  /*2760*/  IMAD.MOV R11, RZ, RZ, -R11 ;  /* 0x000000ffff0b7224 */ /* 0x000fe400078e0a0b */
[----:B------:R-:W-:Y:S02]  /*2770*/  IMAD.MOV R9, RZ, RZ, -R9 ;  /* 0x000000ffff097224 */ /* 0x000fe400078e0a09 */
[----:B------:R-:W-:Y:S02]  /*2780*/  IMAD.MOV R6, RZ, RZ, -R6 ;  /* 0x000000ffff067224 */ /* 0x000fe400078e0a06 */
[C---:B------:R-:W-:Y:S02]  /*2790*/  IMAD R10, R28.reuse, R11, R10 ;  /* 0x0000000b1c0a7224 */ /* 0x040fe400078e020a */
[C---:B------:R-:W-:Y:S02]  /*27a0*/  IMAD R7, R28.reuse, R9, R7 ;  /* 0x000000091c077224 */ /* 0x040fe400078e0207 */
[----:B------:R-:W-:Y:S01]  /*27b0*/  IMAD R3, R28, R6, R3 ;  /* 0x000000061c037224 */ /* 0x000fe200078e0203 */
[----:B------:R1:W-:Y:S01]  /*27c0*/  STL [R1+0x130], R10 ;  /* 0x0001300a01007387 */ /* 0x0003e20000100800 */
[----:B0-----:R-:W-:-:S03]  /*27d0*/  IABS R5, R16 ;  /* 0x0000001000057213 */ /* 0x001fc60000000000 */
[----:B------:R-:W5:Y:S04]  /*27e0*/  LDL R16, [R1+0x93c] ;  /* 0x00093c0001107983 */ /* 0x000f680000100800 */
[----:B------:R2:W-:Y:S01]  /*27f0*/  STL [R1+0x144], R7 ;  /* 0x0001440701007387 */ /* 0x0005e20000100800 */
[----:B-1----:R-:W-:-:S03]  /*2800*/  IABS R10, R17 ;  /* 0x00000011000a7213 */ /* 0x002fc60000000000 */
[----:B------:R3:W-:Y:S04]  /*2810*/  STL [R1+0x148], R3 ;  /* 0x0001480301007387 */ /* 0x0007e80000100800 */
[----:B------:R-:W5:Y:S01]  /*2820*/  LDL R17, [R1+0x940] ;  /* 0x0009400001117983 */ /* 0x000f620000100800 */
[----:B--2---:R-:W-:-:S03]  /*2830*/  IABS R7, R13 ;  /* 0x0000000d00077213 */ /* 0x004fc60000000000 */
[----:B------:R-:W2:Y:S01]  /*2840*/  LDL R13, [R1+0x944] ;  /* 0x00094400010d7983 */ /* 0x000ea20000100800 */
[----:B------:R-:W-:-:S04]  /*2850*/  IMAD.HI.U32 R9, R29, R8, RZ ;  /* 0x000000081d097227 */ /* 0x000fc800078e00ff */
[----:B------:R-:W-:-:S04]  /*2860*/  IMAD.HI.U32 R6, R29, R5, RZ ;  /* 0x000000051d067227 */ /* 0x000fc800078e00ff */
[----:B------:R-:W-:Y:S02]  /*2870*/  IMAD.MOV R9, RZ, RZ, -R9 ;  /* 0x000000ffff097224 */ /* 0x000fe400078e0a09 */
[----:B------:R-:W-:-:S04]  /*2880*/  IMAD.HI.U32 R11, R29, R10, RZ ;  /* 0x0000000a1d0b7227 */ /* 0x000fc800078e00ff */
[----:B------:R-:W-:Y:S02]  /*2890*/  IMAD.MOV R6, RZ, RZ, -R6 ;  /* 0x000000ffff067224 */ /* 0x000fe400078e0a06 */
[C---:B------:R-:W-:Y:S02]  /*28a0*/  IMAD R8, R28.reuse, R9, R8 ;  /* 0x000000091c087224 */ /* 0x040fe400078e0208 */
[----:B------:R-:W-:Y:S02]  /*28b0*/  IMAD.MOV R11, RZ, RZ, -R11 ;  /* 0x000000ffff0b7224 */ /* 0x000fe400078e0a0b */
[C---:B------:R-:W-:Y:S02]  /*28c0*/  IMAD R5, R28.reuse, R6, R5 ;  /* 0x000000061c057224 */ /* 0x040fe400078e0205 */
[----:B------:R-:W-:Y:S01]  /*28d0*/  IMAD R10, R28, R11, R10 ;  /* 0x0000000b1c0a7224 */ /* 0x000fe200078e020a */
[----:B---3--:R-:W-:Y:S02]  /*28e0*/  IABS R3, R18 ;  /* 0x0000001200037213 */ /* 0x008fe40000000000 */
[----:B------:R-:W3:Y:S04]  /*28f0*/  LDL R18, [R1+0x948] ;  /* 0x0009480001127983 */ /* 0x000ee80000100800 */
[----:B------:R4:W-:Y:S04]  /*2900*/  STL [R1+0x134], R8 ;  /* 0x0001340801007387 */ /* 0x0009e80000100800 */
[----:B------:R5:W-:Y:S01]  /*2910*/  STL [R1+0x138], R5 ;  /* 0x0001380501007387 */ /* 0x000be20000100800 */
[----:B----4-:R-:W-:-:S03]  /*2920*/  IABS R8, R19 ;  /* 0x0000001300087213 */ /* 0x010fc60000000000 */
[----:B------:R-:W4:Y:S01]  /*2930*/  LDL R19, [R1+0x938] ;  /* 0x0009380001137983 */ /* 0x000f220000100800 */
[----:B-----5:R-:W-:-:S03]  /*2940*/  IABS R5, R12 ;  /* 0x0000000c00057213 */ /* 0x020fc60000000000 */
[----:B------:R0:W-:Y:S01]  /*2950*/  STL [R1+0x114], R10 ;  /* 0x0001140a01007387 */ /* 0x0001e20000100800 */
[----:B------:R-:W-:-:S03]  /*2960*/  IMAD.HI.U32 R9, R29, R7, RZ ;  /* 0x000000071d097227 */ /* 0x000fc600078e00ff */
[----:B------:R-:W5:Y:S01]  /*2970*/  LDL R12, [R1+0x934] ;  /* 0x00093400010c7983 */ /* 0x000f620000100800 */
[----:B------:R-:W-:-:S04]  /*2980*/  IMAD.HI.U32 R6, R29, R3, RZ ;  /* 0x000000031d067227 */ /* 0x000fc800078e00ff */
[----:B------:R-:W-:Y:S02]  /*2990*/  IMAD.MOV R9, RZ, RZ, -R9 ;  /* 0x000000ffff097224 */ /* 0x000fe400078e0a09 */
[----:B------:R-:W-:Y:S02]  /*29a0*/  IMAD.MOV R6, RZ, RZ, -R6 ;  /* 0x000000ffff067224 */ /* 0x000fe400078e0a06 */
[C---:B------:R-:W-:Y:S02]  /*29b0*/  IMAD R7, R28.reuse, R9, R7 ;  /* 0x000000091c077224 */ /* 0x040fe400078e0207 */
[----:B------:R-:W-:-:S03]  /*29c0*/  IMAD R3, R28, R6, R3 ;  /* 0x000000061c037224 */ /* 0x000fc600078e0203 */
[----:B------:R1:W-:Y:S04]  /*29d0*/  STL [R1+0x128], R7 ;  /* 0x0001280701007387 */ /* 0x0003e80000100800 */
[----:B------:R2:W-:Y:S01]  /*29e0*/  STL [R1+0x12c], R3 ;  /* 0x00012c0301007387 */ /* 0x0005e20000100800 */
[----:B0-----:R-:W-:-:S03]  /*29f0*/  IABS R10, R16 ;  /* 0x00000010000a7213 */ /* 0x001fc60000000000 */
[----:B------:R-:W5:Y:S01]  /*2a00*/  LDL R16, [R1+0x92c] ;  /* 0x00092c0001107983 */ /* 0x000f620000100800 */
[----:B-1----:R-:W-:-:S03]  /*2a10*/  IABS R7, R17 ;  /* 0x0000001100077213 */ /* 0x002fc60000000000 */
[----:B------:R-:W5:Y:S01]  /*2a20*/  LDL R17, [R1+0x930] ;  /* 0x0009300001117983 */ /* 0x000f620000100800 */
[----:B--2---:R-:W-:-:S03]  /*2a30*/  IABS R3, R13 ;  /* 0x0000000d00037213 */ /* 0x004fc60000000000 */
[----:B------:R-:W2:Y:S01]  /*2a40*/  LDL R13, [R1+0x928] ;  /* 0x00092800010d7983 */ /* 0x000ea20000100800 */
[----:B------:R-:W-:-:S04]  /*2a50*/  IMAD.HI.U32 R9, R29, R8, RZ ;  /* 0x000000081d097227 */ /* 0x000fc800078e00ff */
        /* <DEDUP_REMOVED lines=16> */
[----:B---3--:R-:W-:-:S02]  /*2b60*/  IABS R8, R18 ;  /* 0x0000001200087213 */ /* 0x008fc40000000000 */
[----:B------:R-:W3:Y:S01]  /*2b70*/  LDL R18, [R1+0x924] ;  /* 0x0009240001127983 */ /* 0x000ee20000100800 */
[----:B----4-:R-:W-:-:S03]  /*2b80*/  IABS R5, R19 ;  /* 0x0000001300057213 */ /* 0x010fc60000000000 */
[----:B------:R5:W-:Y:S04]  /*2b90*/  STL [R1+0xf4], R10 ;  /* 0x0000f40a01007387 */ /* 0x000be80000100800 */
[----:B------:R-:W4:Y:S04]  /*2ba0*/  LDL R19, [R1+0x91c] ;  /* 0x00091c0001137983 */ /* 0x000f280000100800 */
[----:B------:R0:W-:Y:S01]  /*2bb0*/  STL [R1+0x108], R7 ;  /* 0x0001080701007387 */ /* 0x0001e20000100800 */
[----:B-----5:R-:W-:-:S03]  /*2bc0*/  IABS R10, R12 ;  /* 0x0000000c000a7213 */ /* 0x020fc60000000000 */
[----:B------:R1:W-:Y:S04]  /*2bd0*/  STL [R1+0x10c], R3 ;  /* 0x00010c0301007387 */ /* 0x0003e80000100800 */
[----:B------:R-:W5:Y:S01]  /*2be0*/  LDL R12, [R1+0x920] ;  /* 0x00092000010c7983 */ /* 0x000f620000100800 */
[----:B------:R-:W-:-:S04]  /*2bf0*/  IMAD.HI.U32 R9, R29, R8, RZ ;  /* 0x000000081d097227 */ /* 0x000fc800078e00ff */
[----:B------:R-:W-:-:S04]  /*2c00*/  IMAD.HI.U32 R6, R29, R5, RZ ;  /* 0x000000051d067227 */ /* 0x000fc800078e00ff */
[----:B------:R-:W-:Y:S02]  /*2c10*/  IMAD.MOV R9, RZ, RZ, -R9 ;  /* 0x000000ffff097224 */ /* 0x000fe400078e0a09 */
[----:B------:R-:W-:Y:S01]  /*2c20*/  IMAD.MOV R6, RZ, RZ, -R6 ;  /* 0x000000ffff067224 */ /* 0x000fe200078e0a06 */
[----:B0-----:R-:W-:Y:S01]  /*2c30*/  IABS R7, R16 ;  /* 0x0000001000077213 */ /* 0x001fe20000000000 */
[C---:B------:R-:W-:Y:S01]  /*2c40*/  IMAD R8, R28.reuse, R9, R8 ;  /* 0x000000091c087224 */ /* 0x040fe200078e0208 */
[----:B------:R-:W5:Y:S01]  /*2c50*/  LDL R16, [R1+0x918] ;  /* 0x0009180001107983 */ /* 0x000f620000100800 */
[----:B------:R-:W-:Y:S01]  /*2c60*/  IMAD R5, R28, R6, R5 ;  /* 0x000000061c057224 */ /* 0x000fe200078e0205 */
[----:B-1----:R-:W-:Y:S02]  /*2c70*/  IABS R3, R17 ;  /* 0x0000001100037213 */ /* 0x002fe40000000000 */
[----:B------:R-:W5:Y:S04]  /*2c80*/  LDL R17, [R1+0x914] ;  /* 0x0009140001117983 */ /* 0x000f680000100800 */
[----:B------:R2:W-:Y:S04]  /*2c90*/  STL [R1+0xf8], R8 ;  /* 0x0000f80801007387 */ /* 0x0005e80000100800 */
[----:B------:R3:W-:Y:S01]  /*2ca0*/  STL [R1+0x104], R5 ;  /* 0x0001040501007387 */ /* 0x0007e20000100800 */
[----:B--2---:R-:W-:-:S03]  /*2cb0*/  IABS R8, R13 ;  /* 0x0000000d00087213 */ /* 0x004fc60000000000 */
[----:B------:R-:W2:Y:S01]  /*2cc0*/  LDL R13, [R1+0x90c] ;  /* 0x00090c00010d7983 */ /* 0x000ea20000100800 */
[----:B------:R-:W-:-:S04]  /*2cd0*/  IMAD.HI.U32 R11, R29, R10, RZ ;  /* 0x0000000a1d0b7227 */ /* 0x000fc800078e00ff */
        /* <DEDUP_REMOVED lines=9> */
[----:B------:R-:W-:Y:S01]  /*2d70*/  IMAD.HI.U32 R9, R29, R8, RZ ;  /* 0x000000081d097227 */ /* 0x000fe200078e00ff */
[----:B---3--:R-:W-:-:S02]  /*2d80*/  IABS R5, R18 ;  /* 0x0000001200057213 */ /* 0x008fc40000000000 */
[----:B------:R-:W3:Y:S04]  /*2d90*/  LDL R18, [R1+0x910] ;  /* 0x0009100001127983 */ /* 0x000ee80000100800 */
[----:B------:R5:W-:Y:S01]  /*2da0*/  STL [R1+0xec], R7 ;  /* 0x0000ec0701007387 */ /* 0x000be20000100800 */
[----:B----4-:R-:W-:-:S03]  /*2db0*/  IABS R10, R19 ;  /* 0x00000013000a7213 */ /* 0x010fc60000000000 */
[----:B------:R0:W-:Y:S04]  /*2dc0*/  STL [R1+0xf0], R3 ;  /* 0x0000f00301007387 */ /* 0x0001e80000100800 */
[----:B------:R-:W4:Y:S01]  /*2dd0*/  LDL R19, [R1+0x908] ;  /* 0x0009080001137983 */ /* 0x000f220000100800 */
[----:B-----5:R-:W-:-:S03]  /*2de0*/  IABS R7, R12 ;  /* 0x0000000c00077213 */ /* 0x020fc60000000000 */
[----:B------:R-:W5:Y:S01]  /*2df0*/  LDL R12, [R1+0x8fc] ;  /* 0x0008fc00010c7983 */ /* 0x000f620000100800 */
[----:B------:R-:W-:-:S04]  /*2e00*/  IMAD.HI.U32 R6, R29, R5, RZ ;  /* 0x000000051d067227 */ /* 0x000fc800078e00ff */
[----:B------:R-:W-:Y:S02]  /*2e10*/  IMAD.MOV R9, RZ, RZ, -R9 ;  /* 0x000000ffff097224 */ /* 0x000fe400078e0a09 */
[----:B------:R-:W-:-:S04]  /*2e20*/  IMAD.HI.U32 R11, R29, R10, RZ ;  /* 0x0000000a1d0b7227 */ /* 0x000fc800078e00ff */
[----:B------:R-:W-:Y:S02]  /*2e30*/  IMAD.MOV R6, RZ, RZ, -R6 ;  /* 0x000000ffff067224 */ /* 0x000fe400078e0a06 */
[C---:B------:R-:W-:Y:S02]  /*2e40*/  IMAD R8, R28.reuse, R9, R8 ;  /* 0x000000091c087224 */ /* 0x040fe400078e0208 */
[----:B------:R-:W-:Y:S02]  /*2e50*/  IMAD.MOV R11, RZ, RZ, -R11 ;  /* 0x000000ffff0b7224 */ /* 0x000fe400078e0a0b */
[C---:B------:R-:W-:Y:S01]  /*2e60*/  IMAD R5, R28.reuse, R6, R5 ;  /* 0x000000061c057224 */ /* 0x040fe200078e0205 */
[----:B0-----:R-:W-:Y:S01]  /*2e70*/  IABS R3, R16 ;  /* 0x0000001000037213 */ /* 0x001fe20000000000 */
[----:B------:R-:W-:Y:S01]  /*2e80*/  IMAD R10, R28, R11, R10 ;  /* 0x0000000b1c0a7224 */ /* 0x000fe200078e020a */
[----:B------:R-:W5:Y:S04]  /*2e90*/  LDL R16, [R1+0x900] ;  /* 0x0009000001107983 */ /* 0x000f680000100800 */
[----:B------:R0:W-:Y:S04]  /*2ea0*/  STL [R1+0xe4], R8 ;  /* 0x0000e40801007387 */ /* 0x0001e80000100800 */
        /* <DEDUP_REMOVED lines=11> */
[----:B------:R-:W-:-:S03]  /*2f60*/  IMAD R3, R28, R6, R3 ;  /* 0x000000061c037224 */ /* 0x000fc600078e0203 */
[----:B------:R4:W-:Y:S04]  /*2f70*/  STL [R1+0xd4], R7 ;  /* 0x0000d40701007387 */ /* 0x0009e80000100800 */
[----:B------:R5:W-:Y:S01]  /*2f80*/  STL [R1+0xd8], R3 ;  /* 0x0000d80301007387 */ /* 0x000be20000100800 */
[----:B------:R-:W-:-:S04]  /*2f90*/  IMAD.HI.U32 R9, R29, R8, RZ ;  /* 0x000000081d097227 */ /* 0x000fc800078e00ff */
[----:B------:R-:W-:-:S04]  /*2fa0*/  IMAD.HI.U32 R6, R29, R5, RZ ;  /* 0x000000051d067227 */ /* 0x000fc800078e00ff */
[----:B------:R-:W-:Y:S01]  /*2fb0*/  IMAD.MOV R9, RZ, RZ, -R9 ;  /* 0x000000ffff097224 */ /* 0x000fe200078e0a09 */
[----:B---3--:R-:W-:Y:S02]  /*2fc0*/  IABS R10, R18 ;  /* 0x00000012000a7213 */ /* 0x008fe40000000000 */
[----:B------:R-:W3:Y:S01]  /*2fd0*/  LDL R18, [R1+0x8f4] ;  /* 0x0008f40001127983 */ /* 0x000ee20000100800 */
[----:B------:R-:W-:Y:S01]  /*2fe0*/  IMAD.MOV R6, RZ, RZ, -R6 ;  /* 0x000000ffff067224 */ /* 0x000fe200078e0a06 */
[----:B----4-:R-:W-:Y:S02]  /*2ff0*/  IABS R7, R19 ;  /* 0x0000001300077213 */ /* 0x010fe40000000000 */
[----:B------:R-:W4:Y:S01]  /*3000*/  LDL R19, [R1+0x8f0] ;  /* 0x0008f00001137983 */ /* 0x000f220000100800 */
[----:B-----5:R-:W-:-:S03]  /*3010*/  IABS R3, R12 ;  /* 0x0000000c00037213 */ /* 0x020fc60000000000 */
[----:B------:R-:W5:Y:S01]  /*3020*/  LDL R12, [R1+0x8ec] ;  /* 0x0008ec00010c7983 */ /* 0x000f620000100800 */
        /* <DEDUP_REMOVED lines=27> */
[----:B------:R-:W-:Y:S02]  /*31e0*/  IMAD R5, R28, R6, R5 ;  /* 0x000000061c057224 */ /* 0x000fe400078e0205 */
[----:B------:R-:W-:-:S04]  /*31f0*/  IMAD.HI.U32 R11, R29, R10, RZ ;  /* 0x0000000a1d0b7227 */ /* 0x000fc800078e00ff */
[----:B------:R-:W-:-:S04]  /*3200*/  IMAD.MOV R11, RZ, RZ, -R11 ;  /* 0x000000ffff0b7224 */ /* 0x000fc800078e0a0b */
[----:B------:R-:W-:Y:S01]  /*3210*/  IMAD R10, R28, R11, R10 ;  /* 0x0000000b1c0a7224 */ /* 0x000fe200078e020a */
[----:B---3--:R-:W-:Y:S02]  /*3220*/  IABS R7, R18 ;  /* 0x0000001200077213 */ /* 0x008fe40000000000 */
[----:B------:R-:W3:Y:S01]  /*3230*/  LDL R18, [R1+0x8dc] ;  /* 0x0008dc0001127983 */ /* 0x000ee20000100800 */
[----:B----4-:R-:W-:-:S03]  /*3240*/  IABS R3, R19 ;  /* 0x0000001300037213 */ /* 0x010fc60000000000 */
[----:B------:R-:W4:Y:S04]  /*3250*/  LDL R19, [R1+0x8d8] ;  /* 0x0008d80001137983 */ /* 0x000f280000100800 */
[----:B------:R5:W-:Y:S04]  /*3260*/  STL [R1+0xb8], R8 ;  /* 0x0000b80801007387 */ /* 0x000be80000100800 */
[----:B------:R0:W-:Y:S01]  /*3270*/  STL [R1+0xbc], R5 ;  /* 0x0000bc0501007387 */ /* 0x0001e20000100800 */
[----:B-----5:R-:W-:-:S03]  /*3280*/  IABS R8, R12 ;  /* 0x0000000c00087213 */ /* 0x020fc60000000000 */
[----:B------:R-:W5:Y:S01]  /*3290*/  LDL R12, [R1+0x8d4] ;  /* 0x0008d400010c7983 */ /* 0x000f620000100800 */
[----:B------:R-:W-:-:S04]  /*32a0*/  IMAD.HI.U32 R9, R29, R7, RZ ;  /* 0x000000071d097227 */ /* 0x000fc800078e00ff */
[----:B------:R-:W-:-:S04]  /*32b0*/  IMAD.HI.U32 R6, R29, R3, RZ ;  /* 0x000000031d067227 */ /* 0x000fc800078e00ff */
[----:B------:R-:W-:Y:S02]  /*32c0*/  IMAD.MOV R9, RZ, RZ, -R9 ;  /* 0x000000ffff097224 */ /* 0x000fe400078e0a09 */
[----:B------:R-:W-:Y:S02]  /*32d0*/  IMAD.MOV R6, RZ, RZ, -R6 ;  /* 0x000000ffff067224 */ /* 0x000fe400078e0a06 */
        /* <DEDUP_REMOVED lines=19> */
[----:B------:R-:W-:Y:S02]  /*3410*/  IMAD R10, R28, R11, R10 ;  /* 0x0000000b1c0a7224 */ /* 0x000fe400078e020a */
[----:B------:R-:W-:-:S04]  /*3420*/  IMAD.HI.U32 R9, R29, R7, RZ ;  /* 0x000000071d097227 */ /* 0x000fc800078e00ff */
[----:B------:R-:W-:Y:S01]  /*3430*/  IMAD.MOV R9, RZ, RZ, -R9 ;  /* 0x000000ffff097224 */ /* 0x000fe200078e0a09 */
[----:B---3--:R-:W-:Y:S02]  /*3440*/  IABS R3, R18 ;  /* 0x0000001200037213 */ /* 0x008fe40000000000 */
[----:B------:R-:W3:Y:S04]  /*3450*/  LDL R18, [R1+0x8bc] ;  /* 0x0008bc0001127983 */ /* 0x000ee80000100800 */
[----:B------:R4:W-:Y:S04]  /*3460*/  STL [R1+0xa4], R8 ;  /* 0x0000a40801007387 */ /* 0x0009e80000100800 */
[----:B------:R5:W-:Y:S01]  /*3470*/  STL [R1+0xa8], R5 ;  /* 0x0000a80501007387 */ /* 0x000be20000100800 */
[----:B----4-:R-:W-:-:S03]  /*3480*/  IABS R8, R19 ;  /* 0x0000001300087213 */ /* 0x010fc60000000000 */
[----:B------:R-:W4:Y:S04]  /*3490*/  LDL R19, [R1+0x8c0] ;  /* 0x0008c00001137983 */ /* 0x000f280000100800 */
[----:B------:R0:W-:Y:S01]  /*34a0*/  STL [R1+0x8c], R10 ;  /* 0x00008c0a01007387 */ /* 0x0001e20000100800 */
[----:B------:R-:W-:Y:S01]  /*34b0*/  IMAD.HI.U32 R6, R29, R3, RZ ;  /* 0x000000031d067227 */ /* 0x000fe200078e00ff */
[----:B-----5:R-:W-:Y:S02]  /*34c0*/  IABS R5, R12 ;  /* 0x0000000c00057213 */ /* 0x020fe40000000000 */
[----:B------:R-:W5:Y:S01]  /*34d0*/  LDL R12, [R1+0x8c4] ;  /* 0x0008c400010c7983 */ /* 0x000f620000100800 */
[----:B------:R-:W-:Y:S02]  /*34e0*/  IMAD.MOV R6, RZ, RZ, -R6 ;  /* 0x000000ffff067224 */ /* 0x000fe400078e0a06 */
[----:B------:R-:W-:-:S02]  /*34f0*/  IMAD R7, R28, R9, R7 ;  /* 0x000000091c077224 */ /* 0x000fc400078e0207 */
        /* <DEDUP_REMOVED lines=27> */
[----:B------:R-:W3:Y:S04]  /*36b0*/  LDL R18, [R1+0x8ac] ;  /* 0x0008ac0001127983 */ /* 0x000ee80000100800 */
[----:B------:R5:W-:Y:S01]  /*36c0*/  STL [R1+0x80], R10 ;  /* 0x0000800a01007387 */ /* 0x000be20000100800 */
        /* <DEDUP_REMOVED lines=12> */
[----:B0-----:R-:W-:Y:S02]  /*3790*/  IABS R7, R16 ;  /* 0x0000001000077213 */ /* 0x001fe40000000000 */
[----:B------:R-:W5:Y:S01]  /*37a0*/  LDL R16, [R1+0x8a0] ;  /* 0x0008a00001107983 */ /* 0x000f620000100800 */
[----:B-1----:R-:W-:-:S03]  /*37b0*/  IABS R3, R17 ;  /* 0x0000001100037213 */ /* 0x002fc60000000000 */
        /* <DEDUP_REMOVED lines=18> */
[----:B------:R5:W-:Y:S04]  /*38e0*/  STL [R1+0x1a8], R7 ;  /* 0x0001a80701007387 */ /* 0x000be80000100800 */
[----:B------:R0:W-:Y:S01]  /*38f0*/  STL [R1+0x1b0], R3 ;  /* 0x0001b00301007387 */ /* 0x0001e20000100800 */
[----:B----4-:R-:W-:-:S03]  /*3900*/  IABS R10, R19 ;  /* 0x00000013000a7213 */ /* 0x010fc60000000000 */
[----:B------:R-:W4:Y:S01]  /*3910*/  LDL R19, [R1+0x890] ;  /* 0x0008900001137983 */ /* 0x000f220000100800 */
[C---:B------:R-:W-:Y:S01]  /*3920*/  IMAD.HI.U32 R6, R29.reuse, R5, RZ ;  /* 0x000000051d067227 */ /* 0x040fe200078e00ff */
[----:B-----5:R-:W-:Y:S02]  /*3930*/  IABS R7, R12 ;  /* 0x0000000c00077213 */ /* 0x020fe40000000000 */
[----:B------:R-:W5:Y:S01]  /*3940*/  LDL R12, [R1+0x88c] ;  /* 0x00088c00010c7983 */ /* 0x000f620000100800 */
[----:B------:R-:W-:Y:S02]  /*3950*/  IMAD.MOV R9, RZ, RZ, -R9 ;  /* 0x000000ffff097224 */ /* 0x000fe400078e0a09 */
[----:B------:R-:W-:-:S04]  /*3960*/  IMAD.HI.U32 R11, R29, R10, RZ ;  /* 0x0000000a1d0b7227 */ /* 0x000fc800078e00ff */
[----:B------:R-:W-:Y:S02]  /*3970*/  IMAD.MOV R6, RZ, RZ, -R6 ;  /* 0x000000ffff067224 */ /* 0x000fe400078e0a06 */
[C---:B------:R-:W-:Y:S02]  /*3980*/  IMAD R8, R28.reuse, R9, R8 ;  /* 0x000000091c087224 */ /* 0x040fe400078e0208 */
[----:B------:R-:W-:Y:S02]  /*3990*/  IMAD.MOV R11, RZ, RZ, -R11 ;  /* 0x000000ffff0b7224 */ /* 0x000fe400078e0a0b */
[C---:B------:R-:W-:Y:S02]  /*39a0*/  IMAD R5, R28.reuse, R6, R5 ;  /* 0x000000061c057224 */ /* 0x040fe400078e0205 */
[----:B------:R-:W-:Y:S01]  /*39b0*/  IMAD R10, R28, R11, R10 ;  /* 0x0000000b1c0a7224 */ /* 0x000fe200078e020a */
[----:B0-----:R-:W-:Y:S02]  /*39c0*/  IABS R3, R16 ;  /* 0x0000001000037213 */ /* 0x001fe40000000000 */
        /* <DEDUP_REMOVED lines=18> */
[----:B------:R-:W-:Y:S02]  /*3af0*/  IMAD.MOV R9, RZ, RZ, -R9 ;  /* 0x000000ffff097224 */ /* 0x000fe400078e0a09 */
[----:B------:R-:W-:Y:S01]  /*3b00*/  IMAD.MOV R6, RZ, RZ, -R6 ;  /* 0x000000ffff067224 */ /* 0x000fe200078e0a06 */
[----:B---3--:R-:W-:Y:S02]  /*3b10*/  IABS R10, R18 ;  /* 0x00000012000a7213 */ /* 0x008fe40000000000 */
[----:B------:R-:W3:Y:S01]  /*3b20*/  LDL R18, [R1+0x884] ;  /* 0x0008840001127983 */ /* 0x000ee20000100800 */
[----:B------:R-:W-:Y:S02]  /*3b30*/  IMAD R8, R28, R9, R8 ;  /* 0x000000091c087224 */ /* 0x000fe400078e0208 */
[----:B------:R-:W-:Y:S01]  /*3b40*/  IMAD.HI.U32 R11, R29, R10, RZ ;  /* 0x0000000a1d0b7227 */ /* 0x000fe200078e00ff */
[----:B----4-:R-:W-:Y:S02]  /*3b50*/  IABS R7, R19 ;  /* 0x0000001300077213 */ /* 0x010fe40000000000 */
[----:B------:R-:W4:Y:S01]  /*3b60*/  LDL R19, [R1+0x878] ;  /* 0x0008780001137983 */ /* 0x000f220000100800 */
[----:B-----5:R-:W-:-:S03]  /*3b70*/  IABS R3, R12 ;  /* 0x0000000c00037213 */ /* 0x020fc60000000000 */
[----:B------:R-:W5:Y:S01]  /*3b80*/  LDL R12, [R1+0x874] ;  /* 0x00087400010c7983 */ /* 0x000f620000100800 */
[----:B------:R-:W-:Y:S02]  /*3b90*/  IMAD R5, R28, R6, R5 ;  /* 0x000000061c057224 */ /* 0x000fe400078e0205 */
[----:B------:R-:W-:-:S04]  /*3ba0*/  IMAD.HI.U32 R9, R29, R7, RZ ;  /* 0x000000071d097227 */ /* 0x000fc800078e00ff */
[----:B------:R-:W-:-:S04]  /*3bb0*/  IMAD.HI.U32 R6, R29, R3, RZ ;  /* 0x000000031d067227 */ /* 0x000fc800078e00ff */
[----:B------:R-:W-:Y:S02]  /*3bc0*/  IMAD.MOV R11, RZ, RZ, -R11 ;  /* 0x000000ffff0b7224 */ /* 0x000fe400078e0a0b */
[----:B------:R-:W-:Y:S02]  /*3bd0*/  IMAD.MOV R9, RZ, RZ, -R9 ;  /* 0x000000ffff097224 */ /* 0x000fe400078e0a09 */
[----:B------:R-:W-:Y:S02]  /*3be0*/  IMAD.MOV R6, RZ, RZ, -R6 ;  /* 0x000000ffff067224 */ /* 0x000fe400078e0a06 */
[C---:B------:R-:W-:Y:S01]  /*3bf0*/  IMAD R10, R28.reuse, R11, R10 ;  /* 0x0000000b1c0a7224 */ /* 0x040fe200078e020a */
[----:B------:R0:W-:Y:S01]  /*3c00*/  STL [R1+0x15c], R8 ;  /* 0x00015c0801007387 */ /* 0x0001e20000100800 */
[C---:B------:R-:W-:Y:S02]  /*3c10*/  IMAD R7, R28.reuse, R9, R7 ;  /* 0x000000091c077224 */ /* 0x040fe400078e0207 */
[----:B------:R-:W-:Y:S01]  /*3c20*/  IMAD R3, R28, R6, R3 ;  /* 0x000000061c037224 */ /* 0x000fe200078e0203 */
[----:B------:R1:W-:Y:S01]  /*3c30*/  STL [R1+0x160], R5 ;  /* 0x0001600501007387 */ /* 0x0003e20000100800 */
[----:B0-----:R-:W-:-:S03]  /*3c40*/  IABS R8, R16 ;  /* 0x0000001000087213 */ /* 0x001fc60000000000 */
[----:B------:R-:W5:Y:S04]  /*3c50*/  LDL R16, [R1+0x870] ;  /* 0x0008700001107983 */ /* 0x000f680000100800 */
[----:B------:R2:W-:Y:S01]  /*3c60*/  STL [R1+0x110], R10 ;  /* 0x0001100a01007387 */ /* 0x0005e20000100800 */
        /* <DEDUP_REMOVED lines=24> */
[----:B0-----:R-:W-:-:S04]  /*3df0*/  IMAD.HI.U32 R8, R29, R7, RZ ;  /* 0x000000071d087227 */ /* 0x001fc800078e00ff */
[----:B------:R-:W-:Y:S02]  /*3e00*/  IMAD.MOV R8, RZ, RZ, -R8 ;  /* 0x000000ffff087224 */ /* 0x000fe400078e0a08 */
[----:B------:R-:W-:Y:S02]  /*3e10*/  IMAD.MOV R6, RZ, RZ, -R6 ;  /* 0x000000ffff067224 */ /* 0x000fe400078e0a06 */
[C---:B------:R-:W-:Y:S02]  /*3e20*/  IMAD R7, R28.reuse, R8, R7 ;  /* 0x000000081c077224 */ /* 0x040fe400078e0207 */
[----:B------:R-:W-:Y:S01]  /*3e30*/  IMAD R3, R28, R6, R3 ;  /* 0x000000061c037224 */ /* 0x000fe200078e0203 */
[----:B------:R-:W-:Y:S04]  /*3e40*/  STL [R1+0x38], R10 ;  /* 0x0000380a01007387 */ /* 0x000fe80000100800 */
[----:B------:R2:W-:Y:S04]  /*3e50*/  STL [R1+0xfc], R7 ;  /* 0x0000fc0701007387 */ /* 0x0005e80000100800 */
[----:B------:R-:W-:Y:S01]  /*3e60*/  STL [R1+0x100], R3 ;  /* 0x0001000301007387 */ /* 0x000fe20000100800 */
[----:B-1----:R-:W-:-:S03]  /*3e70*/  IABS R5, R16 ;  /* 0x0000001000057213 */ /* 0x002fc60000000000 */
[----:B------:R-:W5:Y:S04]  /*3e80*/  LDL R23, [R1+0x858] ;  /* 0x0008580001177983 */ /* 0x000f680000100800 */
[----:B------:R-:W5:Y:S01]  /*3e90*/  LDL R16, [R1+0x854] ;  /* 0x0008540001107983 */ /* 0x000f620000100800 */
[----:B--2---:R-:W-:-:S03]  /*3ea0*/  IABS R7, R13 ;  /* 0x0000000d00077213 */ /* 0x004fc60000000000 */
[----:B------:R-:W2:Y:S01]  /*3eb0*/  LDL R13, [R1+0x850] ;  /* 0x00085000010d7983 */ /* 0x000ea20000100800 */
[----:B------:R-:W-:-:S04]  /*3ec0*/  IMAD.HI.U32 R10, R29, R9, RZ ;  /* 0x000000091d0a7227 */ /* 0x000fc800078e00ff */
[----:B------:R-:W-:Y:S01]  /*3ed0*/  IMAD.HI.U32 R6, R29, R5, RZ ;  /* 0x000000051d067227 */ /* 0x000fe200078e00ff */
[----:B------:R-:W-:-:S03]  /*3ee0*/  IABS R8, R17 ;  /* 0x0000001100087213 */ /* 0x000fc60000000000 */
[----:B------:R-:W-:Y:S02]  /*3ef0*/  IMAD.MOV R10, RZ, RZ, -R10 ;  /* 0x000000ffff0a7224 */ /* 0x000fe400078e0a0a */
[----:B------:R-:W-:Y:S02]  /*3f00*/  IMAD.MOV R6, RZ, RZ, -R6 ;  /* 0x000000ffff067224 */ /* 0x000fe400078e0a06 */
[C---:B------:R-:W-:Y:S02]  /*3f10*/  IMAD R9, R28.reuse, R10, R9 ;  /* 0x0000000a1c097224 */ /* 0x040fe400078e0209 */
[----:B------:R-:W-:Y:S02]  /*3f20*/  IMAD R5, R28, R6, R5 ;  /* 0x000000061c057224 */ /* 0x000fe400078e0205 */
[C---:B------:R-:W-:Y:S01]  /*3f30*/  IMAD.HI.U32 R10, R29.reuse, R8, RZ ;  /* 0x000000081d0a7227 */ /* 0x040fe200078e00ff */
[----:B------:R0:W-:Y:S04]  /*3f40*/  STL [R1+0x34], R9 ;  /* 0x0000340901007387 */ /* 0x0001e80000100800 */
[----:B------:R1:W-:Y:S04]  /*3f50*/  STL [R1+0x30], R5 ;  /* 0x0000300501007387 */ /* 0x0003e80000100800 */
[----:B------:R-:W2:Y:S01]  /*3f60*/  LDL R17, [R1+0x848] ;  /* 0x0008480001117983 */ /* 0x000ea20000100800 */
[----:B0-----:R-:W-:-:S03]  /*3f70*/  IMAD.HI.U32 R9, R29, R7, RZ ;  /* 0x000000071d097227 */ /* 0x001fc600078e00ff */
[----:B------:R-:W2:Y:S01]  /*3f80*/  LDL R22, [R1+0x84c] ;  /* 0x00084c0001167983 */ /* 0x000ea20000100800 */
[----:B---3--:R-:W-:-:S05]  /*3f90*/  IABS R3, R18 ;  /* 0x0000001200037213 */ /* 0x008fca0000000000 */
[----:B-1----:R-:W-:Y:S01]  /*3fa0*/  IMAD.HI.U32 R5, R29, R3, RZ ;  /* 0x000000031d057227 */ /* 0x002fe200078e00ff */
[----:B----4-:R-:W-:Y:S02]  /*3fb0*/  IABS R6, R19 ;  /* 0x0000001300067213 */ /* 0x010fe40000000000 */
[----:B-----5:R-:W-:Y:S01]  /*3fc0*/  IABS R11, R12 ;  /* 0x0000000c000b7213 */ /* 0x020fe20000000000 */
[----:B------:R-:W-:Y:S02]  /*3fd0*/  IMAD.MOV R12, RZ, RZ, -R10 ;  /* 0x000000ffff0c7224 */ /* 0x000fe400078e0a0a */
[----:B------:R-:W-:Y:S02]  /*3fe0*/  IMAD.MOV R10, RZ, RZ, -R9 ;  /* 0x000000ffff0a7224 */ /* 0x000fe400078e0a09 */
[C---:B------:R-:W-:Y:S02]  /*3ff0*/  IMAD R8, R28.reuse, R12, R8 ;  /* 0x0000000c1c087224 */ /* 0x040fe400078e0208 */
[----:B------:R-:W-:-:S03]  /*4000*/  IMAD R7, R28, R10, R7 ;  /* 0x0000000a1c077224 */ /* 0x000fc600078e0207 */
[----:B------:R0:W-:Y:S01]  /*4010*/  STL [R1+0x2c], R8 ;  /* 0x00002c0801007387 */ /* 0x0001e20000100800 */
[----:B------:R-:W-:-:S03]  /*4020*/  IMAD.MOV R9, RZ, RZ, -R5 ;  /* 0x000000ffff097224 */ /* 0x000fc600078e0a05 */
[----:B------:R-:W3:Y:S01]  /*4030*/  LDL R18, [R1+0x83c] ;  /* 0x00083c0001127983 */ /* 0x000ee20000100800 */
[C---:B------:R-:W-:Y:S02]  /*4040*/  IMAD R3, R28.reuse, R9, R3 ;  /* 0x000000091c037224 */ /* 0x040fe400078e0203 */
[----:B0-----:R-:W-:Y:S01]  /*4050*/  IMAD.HI.U32 R8, R29, R6, RZ ;  /* 0x000000061d087227 */ /* 0x001fe200078e00ff */
[----:B------:R-:W-:Y:S03]  /*4060*/  STL [R1+0x28], R7 ;  /* 0x0000280701007387 */ /* 0x000fe60000100800 */
[----:B------:R-:W-:Y:S01]  /*4070*/  IMAD.MOV R12, RZ, RZ, -R8 ;  /* 0x000000ffff0c7224 */ /* 0x000fe200078e0a08 */
[----:B------:R-:W4:Y:S03]  /*4080*/  LDL R19, [R1+0x840] ;  /* 0x0008400001137983 */ /* 0x000f260000100800 */
[----:B------:R-:W-:Y:S01]  /*4090*/  IMAD R6, R28, R12, R6 ;  /* 0x0000000c1c067224 */ /* 0x000fe200078e0206 */
[----:B------:R0:W-:Y:S01]  /*40a0*/  STL [R1+0x24], R3 ;  /* 0x0000240301007387 */ /* 0x0001e20000100800 */
[----:B------:R-:W-:-:S03]  /*40b0*/  IABS R9, R16 ;  /* 0x0000001000097213 */ /* 0x000fc60000000000 */
[----:B------:R-:W5:Y:S01]  /*40c0*/  LDL R16, [R1+0x838] ;  /* 0x0008380001107983 */ /* 0x000f620000100800 */
[----:B0-----:R-:W-:-:S03]  /*40d0*/  IABS R3, R23 ;  /* 0x0000001700037213 */ /* 0x001fc60000000000 */
[----:B------:R-:W5:Y:S04]  /*40e0*/  LDL R23, [R1+0x844] ;  /* 0x0008440001177983 */ /* 0x000f680000100800 */
[----:B------:R-:W-:Y:S01]  /*40f0*/  STL [R1+0x20], R6 ;  /* 0x0000200601007387 */ /* 0x000fe20000100800 */
[----:B--2---:R-:W-:-:S03]  /*4100*/  IABS R10, R13 ;  /* 0x0000000d000a7213 */ /* 0x004fc60000000000 */
[----:B------:R-:W2:Y:S01]  /*4110*/  LDL R13, [R1+0x834] ;  /* 0x00083400010d7983 */ /* 0x000ea20000100800 */
[----:B------:R-:W-:-:S04]  /*4120*/  IMAD.MOV.U32 R5, RZ, RZ, R11 ;  /* 0x000000ffff057224 */ /* 0x000fc800078e000b */
[----:B------:R-:W-:-:S04]  /*4130*/  IMAD.HI.U32 R7, R29, R5, RZ ;  /* 0x000000051d077227 */ /* 0x000fc800078e00ff */
[----:B------:R-:W-:Y:S02]  /*4140*/  IMAD.MOV R11, RZ, RZ, -R7 ;  /* 0x000000ffff0b7224 */ /* 0x000fe400078e0a07 */
[----:B------:R-:W-:Y:S02]  /*4150*/  IMAD.MOV.U32 R7, RZ, RZ, R9 ;  /* 0x000000ffff077224 */ /* 0x000fe400078e0009 */
[----:B------:R-:W-:Y:S02]  /*4160*/  IMAD R5, R28, R11, R5 ;  /* 0x0000000b1c057224 */ /* 0x000fe400078e0205 */
[----:B------:R-:W-:Y:S02]  /*4170*/  IMAD.MOV.U32 R8, RZ, RZ, R10 ;  /* 0x000000ffff087224 */ /* 0x000fe400078e000a */
[C---:B------:R-:W-:Y:S01]  /*4180*/  IMAD.HI.U32 R10, R29.reuse, R3, RZ ;  /* 0x000000031d0a7227 */ /* 0x040fe200078e00ff */
[----:B------:R0:W-:Y:S03]  /*4190*/  STL [R1+0x1c], R5 ;  /* 0x00001c0501007387 */ /* 0x0001e60000100800 */
[----:B------:R-:W-:Y:S01]  /*41a0*/  IMAD.HI.U32 R9, R29, R7, RZ ;  /* 0x000000071d097227 */ /* 0x000fe200078e00ff */
[----:B------:R-:W-:-:S03]  /*41b0*/  IABS R11, R17 ;  /* 0x00000011000b7213 */ /* 0x000fc60000000000 */
[----:B------:R-:W-:Y:S02]  /*41c0*/  IMAD.MOV R12, RZ, RZ, -R10 ;  /* 0x000000ffff0c7224 */ /* 0x000fe400078e0a0a */
[----:B0-----:R-:W-:Y:S01]  /*41d0*/  IMAD.HI.U32 R5, R29, R8, RZ ;  /* 0x000000081d057227 */ /* 0x001fe200078e00ff */
[----:B------:R-:W-:-:S03]  /*41e0*/  IABS R6, R22 ;  /* 0x0000001600067213 */ /* 0x000fc60000000000 */
[----:B------:R-:W-:Y:S02]  /*41f0*/  IMAD.MOV R10, RZ, RZ, -R9 ;  /* 0x000000ffff0a7224 */ /* 0x000fe400078e0a09 */
[----:B------:R-:W-:Y:S02]  /*4200*/  IMAD.MOV R5, RZ, RZ, -R5 ;  /* 0x000000ffff057224 */ /* 0x000fe400078e0a05 */
[----:B------:R-:W-:Y:S02]  /*4210*/  IMAD.MOV.U32 R9, RZ, RZ, R11 ;  /* 0x000000ffff097224 */ /* 0x000fe400078e000b */
[C---:B------:R-:W-:Y:S02]  /*4220*/  IMAD R11, R28.reuse, R12, R3 ;  /* 0x0000000c1c0b7224 */ /* 0x040fe400078e0203 */
[C---:B------:R-:W-:Y:S02]  /*4230*/  IMAD R10, R28.reuse, R10, R7 ;  /* 0x0000000a1c0a7224 */ /* 0x040fe400078e0207 */
[----:B------:R-:W-:-:S02]  /*4240*/  IMAD R3, R28, R5, R8 ;  /* 0x000000051c037224 */ /* 0x000fc400078e0208 */
[C---:B------:R-:W-:Y:S01]  /*4250*/  IMAD.HI.U32 R7, R29.reuse, R6, RZ ;  /* 0x000000061d077227 */ /* 0x040fe200078e00ff */
[----:B------:R-:W-:Y:S03]  /*4260*/  STL [R1+0x18], R11 ;  /* 0x0000180b01007387 */ /* 0x000fe60000100800 */
[----:B------:R-:W-:Y:S01]  /*4270*/  IMAD.HI.U32 R5, R29, R9, RZ ;  /* 0x000000091d057227 */ /* 0x000fe200078e00ff */
[----:B------:R0:W-:Y:S04]  /*4280*/  STL [R1+0x14], R10 ;  /* 0x0000140a01007387 */ /* 0x0001e80000100800 */
[----:B------:R3:W-:Y:S04]  /*4290*/  STL [R1+0x10], R3 ;  /* 0x0000100301007387 */ /* 0x0007e80000100800 */
[----:B------:R-:W2:Y:S01]  /*42a0*/  LDL R17, [R1+0x830] ;  /* 0x0008300001117983 */ /* 0x000ea20000100800 */
[----:B0-----:R-:W-:-:S02]  /*42b0*/  IMAD.MOV R10, RZ, RZ, -R7 ;  /* 0x000000ffff0a7224 */ /* 0x001fc400078e0a07 */
[----:B------:R-:W-:Y:S02]  /*42c0*/  IMAD.MOV R7, RZ, RZ, -R5 ;  /* 0x000000ffff077224 */ /* 0x000fe400078e0a05 */
[C---:B------:R-:W-:Y:S02]  /*42d0*/  IMAD R10, R28.reuse, R10, R6 ;  /* 0x0000000a1c0a7224 */ /* 0x040fe400078e0206 */
[----:B------:R-:W-:Y:S01]  /*42e0*/  IMAD R6, R28, R7, R9 ;  /* 0x000000071c067224 */ /* 0x000fe200078e0209 */
[----:B---3--:R-:W-:Y:S02]  /*42f0*/  IABS R3, R18 ;  /* 0x0000001200037213 */ /* 0x008fe40000000000 */
[----:B------:R-:W3:Y:S01]  /*4300*/  LDL R18, [R1+0x82c] ;  /* 0x00082c0001127983 */ /* 0x000ee20000100800 */
[----:B----4-:R-:W-:-:S03]  /*4310*/  IABS R8, R19 ;  /* 0x0000001300087213 */ /* 0x010fc60000000000 */
[----:B------:R-:W4:Y:S04]  /*4320*/  LDL R19, [R1+0x828] ;  /* 0x0008280001137983 */ /* 0x000f280000100800 */
[----:B------:R-:W-:Y:S04]  /*4330*/  STL [R1+0xc], R10 ;  /* 0x00000c0a01007387 */ /* 0x000fe80000100800 */
[----:B------:R0:W-:Y:S01]  /*4340*/  STL [R1+0x8], R6 ;  /* 0x0000080601007387 */ /* 0x0001e20000100800 */
[----:B-----5:R-:W-:-:S03]  /*4350*/  IABS R26, R16 ;  /* 0x00000010001a7213 */ /* 0x020fc60000000000 */
[----:B------:R-:W5:Y:S01]  /*4360*/  LDL R16, [R1+0x824] ;  /* 0x0008240001107983 */ /* 0x000f620000100800 */
[----:B--2---:R-:W-:-:S03]  /*4370*/  IABS R25, R13 ;  /* 0x0000000d00197213 */ /* 0x004fc60000000000 */
[----:B------:R-:W2:Y:S01]  /*4380*/  LDL R13, [R1+0x820] ;  /* 0x00082000010d7983 */ /* 0x000ea20000100800 */
[----:B------:R-:W-:Y:S01]  /*4390*/  IABS R27, R23 ;  /* 0x00000017001b7213 */ /* 0x000fe20000000000 */
[----:B------:R-:W-:Y:S02]  /*43a0*/  IMAD.MOV.U32 R5, RZ, RZ, R8 ;  /* 0x000000ffff057224 */ /* 0x000fe400078e0008 */
[----:B------:R-:W-:-:S04]  /*43b0*/  IMAD.HI.U32 R8, R29, R3, RZ ;  /* 0x000000031d087227 */ /* 0x000fc800078e00ff */
[----:B------:R-:W-:-:S04]  /*43c0*/  IMAD.HI.U32 R7, R29, R5, RZ ;  /* 0x000000051d077227 */ /* 0x000fc800078e00ff */
[----:B0-----:R-:W-:-:S04]  /*43d0*/  IMAD.HI.U32 R6, R29, R27, RZ ;  /* 0x0000001b1d067227 */ /* 0x001fc800078e00ff */
[----:B------:R-:W-:Y:S02]  /*43e0*/  IMAD.MOV R8, RZ, RZ, -R8 ;  /* 0x000000ffff087224 */ /* 0x000fe400078e0a08 */
[----:B------:R-:W-:Y:S02]  /*43f0*/  IMAD.MOV R7, RZ, RZ, -R7 ;  /* 0x000000ffff077224 */ /* 0x000fe400078e0a07 */
[----:B------:R-:W-:Y:S02]  /*4400*/  IMAD.MOV R6, RZ, RZ, -R6 ;  /* 0x000000ffff067224 */ /* 0x000fe400078e0a06 */
[C---:B------:R-:W-:Y:S02]  /*4410*/  IMAD R15, R28.reuse, R8, R3 ;  /* 0x000000081c0f7224 */ /* 0x040fe400078e0203 */
[C---:B------:R-:W-:Y:S02]  /*4420*/  IMAD R14, R28.reuse, R7, R5 ;  /* 0x000000071c0e7224 */ /* 0x040fe400078e0205 */
[----:B------:R-:W-:-:S02]  /*4430*/  IMAD R27, R28, R6, R27 ;  /* 0x000000061c1b7224 */ /* 0x000fc400078e021b */
[C---:B------:R-:W-:Y:S01]  /*4440*/  IMAD.HI.U32 R5, R29.reuse, R26, RZ ;  /* 0x0000001a1d057227 */ /* 0x040fe200078e00ff */
[----:B------:R-:W-:Y:S03]  /*4450*/  STL [R1+0xb8c], R15 ;  /* 0x000b8c0f01007387 */ /* 0x000fe60000100800 */
[----:B------:R-:W-:Y:S01]  /*4460*/  IMAD.HI.U32 R3, R29, R25, RZ ;  /* 0x000000191d037227 */ /* 0x000fe200078e00ff */
[----:B------:R-:W-:Y:S03]  /*4470*/  STL [R1+0xb70], R14 ;  /* 0x000b700e01007387 */ /* 0x000fe60000100800 */
[----:B------:R-:W-:Y:S01]  /*4480*/  IMAD.MOV R5, RZ, RZ, -R5 ;  /* 0x000000ffff057224 */ /* 0x000fe200078e0a05 */
[----:B------:R0:W-:Y:S01]  /*4490*/  STL [R1+0xb6c], R27 ;  /* 0x000b6c1b01007387 */ /* 0x0001e20000100800 */
[----:B------:R-:W-:-:S02]  /*44a0*/  IMAD.MOV R3, RZ, RZ, -R3 ;  /* 0x000000ffff037224 */ /* 0x000fc400078e0a03 */
[C---:B------:R-:W-:Y:S02]  /*44b0*/  IMAD R26, R28.reuse, R5, R26 ;  /* 0x000000051c1a7224 */ /* 0x040fe400078e021a */
[----:B------:R-:W-:Y:S01]  /*44c0*/  IMAD R25, R28, R3, R25 ;  /* 0x000000031c197224 */ /* 0x000fe200078e0219 */
[----:B------:R-:W-:Y:S02]  /*44d0*/  IABS R24, R17 ;  /* 0x0000001100187213 */ /* 0x000fe40000000000 */
[----:B------:R-:W2:Y:S03]  /*44e0*/  LDL R17, [R1+0x808] ;  /* 0x0008080001117983 */ /* 0x000ea60000100800 */
[----:B------:R-:W-:-:S04]  /*44f0*/  IMAD.HI.U32 R6, R29, R24, RZ ;  /* 0x000000181d067227 */ /* 0x000fc800078e00ff */
[----:B------:R-:W-:-:S04]  /*4500*/  IMAD.MOV R6, RZ, RZ, -R6 ;  /* 0x000000ffff067224 */ /* 0x000fc800078e0a06 */
[----:B------:R-:W-:Y:S01]  /*4510*/  IMAD R24, R28, R6, R24 ;  /* 0x000000061c187224 */ /* 0x000fe200078e0218 */
[----:B---3--:R-:W-:Y:S02]  /*4520*/  IABS R23, R18 ;  /* 0x0000001200177213 */ /* 0x008fe40000000000 */
[----:B------:R-:W3:Y:S03]  /*4530*/  LDL R18, [R1+0x80c] ;  /* 0x00080c0001127983 */ /* 0x000ee60000100800 */
[----:B------:R-:W-:Y:S01]  /*4540*/  IMAD.HI.U32 R5, R29, R23, RZ ;  /* 0x000000171d057227 */ /* 0x000fe200078e00ff */
[----:B----4-:R-:W-:-:S03]  /*4550*/  IABS R22, R19 ;  /* 0x0000001300167213 */ /* 0x010fc60000000000 */
[----:B------:R-:W-:Y:S01]  /*4560*/  IMAD.MOV R5, RZ, RZ, -R5 ;  /* 0x000000ffff057224 */ /* 0x000fe200078e0a05 */
[----:B------:R-:W4:Y:S01]  /*4570*/  LDL R19, [R1+0x81c] ;  /* 0x00081c0001137983 */ /* 0x000f220000100800 */
[----:B------:R-:W-:-:S03]  /*4580*/  IMAD.HI.U32 R3, R29, R22, RZ ;  /* 0x000000161d037227 */ /* 0x000fc600078e00ff */
[----:B------:R-:W-:Y:S01]  /*4590*/  STL [R1+0xb68], R26 ;  /* 0x000b681a01007387 */ /* 0x000fe20000100800 */
[----:B------:R-:W-:-:S03]  /*45a0*/  IMAD.MOV R3, RZ, RZ, -R3 ;  /* 0x000000ffff037224 */ /* 0x000fc600078e0a03 */
[----:B------:R-:W-:Y:S01]  /*45b0*/  STL [R1+0xb64], R25 ;  /* 0x000b641901007387 */ /* 0x000fe20000100800 */
[----:B-----5:R-:W-:-:S03]  /*45c0*/  IABS R21, R16 ;  /* 0x0000001000157213 */ /* 0x020fc60000000000 */
[----:B------:R-:W5:Y:S01]  /*45d0*/  LDL R16, [R1+0x804] ;  /* 0x0008040001107983 */ /* 0x000f620000100800 */
[C---:B------:R-:W-:Y:S02]  /*45e0*/  IMAD R23, R28.reuse, R5, R23 ;  /* 0x000000051c177224 */ /* 0x040fe400078e0217 */
[----:B------:R-:W-:Y:S02]  /*45f0*/  IMAD R22, R28, R3, R22 ;  /* 0x000000031c167224 */ /* 0x000fe400078e0216 */
[----:B------:R-:W-:-:S04]  /*4600*/  IMAD.HI.U32 R5, R29, R21, RZ ;  /* 0x000000151d057227 */ /* 0x000fc800078e00ff */
[----:B------:R-:W-:-:S04]  /*4610*/  IMAD.MOV R5, RZ, RZ, -R5 ;  /* 0x000000ffff057224 */ /* 0x000fc800078e0a05 */
[C---:B------:R-:W-:Y:S01]  /*4620*/  IMAD R21, R28.reuse, R5, R21 ;  /* 0x000000051c157224 */ /* 0x040fe200078e0215 */
[----:B--2---:R-:W-:Y:S02]  /*4630*/  IABS R20, R13 ;  /* 0x0000000d00147213 */ /* 0x004fe40000000000 */
[----:B------:R-:W2:Y:S03]  /*4640*/  LDL R13, [R1+0x800] ;  /* 0x00080000010d7983 */ /* 0x000ea60000100800 */
[----:B------:R-:W-:Y:S01]  /*4650*/  IMAD.HI.U32 R3, R29, R20, RZ ;  /* 0x000000141d037227 */ /* 0x000fe200078e00ff */
[----:B------:R-:W-:Y:S03]  /*4660*/  STL [R1+0xb60], R24 ;  /* 0x000b601801007387 */ /* 0x000fe60000100800 */
[----:B------:R-:W-:Y:S01]  /*4670*/  IMAD.MOV R3, RZ, RZ, -R3 ;  /* 0x000000ffff037224 */ /* 0x000fe200078e0a03 */
[----:B------:R-:W-:Y:S04]  /*4680*/  STL [R1+0xb5c], R23 ;  /* 0x000b5c1701007387 */ /* 0x000fe80000100800 */
[----:B------:R-:W-:Y:S01]  /*4690*/  STL [R1+0xb74], R22 ;  /* 0x000b741601007387 */ /* 0x000fe20000100800 */
[----:B------:R-:W-:-:S03]  /*46a0*/  IMAD R20, R28, R3, R20 ;  /* 0x000000031c147224 */ /* 0x000fc600078e0214 */
[----:B------:R-:W2:Y:S04]  /*46b0*/  LDL R11, [R1+0x7f8] ;  /* 0x0007f800010b7983 */ /* 0x000ea80000100800 */
[----:B------:R-:W2:Y:S04]  /*46c0*/  LDL R12, [R1+0x7fc] ;  /* 0x0007fc00010c7983 */ /* 0x000ea80000100800 */
[----:B------:R-:W2:Y:S04]  /*46d0*/  LDL R10, [R1+0x7f4] ;  /* 0x0007f400010a7983 */ /* 0x000ea80000100800 */
[----:B------:R-:W-:Y:S04]  /*46e0*/  STL [R1+0xb78], R21 ;  /* 0x000b781501007387 */ /* 0x000fe80000100800 */
[----:B------:R-:W-:Y:S04]  /*46f0*/  STL [R1+0xb7c], R20 ;  /* 0x000b7c1401007387 */ /* 0x000fe80000100800 */
[----:B------:R-:W2:Y:S04]  /*4700*/  LDL R9, [R1+0x7f0] ;  /* 0x0007f00001097983 */ /* 0x000ea80000100800 */
[----:B------:R-:W2:Y:S01]  /*4710*/  LDL R8, [R1+0x7ec] ;  /* 0x0007ec0001087983 */ /* 0x000ea20000100800 */
[----:B------:R-:W-:-:S05]  /*4720*/  IABS R17, R17 ;  /* 0x0000001100117213 */ /* 0x000fca0000000000 */
[----:B------:R-:W-:-:S04]  /*4730*/  IMAD.HI.U32 R3, R29, R17, RZ ;  /* 0x000000111d037227 */ /* 0x000fc800078e00ff */
[----:B------:R-:W-:-:S04]  /*4740*/  IMAD.MOV R3, RZ, RZ, -R3 ;  /* 0x000000ffff037224 */ /* 0x000fc800078e0a03 */
[----:B------:R-:W-:Y:S01]  /*4750*/  IMAD R17, R28, R3, R17 ;  /* 0x000000031c117224 */ /* 0x000fe200078e0211 */
[----:B---3--:R-:W-:-:S05]  /*4760*/  IABS R18, R18 ;  /* 0x0000001200127213 */ /* 0x008fca0000000000 */
[----:B------:R-:W-:-:S04]  /*4770*/  IMAD.HI.U32 R5, R29, R18, RZ ;  /* 0x000000121d057227 */ /* 0x000fc800078e00ff */
[----:B------:R-:W-:Y:S01]  /*4780*/  IMAD.MOV R5, RZ, RZ, -R5 ;  /* 0x000000ffff057224 */ /* 0x000fe200078e0a05 */
[----:B----4-:R-:W-:-:S03]  /*4790*/  IABS R19, R19 ;  /* 0x0000001300137213 */ /* 0x010fc60000000000 */
[----:B------:R-:W-:Y:S02]  /*47a0*/  IMAD R18, R28, R5, R18 ;  /* 0x000000051c127224 */ /* 0x000fe400078e0212 */
[----:B------:R-:W-:Y:S01]  /*47b0*/  IMAD.HI.U32 R6, R29, R19, RZ ;  /* 0x000000131d067227 */ /* 0x000fe200078e00ff */
[----:B-----5:R-:W-:-:S05]  /*47c0*/  IABS R16, R16 ;  /* 0x0000001000107213 */ /* 0x020fca0000000000 */
[----:B------:R-:W-:-:S04]  /*47d0*/  IMAD.HI.U32 R5, R29, R16, RZ ;  /* 0x000000101d057227 */ /* 0x000fc800078e00ff */
[----:B------:R-:W-:Y:S02]  /*47e0*/  IMAD.MOV R5, RZ, RZ, -R5 ;  /* 0x000000ffff057224 */ /* 0x000fe400078e0a05 */
[----:B------:R-:W-:Y:S02]  /*47f0*/  IMAD.MOV R6, RZ, RZ, -R6 ;  /* 0x000000ffff067224 */ /* 0x000fe400078e0a06 */
[C---:B------:R-:W-:Y:S02]  /*4800*/  IMAD R16, R28.reuse, R5, R16 ;  /* 0x000000051c107224 */ /* 0x040fe400078e0210 */
[----:B------:R-:W-:-:S05]  /*4810*/  IMAD R19, R28, R6, R19 ;  /* 0x000000061c137224 */ /* 0x000fca00078e0213 */
[----:B------:R-:W-:Y:S04]  /*4820*/  STL [R1+0xb80], R19 ;  /* 0x000b801301007387 */ /* 0x000fe80000100800 */
[----:B------:R-:W-:Y:S04]  /*4830*/  STL [R1+0xb84], R18 ;  /* 0x000b841201007387 */ /* 0x000fe80000100800 */
[----:B------:R-:W-:Y:S04]  /*4840*/  STL [R1+0xb88], R17 ;  /* 0x000b881101007387 */ /* 0x000fe80000100800 */
[----:B------:R-:W3:Y:S04]  /*4850*/  LDL R7, [R1+0x7e8] ;  /* 0x0007e80001077983 */ /* 0x000ee80000100800 */
[----:B0-----:R-:W4:Y:S04]  /*4860*/  LDL R27, [R1+0x7e4] ;  /* 0x0007e400011b7983 */ /* 0x001f280000100800 */
[----:B------:R-:W5:Y:S04]  /*4870*/  LDL R14, [R1+0x7e0] ;  /* 0x0007e000010e7983 */ /* 0x000f680000100800 */
[----:B------:R-:W-:Y:S01]  /*4880*/  STL [R1+0xb90], R16 ;  /* 0x000b901001007387 */ /* 0x000fe20000100800 */
[----:B--2---:R-:W-:-:S05]  /*4890*/  IABS R13, R13 ;  /* 0x0000000d000d7213 */ /* 0x004fca0000000000 */
[----:B------:R-:W-:-:S04]  /*48a0*/  IMAD.HI.U32 R3, R29, R13, RZ ;  /* 0x0000000d1d037227 */ /* 0x000fc800078e00ff */
[----:B------:R-:W-:Y:S01]  /*48b0*/  IMAD.MOV R3, RZ, RZ, -R3 ;  /* 0x000000ffff037224 */ /* 0x000fe200078e0a03 */
[----:B------:R-:W-:Y:S02]  /*48c0*/  IABS R11, R11 ;  /* 0x0000000b000b7213 */ /* 0x000fe40000000000 */
[----:B------:R-:W-:-:S03]  /*48d0*/  IABS R12, R12 ;  /* 0x0000000c000c7213 */ /* 0x000fc60000000000 */
[----:B------:R-:W-:Y:S01]  /*48e0*/  IMAD.HI.U32 R5, R29, R11, RZ ;  /* 0x0000000b1d057227 */ /* 0x000fe200078e00ff */
[----:B------:R-:W-:-:S03]  /*48f0*/  IABS R10, R10 ;  /* 0x0000000a000a7213 */ /* 0x000fc60000000000 */
[----:B------:R-:W-:Y:S02]  /*4900*/  IMAD R13, R28, R3, R13 ;  /* 0x000000031c0d7224 */ /* 0x000fe400078e020d */
[----:B------:R-:W-:-:S04]  /*4910*/  IMAD.HI.U32 R6, R29, R12, RZ ;  /* 0x0000000c1d067227 */ /* 0x000fc800078e00ff */
[----:B------:R-:W-:-:S04]  /*4920*/  IMAD.HI.U32 R3, R29, R10, RZ ;  /* 0x0000000a1d037227 */ /* 0x000fc800078e00ff */
[----:B------:R-:W-:Y:S01]  /*4930*/  IMAD.MOV R5, RZ, RZ, -R5 ;  /* 0x000000ffff057224 */ /* 0x000fe200078e0a05 */
[----:B------:R-:W-:Y:S01]  /*4940*/  IABS R9, R9 ;  /* 0x0000000900097213 */ /* 0x000fe20000000000 */
[----:B------:R-:W-:Y:S02]  /*4950*/  IMAD.MOV R6, RZ, RZ, -R6 ;  /* 0x000000ffff067224 */ /* 0x000fe400078e0a06 */
[----:B------:R-:W-:Y:S01]  /*4960*/  IMAD.MOV R3, RZ, RZ, -R3 ;  /* 0x000000ffff037224 */ /* 0x000fe200078e0a03 */
[----:B------:R-:W-:Y:S01]  /*4970*/  IABS R8, R8 ;  /* 0x0000000800087213 */ /* 0x000fe20000000000 */
[C---:B------:R-:W-:Y:S02]  /*4980*/  IMAD R11, R28.reuse, R5, R11 ;  /* 0x000000051c0b7224 */ /* 0x040fe400078e020b */
[----:B------:R-:W-:Y:S01]  /*4990*/  IMAD.HI.U32 R5, R29, R9, RZ ;  /* 0x000000091d057227 */ /* 0x000fe200078e00ff */
[----:B------:R-:W-:Y:S03]  /*49a0*/  STL [R1+0xb94], R13 ;  /* 0x000b940d01007387 */ /* 0x000fe60000100800 */
[C---:B------:R-:W-:Y:S01]  /*49b0*/  IMAD R12, R28.reuse, R6, R12 ;  /* 0x000000061c0c7224 */ /* 0x040fe200078e020c */
[----:B------:R-:W2:Y:S01]  /*49c0*/  LDL R15, [R1+0x7dc] ;  /* 0x0007dc00010f7983 */ /* 0x000ea20000100800 */
[----:B------:R-:W-:-:S02]  /*49d0*/  IMAD R10, R28, R3, R10 ;  /* 0x000000031c0a7224 */ /* 0x000fc400078e020a */
[----:B------:R-:W-:Y:S01]  /*49e0*/  IMAD.HI.U32 R3, R29, R8, RZ ;  /* 0x000000081d037227 */ /* 0x000fe200078e00ff */
[----:B------:R0:W-:Y:S03]  /*49f0*/  STL [R1+0xb98], R12 ;  /* 0x000b980c01007387 */ /* 0x0001e60000100800 */
[----:B------:R-:W-:Y:S01]  /*4a00*/  IMAD.MOV R5, RZ, RZ, -R5 ;  /* 0x000000ffff057224 */ /* 0x000fe200078e0a05 */
[----:B------:R-:W-:Y:S01]  /*4a10*/  STL [R1+0xb9c], R11 ;  /* 0x000b9c0b01007387 */ /* 0x000fe20000100800 */
[----:B------:R-:W-:Y:S02]  /*4a20*/  IMAD.MOV R3, RZ, RZ, -R3 ;  /* 0x000000ffff037224 */ /* 0x000fe400078e0a03 */
[C---:B------:R-:W-:Y:S01]  /*4a30*/  IMAD R9, R28.reuse, R5, R9 ;  /* 0x000000051c097224 */ /* 0x040fe200078e0209 */
[----:B------:R-:W-:Y:S01]  /*4a40*/  STL [R1+0xba0], R10 ;  /* 0x000ba00a01007387 */ /* 0x000fe20000100800 */
[----:B------:R-:W-:-:S03]  /*4a50*/  IMAD R8, R28, R3, R8 ;  /* 0x000000031c087224 */ /* 0x000fc600078e0208 */
[----:B0-----:R-:W2:Y:S04]  /*4a60*/  LDL.LU R12, [R1+0x6c] ;  /* 0x00006c00010c7983 */ /* 0x001ea80000300800 */
[----:B------:R-:W2:Y:S04]  /*4a70*/  LDL.LU R23, [R1+0x68] ;  /* 0x0000680001177983 */ /* 0x000ea80000300800 */
[----:B------:R-:W2:Y:S04]  /*4a80*/  LDL.LU R25, [R1+0x64] ;  /* 0x0000640001197983 */ /* 0x000ea80000300800 */
[----:B------:R-:W2:Y:S04]  /*4a90*/  LDL.LU R26, [R1+0x60] ;  /* 0x00006000011a7983 */ /* 0x000ea80000300800 */
[----:B------:R0:W-:Y:S04]  /*4aa0*/  STL [R1+0xba4], R9 ;  /* 0x000ba40901007387 */ /* 0x0001e80000100800 */
[----:B0-----:R-:W2:Y:S04]  /*4ab0*/  LDL.LU R9, [R1+0x58] ;  /* 0x0000580001097983 */ /* 0x001ea80000300800 */
[----:B------:R0:W-:Y:S04]  /*4ac0*/  STL [R1+0xba8], R8 ;  /* 0x000ba80801007387 */ /* 0x0001e80000100800 */
[----:B0-----:R-:W2:Y:S04]  /*4ad0*/  LDL.LU R8, [R1+0x5c] ;  /* 0x00005c0001087983 */ /* 0x001ea80000300800 */
[----:B------:R-:W2:Y:S04]  /*4ae0*/  LDL.LU R13, [R1+0x54] ;  /* 0x00005400010d7983 */ /* 0x000ea80000300800 */
[----:B------:R-:W2:Y:S04]  /*4af0*/  LDL.LU R16, [R1+0x50] ;  /* 0x0000500001107983 */ /* 0x000ea80000300800 */
[----:B------:R-:W2:Y:S01]  /*4b00*/  LDL.LU R17, [R1+0x4c] ;  /* 0x00004c0001117983 */ /* 0x000ea20000300800 */
[----:B------:R-:W-:-:S03]  /*4b10*/  ISETP.GT.U32.AND P2, PT, R28, R2, PT ;  /* 0x000000021c00720c */ /* 0x000fc60003f44070 */
[----:B------:R-:W2:Y:S10]  /*4b20*/  LDL.LU R18, [R1+0x48] ;  /* 0x0000480001127983 */ /* 0x000eb40000300800 */
[----:B------:R-:W-:Y:S01]  /*4b30*/  @!P2 IMAD.IADD R2, R2, 0x1, -R28 ;  /* 0x000000010202a824 */ /* 0x000fe200078e0a1c */
[----:B---3--:R-:W-:-:S02]  /*4b40*/  IABS R7, R7 ;  /* 0x0000000700077213 */ /* 0x008fc40000000000 */
[----:B-----5:R-:W-:Y:S02]  /*4b50*/  IABS R10, R14 ;  /* 0x0000000e000a7213 */ /* 0x020fe40000000000 */
[----:B------:R-:W3:Y:S01]  /*4b60*/  LDL.LU R14, [R1+0x44] ;  /* 0x00004400010e7983 */ /* 0x000ee20000300800 */
[----:B------:R-:W-:-:S04]  /*4b70*/  IMAD.HI.U32 R3, R29, R7, RZ ;  /* 0x000000071d037227 */ /* 0x000fc800078e00ff */
[----:B------:R-:W-:-:S04]  /*4b80*/  IMAD.MOV R3, RZ, RZ, -R3 ;  /* 0x000000ffff037224 */ /* 0x000fc800078e0a03 */
[----:B------:R-:W-:Y:S02]  /*4b90*/  IMAD R7, R28, R3, R7 ;  /* 0x000000031c077224 */ /* 0x000fe400078e0207 */
[----:B------:R-:W-:Y:S01]  /*4ba0*/  IMAD.MOV.U32 R5, RZ, RZ, R10 ;  /* 0x000000ffff057224 */ /* 0x000fe200078e000a */
[----:B----4-:R-:W-:Y:S02]  /*4bb0*/  IABS R6, R27 ;  /* 0x0000001b00067213 */ /* 0x010fe40000000000 */
[----:B------:R-:W-:Y:S01]  /*4bc0*/  STL [R1+0xbac], R7 ;  /* 0x000bac0701007387 */ /* 0x000fe20000100800 */
[----:B------:R-:W-:-:S03]  /*4bd0*/  IMAD.HI.U32 R10, R29, R5, RZ ;  /* 0x000000051d0a7227 */ /* 0x000fc600078e00ff */
[----:B------:R-:W4:Y:S04]  /*4be0*/  LDL R27, [R1+0x7d8] ;  /* 0x0007d800011b7983 */ /* 0x000f280000100800 */
[----:B------:R-:W5:Y:S01]  /*4bf0*/  LDL.LU R19, [R1+0x40] ;  /* 0x0000400001137983 */ /* 0x000f620000300800 */
[----:B------:R-:W-:-:S03]  /*4c00*/  IMAD.HI.U32 R11, R29, R6, RZ ;  /* 0x000000061d0b7227 */ /* 0x000fc600078e00ff */
[----:B------:R-:W3:Y:S01]  /*4c10*/  LDL.LU R20, [R1+0x3c] ;  /* 0x00003c0001147983 */ /* 0x000ee20000300800 */
[----:B------:R-:W-:-:S03]  /*4c20*/  IMAD.MOV R10, RZ, RZ, -R10 ;  /* 0x000000ffff0a7224 */ /* 0x000fc600078e0a0a */
[----:B------:R-:W3:Y:S01]  /*4c30*/  LDL.LU R21, [R1+0x188] ;  /* 0x0001880001157983 */ /* 0x000ee20000300800 */
[----:B------:R-:W-:-:S03]  /*4c40*/  IMAD.MOV R11, RZ, RZ, -R11 ;  /* 0x000000ffff0b7224 */ /* 0x000fc600078e0a0b */
[----:B------:R-:W3:Y:S01]  /*4c50*/  LDL.LU R22, [R1+0x18c] ;  /* 0x00018c0001167983 */ /* 0x000ee20000300800 */
[----:B------:R-:W-:-:S03]  /*4c60*/  IMAD R5, R28, R10, R5 ;  /* 0x0000000a1c057224 */ /* 0x000fc600078e0205 */
[----:B------:R-:W3:Y:S01]  /*4c70*/  LDL.LU R24, [R1+0x190] ;  /* 0x0001900001187983 */ /* 0x000ee20000300800 */
[C---:B------:R-:W-:Y:S01]  /*4c80*/  IMAD R6, R28.reuse, R11, R6 ;  /* 0x0000000b1c067224 */ /* 0x040fe200078e0206 */
[C---:B--2---:R-:W-:Y:S02]  /*4c90*/  ISETP.GT.U32.AND P4, PT, R28.reuse, R12, PT ;  /* 0x0000000c1c00720c */ /* 0x044fe40003f84070 */
[C---:B------:R-:W-:Y:S02]  /*4ca0*/  ISETP.GT.U32.AND P5, PT, R28.reuse, R23, PT ;  /* 0x000000171c00720c */ /* 0x040fe40003fa4070 */
[----:B------:R-:W-:-:S09]  /*4cb0*/  ISETP.GT.U32.AND P1, PT, R28, R25, PT ;  /* 0x000000191c00720c */ /* 0x000fd20003f24070 */
[--C-:B------:R-:W-:Y:S01]  /*4cc0*/  @!P4 IMAD.IADD R12, R12, 0x1, -R28.reuse ;  /* 0x000000010c0cc824 */ /* 0x100fe200078e0a1c */
[C---:B------:R-:W-:Y:S01]  /*4cd0*/  ISETP.GT.U32.AND P2, PT, R28.reuse, R9, PT ;  /* 0x000000091c00720c */ /* 0x040fe20003f44070 */
[----:B------:R-:W-:Y:S01]  /*4ce0*/  @!P5 IMAD.IADD R23, R23, 0x1, -R28 ;  /* 0x000000011717d824 */ /* 0x000fe200078e0a1c */
[----:B------:R-:W-:-:S11]  /*4cf0*/  ISETP.GT.U32.AND P3, PT, R28, R13, PT ;  /* 0x0000000d1c00720c */ /* 0x000fd60003f64070 */
[--C-:B------:R-:W-:Y:S01]  /*4d00*/  @!P2 IMAD.IADD R9, R9, 0x1, -R28.reuse ;  /* 0x000000010909a824 */ /* 0x100fe200078e0a1c */
[C---:B------:R-:W-:Y:S02]  /*4d10*/  ISETP.GT.U32.AND P2, PT, R28.reuse, R12, PT ;  /* 0x0000000c1c00720c */ /* 0x040fe40003f44070 */
[C---:B------:R-:W-:Y:S02]  /*4d20*/  ISETP.GT.U32.AND P4, PT, R28.reuse, R16, PT ;  /* 0x000000101c00720c */ /* 0x040fe40003f84070 */
[C---:B------:R-:W-:Y:S01]  /*4d30*/  ISETP.GT.U32.AND P6, PT, R28.reuse, R26, PT ;  /* 0x0000001a1c00720c */ /* 0x040fe20003fc4070 */
[--C-:B------:R-:W-:Y:S02]  /*4d40*/  @!P1 IMAD.IADD R25, R25, 0x1, -R28.reuse ;  /* 0x0000000119199824 */ /* 0x100fe400078e0a1c */
[----:B------:R-:W-:Y:S01]  /*4d50*/  @!P3 IMAD.IADD R13, R13, 0x1, -R28 ;  /* 0x000000010d0db824 */ /* 0x000fe200078e0a1c */
[----:B------:R-:W-:Y:S02]  /*4d60*/  ISETP.GT.U32.AND P3, PT, R28, R23, PT ;  /* 0x000000171c00720c */ /* 0x000fe40003f64070 */
[----:B------:R-:W-:-:S02]  /*4d70*/  IABS R15, R15 ;  /* 0x0000000f000f7213 */ /* 0x000fc40000000000 */
[----:B------:R-:W-:-:S03]  /*4d80*/  ISETP.GT.U32.AND P5, PT, R28, R17, PT ;  /* 0x000000111c00720c */ /* 0x000fc60003fa4070 */
[--C-:B------:R-:W-:Y:S01]  /*4d90*/  @!P4 IMAD.IADD R16, R16, 0x1, -R28.reuse ;  /* 0x000000011010c824 */ /* 0x100fe200078e0a1c */
[----:B------:R-:W-:Y:S01]  /*4da0*/  ISETP.GT.U32.AND P4, PT, R28, R25, PT ;  /* 0x000000191c00720c */ /* 0x000fe20003f84070 */
[----:B------:R-:W-:Y:S02]  /*4db0*/  IMAD.MOV.U32 R3, RZ, RZ, R15 ;  /* 0x000000ffff037224 */ /* 0x000fe400078e000f */
[--C-:B------:R-:W-:Y:S01]  /*4dc0*/  @!P2 IMAD.IADD R12, R12, 0x1, -R28.reuse ;  /* 0x000000010c0ca824 */ /* 0x100fe200078e0a1c */
[----:B------:R-:W2:Y:S01]  /*4dd0*/  LDL.LU R15, [R1+0x16c] ;  /* 0x00016c00010f7983 */ /* 0x000ea20000300800 */
[----:B------:R-:W-:-:S03]  /*4de0*/  @!P3 IMAD.IADD R23, R23, 0x1, -R28 ;  /* 0x000000011717b824 */ /* 0x000fc600078e0a1c */
[----:B------:R-:W2:Y:S01]  /*4df0*/  LDL.LU R10, [R1+0x17c] ;  /* 0x00017c00010a7983 */ /* 0x000ea20000300800 */
[----:B------:R-:W-:-:S03]  /*4e00*/  @!P6 IMAD.IADD R26, R26, 0x1, -R28 ;  /* 0x000000011a1ae824 */ /* 0x000fc600078e0a1c */
[----:B------:R0:W-:Y:S04]  /*4e10*/  STL [R1+0x6c], R12 ;  /* 0x00006c0c01007387 */ /* 0x0001e80000100800 */
[----:B------:R-:W2:Y:S01]  /*4e20*/  LDL.LU R11, [R1+0x184] ;  /* 0x00018400010b7983 */ /* 0x000ea20000300800 */
[----:B------:R-:W-:-:S03]  /*4e30*/  @!P5 IMAD.IADD R17, R17, 0x1, -R28 ;  /* 0x000000011111d824 */ /* 0x000fc600078e0a1c */
[----:B------:R1:W-:Y:S01]  /*4e40*/  STL [R1+0x68], R23 ;  /* 0x0000681701007387 */ /* 0x0003e20000100800 */
[----:B------:R-:W-:-:S03]  /*4e50*/  ISETP.GT.U32.AND P5, PT, R28, R26, PT ;  /* 0x0000001a1c00720c */ /* 0x000fc60003fa4070 */
[----:B0-----:R-:W2:Y:S01]  /*4e60*/  LDL.LU R12, [R1+0x170] ;  /* 0x00017000010c7983 */ /* 0x001ea20000300800 */
[----:B------:R-:W-:-:S03]  /*4e70*/  @!P4 IMAD.IADD R25, R25, 0x1, -R28 ;  /* 0x000000011919c824 */ /* 0x000fc600078e0a1c */
[----:B-1----:R-:W2:Y:S04]  /*4e80*/  LDL.LU R23, [R1+0x174] ;  /* 0x0001740001177983 */ /* 0x002ea80000300800 */
[----:B------:R0:W-:Y:S02]  /*4e90*/  STL [R1+0x64], R25 ;  /* 0x0000641901007387 */ /* 0x0001e40000100800 */
[----:B------:R-:W-:Y:S02]  /*4ea0*/  @!P5 IMAD.IADD R26, R26, 0x1, -R28 ;  /* 0x000000011a1ad824 */ /* 0x000fe400078e0a1c */
[----:B0-----:R-:W2:Y:S04]  /*4eb0*/  LDL.LU R25, [R1+0x14c] ;  /* 0x00014c0001197983 */ /* 0x001ea80000300800 */
[----:B------:R0:W-:Y:S04]  /*4ec0*/  STL [R1+0x60], R26 ;  /* 0x0000601a01007387 */ /* 0x0001e80000100800 */
[----:B0-----:R-:W2:Y:S01]  /*4ed0*/  LDL.LU R26, [R1+0x164] ;  /* 0x00016400011a7983 */ /* 0x001ea20000300800 */
[----:B------:R-:W-:-:S13]  /*4ee0*/  ISETP.GT.U32.AND P0, PT, R0, R4, PT ;  /* 0x000000040000720c */ /* 0x000fda0003f04070 */
[----:B------:R-:W-:-:S05]  /*4ef0*/  @!P0 IMAD.IADD R4, R4, 0x1, -R0 ;  /* 0x0000000104048824 */ /* 0x000fca00078e0a00 */
[----:B------:R-:W-:-:S13]  /*4f00*/  ISETP.GT.U32.AND P0, PT, R0, R4, PT ;  /* 0x000000040000720c */ /* 0x000fda0003f04070 */
[----:B------:R-:W-:Y:S01]  /*4f10*/  @!P0 IMAD.IADD R4, R4, 0x1, -R0 ;  /* 0x0000000104048824 */ /* 0x000fe200078e0a00 */
[C---:B------:R-:W-:Y:S02]  /*4f20*/  ISETP.GT.U32.AND P0, PT, R28.reuse, R8, PT ;  /* 0x000000081c00720c */ /* 0x040fe40003f04070 */
[C---:B------:R-:W-:Y:S02]  /*4f30*/  ISETP.GT.U32.AND P1, PT, R28.reuse, R18, PT ;  /* 0x000000121c00720c */ /* 0x040fe40003f24070 */
[----:B---3--:R-:W-:-:S09]  /*4f40*/  ISETP.GT.U32.AND P6, PT, R28, R14, PT ;  /* 0x0000000e1c00720c */ /* 0x008fd20003fc4070 */
[--C-:B------:R-:W-:Y:S01]  /*4f50*/  @!P0 IMAD.IADD R8, R8, 0x1, -R28.reuse ;  /* 0x0000000108088824 */ /* 0x100fe200078e0a1c */
[----:B------:R-:W-:Y:S01]  /*4f60*/  ISETP.GT.U32.AND P0, PT, R28, R2, PT ;  /* 0x000000021c00720c */ /* 0x000fe20003f04070 */
[----:B------:R-:W-:-:S03]  /*4f70*/  @!P1 IMAD.IADD R18, R18, 0x1, -R28 ;  /* 0x0000000112129824 */ /* 0x000fc600078e0a1c */
[----:B------:R-:W-:Y:S01]  /*4f80*/  ISETP.GT.U32.AND P1, PT, R28, R8, PT ;  /* 0x000000081c00720c */ /* 0x000fe20003f24070 */
[----:B------:R-:W-:-:S08]  /*4f90*/  @!P6 IMAD.IADD R14, R14, 0x1, -R28 ;  /* 0x000000010e0ee824 */ /* 0x000fd000078e0a1c */
[--C-:B------:R-:W-:Y:S01]  /*4fa0*/  @!P0 IMAD.IADD R2, R2, 0x1, -R28.reuse ;  /* 0x0000000102028824 */ /* 0x100fe200078e0a1c */
[C---:B------:R-:W-:Y:S01]  /*4fb0*/  ISETP.GT.U32.AND P0, PT, R28.reuse, R9, PT ;  /* 0x000000091c00720c */ /* 0x040fe20003f04070 */
[----:B------:R-:W-:Y:S01]  /*4fc0*/  IMAD.HI.U32 R7, R29, R3, RZ ;  /* 0x000000031d077227 */ /* 0x000fe200078e00ff */
[C---:B------:R-:W-:Y:S02]  /*4fd0*/  ISETP.GT.U32.AND P6, PT, R28.reuse, R14, PT ;  /* 0x0000000e1c00720c */ /* 0x040fe40003fc4070 */
[C---:B------:R-:W-:Y:S01]  /*4fe0*/  ISETP.GT.U32.AND P2, PT, R28.reuse, R13, PT ;  /* 0x0000000d1c00720c */ /* 0x040fe20003f44070 */
[----:B------:R-:W-:Y:S01]  /*4ff0*/  IMAD.MOV R0, RZ, RZ, -R7 ;  /* 0x000000ffff007224 */ /* 0x000fe200078e0a07 */
[----:B------:R-:W-:Y:S01]  /*5000*/  ISETP.GT.U32.AND P3, PT, R28, R16, PT ;  /* 0x000000101c00720c */ /* 0x000fe20003f64070 */
[----:B------:R-:W-:Y:S01]  /*5010*/  @!P1 IMAD.IADD R8, R8, 0x1, -R28 ;  /* 0x0000000108089824 */ /* 0x000fe200078e0a1c */
[C---:B-----5:R-:W-:Y:S01]  /*5020*/  ISETP.GT.U32.AND P1, PT, R28.reuse, R19, PT ;  /* 0x000000131c00720c */ /* 0x060fe20003f24070 */
[----:B------:R-:W-:Y:S01]  /*5030*/  IMAD R3, R28, R0, R3 ;  /* 0x000000001c037224 */ /* 0x000fe200078e0203 */
[----:B----4-:R-:W-:-:S02]  /*5040*/  IABS R0, R27 ;  /* 0x0000001b00007213 */ /* 0x010fc40000000000 */
[----:B------:R-:W3:Y:S01]  /*5050*/  LDL.LU R27, [R1+0x168] ;  /* 0x00016800011b7983 */ /* 0x000ee20000300800 */
[--C-:B------:R-:W-:Y:S01]  /*5060*/  @!P0 IMAD.IADD R9, R9, 0x1, -R28.reuse ;  /* 0x0000000109098824 */ /* 0x100fe200078e0a1c */
[----:B------:R-:W-:Y:S01]  /*5070*/  ISETP.GT.U32.AND P0, PT, R28, R20, PT ;  /* 0x000000141c00720c */ /* 0x000fe20003f04070 */
[--C-:B------:R-:W-:Y:S01]  /*5080*/  @!P6 IMAD.IADD R14, R14, 0x1, -R28.reuse ;  /* 0x000000010e0ee824 */ /* 0x100fe200078e0a1c */
[C---:B------:R-:W-:Y:S01]  /*5090*/  ISETP.GT.U32.AND P4, PT, R28.reuse, R17, PT ;  /* 0x000000111c00720c */ /* 0x040fe20003f84070 */
[--C-:B------:R-:W-:Y:S01]  /*50a0*/  @!P2 IMAD.IADD R13, R13, 0x1, -R28.reuse ;  /* 0x000000010d0da824 */ /* 0x100fe200078e0a1c */
[----:B------:R-:W-:Y:S01]  /*50b0*/  ISETP.GT.U32.AND P2, PT, R28, R21, PT ;  /* 0x000000151c00720c */ /* 0x000fe20003f44070 */
[--C-:B------:R-:W-:Y:S01]  /*50c0*/  @!P3 IMAD.IADD R16, R16, 0x1, -R28.reuse ;  /* 0x000000011010b824 */ /* 0x100fe200078e0a1c */
[C---:B------:R-:W-:Y:S01]  /*50d0*/  ISETP.GT.U32.AND P3, PT, R28.reuse, R22, PT ;  /* 0x000000161c00720c */ /* 0x040fe20003f64070 */
[----:B------:R-:W-:Y:S01]  /*50e0*/  @!P1 IMAD.IADD R19, R19, 0x1, -R28 ;  /* 0x0000000113139824 */ /* 0x000fe200078e0a1c */
[----:B------:R-:W-:-:S05]  /*50f0*/  ISETP.GT.U32.AND P5, PT, R28, R18, PT ;  /* 0x000000121c00720c */ /* 0x000fca0003fa4070 */
[--C-:B------:R-:W-:Y:S02]  /*5100*/  @!P0 IMAD.IADD R20, R20, 0x1, -R28.reuse ;  /* 0x0000000114148824 */ /* 0x100fe400078e0a1c */
[--C-:B------:R-:W-:Y:S01]  /*5110*/  @!P4 IMAD.IADD R17, R17, 0x1, -R28.reuse ;  /* 0x000000011111c824 */ /* 0x100fe200078e0a1c */
[----:B------:R-:W-:Y:S01]  /*5120*/  ISETP.GT.U32.AND P4, PT, R28, R24, PT ;  /* 0x000000181c00720c */ /* 0x000fe20003f84070 */
[--C-:B------:R-:W-:Y:S01]  /*5130*/  @!P2 IMAD.IADD R21, R21, 0x1, -R28.reuse ;  /* 0x000000011515a824 */ /* 0x100fe200078e0a1c */
[----:B------:R-:W-:Y:S01]  /*5140*/  STL [R1+0x5c], R8 ;  /* 0x00005c0801007387 */ /* 0x000fe20000100800 */
[--C-:B------:R-:W-:Y:S02]  /*5150*/  @!P3 IMAD.IADD R22, R22, 0x1, -R28.reuse ;  /* 0x000000011616b824 */ /* 0x100fe400078e0a1c */
[--C-:B------:R-:W-:Y:S01]  /*5160*/  @!P5 IMAD.IADD R18, R18, 0x1, -R28.reuse ;  /* 0x000000011212d824 */ /* 0x100fe200078e0a1c */
[----:B------:R-:W-:Y:S04]  /*5170*/  STL [R1+0x58], R9 ;  /* 0x0000580901007387 */ /* 0x000fe80000100800 */
[----:B------:R-:W-:Y:S04]  /*5180*/  STL [R1+0x54], R13 ;  /* 0x0000540d01007387 */ /* 0x000fe80000100800 */
[----:B------:R-:W-:Y:S04]  /*5190*/  STL [R1+0x50], R16 ;  /* 0x0000501001007387 */ /* 0x000fe80000100800 */
[----:B------:R-:W-:Y:S04]  /*51a0*/  STL [R1+0x4c], R17 ;  /* 0x00004c1101007387 */ /* 0x000fe80000100800 */
[----:B------:R0:W-:Y:S04]  /*51b0*/  STL [R1+0x44], R14 ;  /* 0x0000440e01007387 */ /* 0x0001e80000100800 */
[----:B------:R1:W-:Y:S01]  /*51c0*/  STL [R1+0x48], R18 ;  /* 0x0000481201007387 */ /* 0x0003e20000100800 */
[----:B------:R-:W-:-:S03]  /*51d0*/  @!P4 IMAD.IADD R24, R24, 0x1, -R28 ;  /* 0x000000011818c824 */ /* 0x000fc600078e0a1c */
[----:B0-----:R-:W4:Y:S04]  /*51e0*/  LDL.LU R14, [R1+0x154] ;  /* 0x00015400010e7983 */ /* 0x001f280000300800 */
[----:B------:R-:W5:Y:S04]  /*51f0*/  LDL.LU R13, [R1+0x158] ;  /* 0x00015800010d7983 */ /* 0x000f680000300800 */
[----:B------:R-:W5:Y:S04]  /*5200*/  LDL.LU R16, [R1+0x130] ;  /* 0x0001300001107983 */ /* 0x000f680000300800 */
[----:B------:R-:W5:Y:S04]  /*5210*/  LDL.LU R17, [R1+0x144] ;  /* 0x0001440001117983 */ /* 0x000f680000300800 */
[----:B-1----:R-:W5:Y:S01]  /*5220*/  LDL.LU R18, [R1+0x148] ;  /* 0x0001480001127983 */ /* 0x002f620000300800 */
[----:B--2---:R-:W-:-:S02]  /*5230*/  ISETP.GT.U32.AND P6, PT, R28, R10, PT ;  /* 0x0000000a1c00720c */ /* 0x004fc40003fc4070 */
[C---:B------:R-:W-:Y:S02]  /*5240*/  ISETP.GT.U32.AND P1, PT, R28.reuse, R11, PT ;  /* 0x0000000b1c00720c */ /* 0x040fe40003f24070 */
[----:B------:R-:W-:-:S09]  /*5250*/  ISETP.GT.U32.AND P0, PT, R28, R12, PT ;  /* 0x0000000c1c00720c */ /* 0x000fd20003f04070 */
[--C-:B------:R-:W-:Y:S01]  /*5260*/  @!P6 IMAD.IADD R10, R10, 0x1, -R28.reuse ;  /* 0x000000010a0ae824 */ /* 0x100fe200078e0a1c */
[C---:B------:R-:W-:Y:S01]  /*5270*/  ISETP.GT.U32.AND P6, PT, R28.reuse, R19, PT ;  /* 0x000000131c00720c */ /* 0x040fe20003fc4070 */
[--C-:B------:R-:W-:Y:S01]  /*5280*/  @!P1 IMAD.IADD R11, R11, 0x1, -R28.reuse ;  /* 0x000000010b0b9824 */ /* 0x100fe200078e0a1c */
[C---:B------:R-:W-:Y:S02]  /*5290*/  ISETP.GT.U32.AND P2, PT, R28.reuse, R23, PT ;  /* 0x000000171c00720c */ /* 0x040fe40003f44070 */
[----:B------:R-:W-:Y:S01]  /*52a0*/  ISETP.GT.U32.AND P1, PT, R28, R20, PT ;  /* 0x000000141c00720c */ /* 0x000fe20003f24070 */
[----:B------:R-:W-:Y:S01]  /*52b0*/  @!P0 IMAD.IADD R12, R12, 0x1, -R28 ;  /* 0x000000010c0c8824 */ /* 0x000fe200078e0a1c */
[C---:B------:R-:W-:Y:S02]  /*52c0*/  ISETP.GT.U32.AND P0, PT, R28.reuse, R21, PT ;  /* 0x000000151c00720c */ /* 0x040fe40003f04070 */
[C---:B------:R-:W-:Y:S02]  /*52d0*/  ISETP.GT.U32.AND P3, PT, R28.reuse, R25, PT ;  /* 0x000000191c00720c */ /* 0x040fe40003f64070 */
[----:B------:R-:W-:-:S03]  /*52e0*/  ISETP.GT.U32.AND P5, PT, R28, R15, PT ;  /* 0x0000000f1c00720c */ /* 0x000fc60003fa4070 */
[--C-:B------:R-:W-:Y:S02]  /*52f0*/  @!P6 IMAD.IADD R19, R19, 0x1, -R28.reuse ;  /* 0x000000011313e824 */ /* 0x100fe400078e0a1c */
[--C-:B------:R-:W-:Y:S01]  /*5300*/  @!P2 IMAD.IADD R23, R23, 0x1, -R28.reuse ;  /* 0x000000011717a824 */ /* 0x100fe200078e0a1c */
[----:B------:R-:W-:Y:S01]  /*5310*/  ISETP.GT.U32.AND P2, PT, R28, R22, PT ;  /* 0x000000161c00720c */ /* 0x000fe20003f44070 */
[--C-:B------:R-:W-:Y:S01]  /*5320*/  @!P1 IMAD.IADD R20, R20, 0x1, -R28.reuse ;  /* 0x0000000114149824 */ /* 0x100fe200078e0a1c */
[----:B------:R0:W-:Y:S01]  /*5330*/  STL [R1+0x40], R19 ;  /* 0x0000401301007387 */ /* 0x0001e20000100800 */
[C---:B------:R-:W-:Y:S02]  /*5340*/  ISETP.GT.U32.AND P4, PT, R28.reuse, R26, PT ;  /* 0x0000001a1c00720c */ /* 0x040fe40003f84070 */
[--C-:B------:R-:W-:Y:S01]  /*5350*/  @!P3 IMAD.IADD R25, R25, 0x1, -R28.reuse ;  /* 0x000000011919b824 */ /* 0x100fe200078e0a1c */
[----:B------:R-:W-:Y:S01]  /*5360*/  ISETP.GT.U32.AND P3, PT, R28, R24, PT ;  /* 0x000000181c00720c */ /* 0x000fe20003f64070 */
[--C-:B------:R-:W-:Y:S01]  /*5370*/  @!P0 IMAD.IADD R21, R21, 0x1, -R28.reuse ;  /* 0x0000000115158824 */ /* 0x100fe200078e0a1c */
[----:B0-----:R-:W2:Y:S01]  /*5380*/  LDL.LU R19, [R1+0x134] ;  /* 0x0001340001137983 */ /* 0x001ea20000300800 */
[----:B------:R-:W-:-:S03]  /*5390*/  @!P5 IMAD.IADD R15, R15, 0x1, -R28 ;  /* 0x000000010f0fd824 */ /* 0x000fc600078e0a1c */
[----:B------:R-:W2:Y:S04]  /*53a0*/  LDL.LU R8, [R1+0x138] ;  /* 0x0001380001087983 */ /* 0x000ea80000300800 */
[----:B------:R0:W-:Y:S04]  /*53b0*/  STL [R1+0x3c], R20 ;  /* 0x00003c1401007387 */ /* 0x0001e80000100800 */
[----:B------:R-:W2:Y:S01]  /*53c0*/  LDL.LU R9, [R1+0x114] ;  /* 0x0001140001097983 */ /* 0x000ea20000300800 */
[----:B------:R-:W-:-:S03]  /*53d0*/  @!P4 IMAD.IADD R26, R26, 0x1, -R28 ;  /* 0x000000011a1ac824 */ /* 0x000fc600078e0a1c */
[----:B------:R1:W-:Y:S01]  /*53e0*/  STL [R1+0x188], R21 ;  /* 0x0001881501007387 */ /* 0x0003e20000100800 */
[----:B------:R-:W-:-:S03]  /*53f0*/  ISETP.GT.U32.AND P4, PT, R28, R15, PT ;  /* 0x0000000f1c00720c */ /* 0x000fc60003f84070 */
[----:B0-----:R-:W2:Y:S01]  /*5400*/  LDL.LU R20, [R1+0x128] ;  /* 0x0001280001147983 */ /* 0x001ea20000300800 */
[--C-:B------:R-:W-:Y:S02]  /*5410*/  @!P2 IMAD.IADD R22, R22, 0x1, -R28.reuse ;  /* 0x000000011616a824 */ /* 0x100fe400078e0a1c */
[--C-:B------:R-:W-:Y:S01]  /*5420*/  @!P3 IMAD.IADD R24, R24, 0x1, -R28.reuse ;  /* 0x000000011818b824 */ /* 0x100fe200078e0a1c */
[----:B-1----:R-:W2:Y:S04]  /*5430*/  LDL.LU R21, [R1+0x12c] ;  /* 0x00012c0001157983 */ /* 0x002ea80000300800 */
[----:B------:R-:W-:Y:S04]  /*5440*/  STL [R1+0x18c], R22 ;  /* 0x00018c1601007387 */ /* 0x000fe80000100800 */
[----:B------:R0:W-:Y:S01]  /*5450*/  STL [R1+0x190], R24 ;  /* 0x0001901801007387 */ /* 0x0001e20000100800 */
[----:B------:R-:W-:-:S03]  /*5460*/  @!P4 IMAD.IADD R15, R15, 0x1, -R28 ;  /* 0x000000010f0fc824 */ /* 0x000fc600078e0a1c */
[----:B0-----:R-:W2:Y:S04]  /*5470*/  LDL.LU R24, [R1+0x118] ;  /* 0x0001180001187983 */ /* 0x001ea80000300800 */
[----:B------:R-:W2:Y:S04]  /*5480*/  LDL.LU R22, [R1+0x124] ;  /* 0x0001240001167983 */ /* 0x000ea80000300800 */
[----:B------:R0:W-:Y:S04]  /*5490*/  STL [R1+0x16c], R15 ;  /* 0x00016c0f01007387 */ /* 0x0001e80000100800 */
[----:B0-----:R-:W2:Y:S01]  /*54a0*/  LDL.LU R15, [R1+0xf4] ;  /* 0x0000f400010f7983 */ /* 0x001ea20000300800 */
[----:B---3--:R-:W-:-:S02]  /*54b0*/  ISETP.GT.U32.AND P5, PT, R28, R27, PT ;  /* 0x0000001b1c00720c */ /* 0x008fc40003fa4070 */
[----:B------:R-:W-:-:S11]  /*54c0*/  ISETP.GT.U32.AND P1, PT, R28, R11, PT ;  /* 0x0000000b1c00720c */ /* 0x000fd60003f24070 */
[--C-:B------:R-:W-:Y:S01]  /*54d0*/  @!P5 IMAD.IADD R27, R27, 0x1, -R28.reuse ;  /* 0x000000011b1bd824 */ /* 0x100fe200078e0a1c */
[C---:B------:R-:W-:Y:S02]  /*54e0*/  ISETP.GT.U32.AND P5, PT, R28.reuse, R10, PT ;  /* 0x0000000a1c00720c */ /* 0x040fe40003fa4070 */
[C---:B------:R-:W-:Y:S02]  /*54f0*/  ISETP.GT.U32.AND P0, PT, R28.reuse, R12, PT ;  /* 0x0000000c1c00720c */ /* 0x040fe40003f04070 */
[C---:B------:R-:W-:Y:S02]  /*5500*/  ISETP.GT.U32.AND P6, PT, R28.reuse, R27, PT ;  /* 0x0000001b1c00720c */ /* 0x040fe40003fc4070 */
[----:B------:R-:W-:Y:S01]  /*5510*/  ISETP.GT.U32.AND P2, PT, R28, R23, PT ;  /* 0x000000171c00720c */ /* 0x000fe20003f44070 */
[----:B------:R-:W-:-:S06]  /*5520*/  @!P1 IMAD.IADD R11, R11, 0x1, -R28 ;  /* 0x000000010b0b9824 */ /* 0x000fcc00078e0a1c */
[--C-:B------:R-:W-:Y:S01]  /*5530*/  @!P5 IMAD.IADD R10, R10, 0x1, -R28.reuse ;  /* 0x000000010a0ad824 */ /* 0x100fe200078e0a1c */
[C---:B------:R-:W-:Y:S02]  /*5540*/  ISETP.GT.U32.AND P3, PT, R28.reuse, R25, PT ;  /* 0x000000191c00720c */ /* 0x040fe40003f64070 */
[----:B------:R-:W-:Y:S01]  /*5550*/  ISETP.GT.U32.AND P4, PT, R28, R26, PT ;  /* 0x0000001a1c00720c */ /* 0x000fe20003f84070 */
[--C-:B------:R-:W-:Y:S02]  /*5560*/  @!P6 IMAD.IADD R27, R27, 0x1, -R28.reuse ;  /* 0x000000011b1be824 */ /* 0x100fe400078e0a1c */
[--C-:B------:R-:W-:Y:S02]  /*5570*/  @!P0 IMAD.IADD R12, R12, 0x1, -R28.reuse ;  /* 0x000000010c0c8824 */ /* 0x100fe400078e0a1c */
[----:B------:R-:W-:Y:S01]  /*5580*/  @!P2 IMAD.IADD R23, R23, 0x1, -R28 ;  /* 0x000000011717a824 */ /* 0x000fe200078e0a1c */
[C---:B----4-:R-:W-:Y:S02]  /*5590*/  ISETP.GT.U32.AND P5, PT, R28.reuse, R14, PT ;  /* 0x0000000e1c00720c */ /* 0x050fe40003fa4070 */
[----:B-----5:R-:W-:-:S02]  /*55a0*/  ISETP.GT.U32.AND P1, PT, R28, R13, PT ;  /* 0x0000000d1c00720c */ /* 0x020fc40003f24070 */
[C---:B------:R-:W-:Y:S02]  /*55b0*/  ISETP.GT.U32.AND P0, PT, R28.reuse, R16, PT ;  /* 0x000000101c00720c */ /* 0x040fe40003f04070 */
[----:B------:R-:W-:-:S07]  /*55c0*/  ISETP.GT.U32.AND P2, PT, R28, R17, PT ;  /* 0x000000111c00720c */ /* 0x000fce0003f44070 */
[--C-:B------:R-:W-:Y:S02]  /*55d0*/  @!P5 IMAD.IADD R14, R14, 0x1, -R28.reuse ;  /* 0x000000010e0ed824 */ /* 0x100fe400078e0a1c */
        /* <DEDUP_REMOVED lines=10> */
[----:B------:R-:W-:Y:S01]  /*5680*/  STL [R1+0x14c], R25 ;  /* 0x00014c1901007387 */ /* 0x000fe20000100800 */
[----:B------:R-:W-:-:S03]  /*5690*/  @!P3 IMAD.IADD R18, R18, 0x1, -R28 ;  /* 0x000000011212b824 */ /* 0x000fc600078e0a1c */
[----:B------:R0:W-:Y:S04]  /*56a0*/  STL [R1+0x164], R26 ;  /* 0x0001641a01007387 */ /* 0x0001e80000100800 */
[----:B0-----:R-:W3:Y:S04]  /*56b0*/  LDL.LU R26, [R1+0x108] ;  /* 0x00010800011a7983 */ /* 0x001ee80000300800 */
[----:B------:R-:W4:Y:S04]  /*56c0*/  LDL.LU R10, [R1+0x10c] ;  /* 0x00010c00010a7983 */ /* 0x000f280000300800 */
[----:B------:R0:W-:Y:S04]  /*56d0*/  STL [R1+0x168], R27 ;  /* 0x0001681b01007387 */ /* 0x0001e80000100800 */
[----:B------:R-:W5:Y:S04]  /*56e0*/  LDL.LU R23, [R1+0xf8] ;  /* 0x0000f80001177983 */ /* 0x000f680000300800 */
[----:B------:R-:W5:Y:S04]  /*56f0*/  LDL.LU R25, [R1+0x104] ;  /* 0x0001040001197983 */ /* 0x000f680000300800 */
[----:B0-----:R-:W5:Y:S01]  /*5700*/  LDL.LU R27, [R1+0xe0] ;  /* 0x0000e000011b7983 */ /* 0x001f620000300800 */
[----:B--2---:R-:W-:-:S02]  /*5710*/  ISETP.GT.U32.AND P6, PT, R28, R8, PT ;  /* 0x000000081c00720c */ /* 0x004fc40003fc4070 */
[C---:B------:R-:W-:Y:S02]  /*5720*/  ISETP.GT.U32.AND P5, PT, R28.reuse, R9, PT ;  /* 0x000000091c00720c */ /* 0x040fe40003fa4070 */
[----:B------:R-:W-:-:S09]  /*5730*/  ISETP.GT.U32.AND P1, PT, R28, R20, PT ;  /* 0x000000141c00720c */ /* 0x000fd20003f24070 */
[--C-:B------:R-:W-:Y:S01]  /*5740*/  @!P6 IMAD.IADD R8, R8, 0x1, -R28.reuse ;  /* 0x000000010808e824 */ /* 0x100fe200078e0a1c */
[C---:B------:R-:W-:Y:S02]  /*5750*/  ISETP.GT.U32.AND P4, PT, R28.reuse, R19, PT ;  /* 0x000000131c00720c */ /* 0x040fe40003f84070 */
[C---:B------:R-:W-:Y:S01]  /*5760*/  ISETP.GT.U32.AND P6, PT, R28.reuse, R14, PT ;  /* 0x0000000e1c00720c */ /* 0x040fe20003fc4070 */
[--C-:B------:R-:W-:Y:S01]  /*5770*/  @!P5 IMAD.IADD R9, R9, 0x1, -R28.reuse ;  /* 0x000000010909d824 */ /* 0x100fe200078e0a1c */
[C---:B------:R-:W-:Y:S02]  /*5780*/  ISETP.GT.U32.AND P0, PT, R28.reuse, R21, PT ;  /* 0x000000151c00720c */ /* 0x040fe40003f04070 */
[----:B------:R-:W-:Y:S01]  /*5790*/  ISETP.GT.U32.AND P5, PT, R28, R13, PT ;  /* 0x0000000d1c00720c */ /* 0x000fe20003fa4070 */
[----:B------:R-:W-:Y:S01]  /*57a0*/  @!P1 IMAD.IADD R20, R20, 0x1, -R28 ;  /* 0x0000000114149824 */ /* 0x000fe200078e0a1c */
[C---:B------:R-:W-:Y:S02]  /*57b0*/  ISETP.GT.U32.AND P1, PT, R28.reuse, R16, PT ;  /* 0x000000101c00720c */ /* 0x040fe40003f24070 */
[----:B------:R-:W-:-:S03]  /*57c0*/  ISETP.GT.U32.AND P2, PT, R28, R24, PT ;  /* 0x000000181c00720c */ /* 0x000fc60003f44070 */
[--C-:B------:R-:W-:Y:S01]  /*57d0*/  @!P4 IMAD.IADD R19, R19, 0x1, -R28.reuse ;  /* 0x000000011313c824 */ /* 0x100fe200078e0a1c */
[----:B------:R-:W-:Y:S01]  /*57e0*/  ISETP.GT.U32.AND P3, PT, R28, R22, PT ;  /* 0x000000161c00720c */ /* 0x000fe20003f64070 */
[--C-:B------:R-:W-:Y:S02]  /*57f0*/  @!P6 IMAD.IADD R14, R14, 0x1, -R28.reuse ;  /* 0x000000010e0ee824 */ /* 0x100fe400078e0a1c */
[--C-:B------:R-:W-:Y:S01]  /*5800*/  @!P0 IMAD.IADD R21, R21, 0x1, -R28.reuse ;  /* 0x0000000115158824 */ /* 0x100fe200078e0a1c */
[----:B------:R-:W-:Y:S01]  /*5810*/  ISETP.GT.U32.AND P0, PT, R28, R17, PT ;  /* 0x000000111c00720c */ /* 0x000fe20003f04070 */
[--C-:B------:R-:W-:Y:S01]  /*5820*/  @!P5 IMAD.IADD R13, R13, 0x1, -R28.reuse ;  /* 0x000000010d0dd824 */ /* 0x100fe200078e0a1c */
[----:B------:R0:W-:Y:S03]  /*5830*/  STL [R1+0x154], R14 ;  /* 0x0001540e01007387 */ /* 0x0001e60000100800 */
[----:B------:R-:W-:Y:S01]  /*5840*/  @!P2 IMAD.IADD R24, R24, 0x1, -R28 ;  /* 0x000000011818a824 */ /* 0x000fe200078e0a1c */
[----:B------:R-:W-:-:S02]  /*5850*/  ISETP.GT.U32.AND P2, PT, R28, R18, PT ;  /* 0x000000121c00720c */ /* 0x000fc40003f44070 */
[----:B------:R-:W-:Y:S01]  /*5860*/  ISETP.GT.U32.AND P4, PT, R28, R15, PT ;  /* 0x0000000f1c00720c */ /* 0x000fe20003f84070 */
[--C-:B------:R-:W-:Y:S01]  /*5870*/  @!P1 IMAD.IADD R16, R16, 0x1, -R28.reuse ;  /* 0x0000000110109824 */ /* 0x100fe200078e0a1c */
[----:B0-----:R-:W2:Y:S04]  /*5880*/  LDL.LU R14, [R1+0xec] ;  /* 0x0000ec00010e7983 */ /* 0x001ea80000300800 */
[----:B------:R-:W2:Y:S01]  /*5890*/  LDL.LU R11, [R1+0xf0] ;  /* 0x0000f000010b7983 */ /* 0x000ea20000300800 */
[----:B------:R-:W-:-:S03]  /*58a0*/  @!P3 IMAD.IADD R22, R22, 0x1, -R28 ;  /* 0x000000011616b824 */ /* 0x000fc600078e0a1c */
[----:B------:R0:W-:Y:S01]  /*58b0*/  STL [R1+0x158], R13 ;  /* 0x0001580d01007387 */ /* 0x0001e20000100800 */
[----:B------:R-:W-:-:S03]  /*58c0*/  ISETP.GT.U32.AND P3, PT, R28, R19, PT ;  /* 0x000000131c00720c */ /* 0x000fc60003f64070 */
[----:B------:R-:W2:Y:S01]  /*58d0*/  LDL.LU R12, [R1+0xe4] ;  /* 0x0000e400010c7983 */ /* 0x000ea20000300800 */
[----:B------:R-:W-:-:S03]  /*58e0*/  @!P4 IMAD.IADD R15, R15, 0x1, -R28 ;  /* 0x000000010f0fc824 */ /* 0x000fc600078e0a1c */
[----:B------:R1:W-:Y:S01]  /*58f0*/  STL [R1+0x130], R16 ;  /* 0x0001301001007387 */ /* 0x0003e20000100800 */
[----:B------:R-:W-:-:S03]  /*5900*/  ISETP.GT.U32.AND P4, PT, R28, R8, PT ;  /* 0x000000081c00720c */ /* 0x000fc60003f84070 */
[----:B0-----:R-:W2:Y:S01]  /*5910*/  LDL.LU R13, [R1+0xe8] ;  /* 0x0000e800010d7983 */ /* 0x001ea20000300800 */
[----:B------:R-:W-:Y:S01]  /*5920*/  ISETP.GT.U32.AND P5, PT, R28, R9, PT ;  /* 0x000000091c00720c */ /* 0x000fe20003fa4070 */
[--C-:B------:R-:W-:Y:S01]  /*5930*/  @!P2 IMAD.IADD R18, R18, 0x1, -R28.reuse ;  /* 0x000000011212a824 */ /* 0x100fe200078e0a1c */
[C---:B------:R-:W-:Y:S01]  /*5940*/  ISETP.GT.U32.AND P1, PT, R28.reuse, R20, PT ;  /* 0x000000141c00720c */ /* 0x040fe20003f24070 */
[----:B-1----:R-:W2:Y:S01]  /*5950*/  LDL.LU R16, [R1+0xc8] ;  /* 0x0000c80001107983 */ /* 0x002ea20000300800 */
[--C-:B------:R-:W-:Y:S01]  /*5960*/  @!P0 IMAD.IADD R17, R17, 0x1, -R28.reuse ;  /* 0x0000000111118824 */ /* 0x100fe200078e0a1c */
[C---:B------:R-:W-:Y:S02]  /*5970*/  ISETP.GT.U32.AND P2, PT, R28.reuse, R24, PT ;  /* 0x000000181c00720c */ /* 0x040fe40003f44070 */
[----:B------:R-:W-:Y:S01]  /*5980*/  ISETP.GT.U32.AND P0, PT, R28, R21, PT ;  /* 0x000000151c00720c */ /* 0x000fe20003f04070 */
[--C-:B------:R-:W-:Y:S01]  /*5990*/  @!P3 IMAD.IADD R19, R19, 0x1, -R28.reuse ;  /* 0x000000011313b824 */ /* 0x100fe200078e0a1c */
[----:B------:R0:W-:Y:S01]  /*59a0*/  STL [R1+0x144], R17 ;  /* 0x0001441101007387 */ /* 0x0001e20000100800 */
[----:B------:R-:W-:-:S03]  /*59b0*/  @!P4 IMAD.IADD R8, R8, 0x1, -R28 ;  /* 0x000000010808c824 */ /* 0x000fc600078e0a1c */
[--C-:B------:R-:W-:Y:S02]  /*59c0*/  @!P5 IMAD.IADD R9, R9, 0x1, -R28.reuse ;  /* 0x000000010909d824 */ /* 0x100fe400078e0a1c */
[--C-:B------:R-:W-:Y:S01]  /*59d0*/  @!P1 IMAD.IADD R20, R20, 0x1, -R28.reuse ;  /* 0x0000000114149824 */ /* 0x100fe200078e0a1c */
[----:B0-----:R-:W2:Y:S02]  /*59e0*/  LDL.LU R17, [R1+0xd4] ;  /* 0x0000d40001117983 */ /* 0x001ea40000300800 */
[--C-:B------:R-:W-:Y:S02]  /*59f0*/  @!P2 IMAD.IADD R24, R24, 0x1, -R28.reuse ;  /* 0x000000011818a824 */ /* 0x100fe400078e0a1c */
[----:B------:R0:W-:Y:S01]  /*5a00*/  STL [R1+0x148], R18 ;  /* 0x0001481201007387 */ /* 0x0001e20000100800 */
[----:B------:R-:W-:-:S03]  /*5a10*/  @!P0 IMAD.IADD R21, R21, 0x1, -R28 ;  /* 0x0000000115158824 */ /* 0x000fc600078e0a1c */
[----:B0-----:R-:W2:Y:S04]  /*5a20*/  LDL.LU R18, [R1+0xd8] ;  /* 0x0000d80001127983 */ /* 0x001ea80000300800 */
[----:B------:R0:W-:Y:S04]  /*5a30*/  STL [R1+0x134], R19 ;  /* 0x0001341301007387 */ /* 0x0001e80000100800 */
[----:B0-----:R-:W2:Y:S04]  /*5a40*/  LDL.LU R19, [R1+0xcc] ;  /* 0x0000cc0001137983 */ /* 0x001ea80000300800 */
[----:B------:R-:W-:Y:S04]  /*5a50*/  STL [R1+0x138], R8 ;  /* 0x0001380801007387 */ /* 0x000fe80000100800 */
[----:B------:R-:W-:Y:S04]  /*5a60*/  STL [R1+0x114], R9 ;  /* 0x0001140901007387 */ /* 0x000fe80000100800 */
[----:B------:R-:W-:Y:S04]  /*5a70*/  STL [R1+0x128], R20 ;  /* 0x0001281401007387 */ /* 0x000fe80000100800 */
[----:B------:R0:W-:Y:S04]  /*5a80*/  STL [R1+0x118], R24 ;  /* 0x0001181801007387 */ /* 0x0001e80000100800 */
[----:B------:R-:W-:Y:S04]  /*5a90*/  STL [R1+0x12c], R21 ;  /* 0x00012c1501007387 */ /* 0x000fe80000100800 */
[----:B0-----:R-:W2:Y:S01]  /*5aa0*/  LDL R24, [R1+0x7d4] ;  /* 0x0007d40001187983 */ /* 0x001ea20000100800 */
[----:B------:R-:W-:-:S02]  /*5ab0*/  ISETP.GT.U32.AND P6, PT, R28, R15, PT ;  /* 0x0000000f1c00720c */ /* 0x000fc40003fc4070 */
[C---:B---3--:R-:W-:Y:S02]  /*5ac0*/  ISETP.GT.U32.AND P4, PT, R28.reuse, R26, PT ;  /* 0x0000001a1c00720c */ /* 0x048fe40003f84070 */
[----:B----4-:R-:W-:-:S09]  /*5ad0*/  ISETP.GT.U32.AND P5, PT, R28, R10, PT ;  /* 0x0000000a1c00720c */ /* 0x010fd20003fa4070 */
[--C-:B------:R-:W-:Y:S01]  /*5ae0*/  @!P6 IMAD.IADD R15, R15, 0x1, -R28.reuse ;  /* 0x000000010f0fe824 */ /* 0x100fe200078e0a1c */
[----:B-----5:R-:W-:Y:S01]  /*5af0*/  ISETP.GT.U32.AND P1, PT, R28, R23, PT ;  /* 0x000000171c00720c */ /* 0x020fe20003f24070 */
[--C-:B------:R-:W-:Y:S01]  /*5b00*/  @!P4 IMAD.IADD R26, R26, 0x1, -R28.reuse ;  /* 0x000000011a1ac824 */ /* 0x100fe200078e0a1c */
[C---:B------:R-:W-:Y:S02]  /*5b10*/  ISETP.GT.U32.AND P3, PT, R28.reuse, R22, PT ;  /* 0x000000161c00720c */ /* 0x040fe40003f64070 */
[----:B------:R-:W-:Y:S01]  /*5b20*/  ISETP.GT.U32.AND P0, PT, R28, R25, PT ;  /* 0x000000191c00720c */ /* 0x000fe20003f04070 */
[----:B------:R-:W-:-:S08]  /*5b30*/  @!P5 IMAD.IADD R10, R10, 0x1, -R28 ;  /* 0x000000010a0ad824 */ /* 0x000fd000078e0a1c */
[--C-:B------:R-:W-:Y:S02]  /*5b40*/  @!P1 IMAD.IADD R23, R23, 0x1, -R28.reuse ;  /* 0x0000000117179824 */ /* 0x100fe400078e0a1c */
[--C-:B------:R-:W-:Y:S02]  /*5b50*/  @!P3 IMAD.IADD R22, R22, 0x1, -R28.reuse ;  /* 0x000000011616b824 */ /* 0x100fe400078e0a1c */
[----:B------:R-:W-:Y:S01]  /*5b60*/  @!P0 IMAD.IADD R25, R25, 0x1, -R28 ;  /* 0x0000000119198824 */ /* 0x000fe200078e0a1c */
[----:B------:R0:W-:Y:S01]  /*5b70*/  STL [R1+0xf4], R15 ;  /* 0x0000f40f01007387 */ /* 0x0001e20000100800 */
[----:B------:R-:W-:Y:S01]  /*5b80*/  IMAD.HI.U32 R7, R29, R0, RZ ;  /* 0x000000001d077227 */ /* 0x000fe200078e00ff */
[----:B------:R-:W-:Y:S02]  /*5b90*/  ISETP.GT.U32.AND P2, PT, R28, R27, PT ;  /* 0x0000001b1c00720c */ /* 0x000fe40003f44070 */
[----:B------:R1:W-:Y:S01]  /*5ba0*/  STL [R1+0x124], R22 ;  /* 0x0001241601007387 */ /* 0x0003e20000100800 */
[----:B------:R-:W-:-:S03]  /*5bb0*/  IMAD.MOV R7, RZ, RZ, -R7 ;  /* 0x000000ffff077224 */ /* 0x000fc600078e0a07 */
[----:B0-----:R-:W3:Y:S01]  /*5bc0*/  LDL.LU R15, [R1+0xd0] ;  /* 0x0000d000010f7983 */ /* 0x001ee20000300800 */
[----:B------:R-:W-:-:S03]  /*5bd0*/  IMAD R0, R28, R7, R0 ;  /* 0x000000071c007224 */ /* 0x000fc600078e0200 */
[----:B------:R-:W4:Y:S04]  /*5be0*/  LDL.LU R20, [R1+0xb4] ;  /* 0x0000b40001147983 */ /* 0x000f280000300800 */
[----:B------:R-:W5:Y:S04]  /*5bf0*/  LDL.LU R21, [R1+0xc0] ;  /* 0x0000c00001157983 */ /* 0x000f680000300800 */
[----:B-1----:R-:W3:Y:S01]  /*5c00*/  LDL.LU R22, [R1+0xc4] ;  /* 0x0000c40001167983 */ /* 0x002ee20000300800 */
[----:B------:R-:W-:Y:S01]  /*5c10*/  @!P2 IMAD.IADD R27, R27, 0x1, -R28 ;  /* 0x000000011b1ba824 */ /* 0x000fe200078e0a1c */
[----:B--2---:R-:W-:-:S02]  /*5c20*/  ISETP.GT.U32.AND P6, PT, R28, R11, PT ;  /* 0x0000000b1c00720c */ /* 0x004fc40003fc4070 */
[C---:B------:R-:W-:Y:S02]  /*5c30*/  ISETP.GT.U32.AND P4, PT, R28.reuse, R12, PT ;  /* 0x0000000c1c00720c */ /* 0x040fe40003f84070 */
[C---:B------:R-:W-:Y:S02]  /*5c40*/  ISETP.GT.U32.AND P5, PT, R28.reuse, R13, PT ;  /* 0x0000000d1c00720c */ /* 0x040fe40003fa4070 */
[----:B------:R-:W-:-:S07]  /*5c50*/  ISETP.GT.U32.AND P1, PT, R28, R16, PT ;  /* 0x000000101c00720c */ /* 0x000fce0003f24070 */
[--C-:B------:R-:W-:Y:S01]  /*5c60*/  @!P6 IMAD.IADD R11, R11, 0x1, -R28.reuse ;  /* 0x000000010b0be824 */ /* 0x100fe200078e0a1c */
[----:B------:R-:W-:Y:S01]  /*5c70*/  ISETP.GT.U32.AND P6, PT, R28, R26, PT ;  /* 0x0000001a1c00720c */ /* 0x000fe20003fc4070 */
[--C-:B------:R-:W-:Y:S01]  /*5c80*/  @!P4 IMAD.IADD R12, R12, 0x1, -R28.reuse ;  /* 0x000000010c0cc824 */ /* 0x100fe200078e0a1c */
[C---:B------:R-:W-:Y:S01]  /*5c90*/  ISETP.GT.U32.AND P4, PT, R28.reuse, R10, PT ;  /* 0x0000000a1c00720c */ /* 0x040fe20003f84070 */
[--C-:B------:R-:W-:Y:S01]  /*5ca0*/  @!P5 IMAD.IADD R13, R13, 0x1, -R28.reuse ;  /* 0x000000010d0dd824 */ /* 0x100fe200078e0a1c */
[----:B------:R-:W-:Y:S01]  /*5cb0*/  ISETP.GT.U32.AND P5, PT, R28, R23, PT ;  /* 0x000000171c00720c */ /* 0x000fe20003fa4070 */
[----:B------:R-:W-:Y:S01]  /*5cc0*/  @!P1 IMAD.IADD R16, R16, 0x1, -R28 ;  /* 0x0000000110109824 */ /* 0x000fe200078e0a1c */
[----:B------:R-:W-:-:S07]  /*5cd0*/  ISETP.GT.U32.AND P1, PT, R28, R25, PT ;  /* 0x000000191c00720c */ /* 0x000fce0003f24070 */
[--C-:B------:R-:W-:Y:S01]  /*5ce0*/  @!P6 IMAD.IADD R26, R26, 0x1, -R28.reuse ;  /* 0x000000011a1ae824 */ /* 0x100fe200078e0a1c */
[----:B------:R-:W-:Y:S01]  /*5cf0*/  ISETP.GT.U32.AND P0, PT, R28, R17, PT ;  /* 0x000000111c00720c */ /* 0x000fe20003f04070 */
[--C-:B------:R-:W-:Y:S02]  /*5d00*/  @!P4 IMAD.IADD R10, R10, 0x1, -R28.reuse ;  /* 0x000000010a0ac824 */ /* 0x100fe400078e0a1c */
[--C-:B------:R-:W-:Y:S02]  /*5d10*/  @!P5 IMAD.IADD R23, R23, 0x1, -R28.reuse ;  /* 0x000000011717d824 */ /* 0x100fe400078e0a1c */
[----:B------:R-:W-:-:S08]  /*5d20*/  @!P1 IMAD.IADD R25, R25, 0x1, -R28 ;  /* 0x0000000119199824 */ /* 0x000fd000078e0a1c */
[----:B------:R-:W-:Y:S01]  /*5d30*/  @!P0 IMAD.IADD R17, R17, 0x1, -R28 ;  /* 0x0000000111118824 */ /* 0x000fe200078e0a1c */
[----:B------:R-:W-:-:S13]  /*5d40*/  ISETP.GT.U32.AND P0, PT, R28, R27, PT ;  /* 0x0000001b1c00720c */ /* 0x000fda0003f04070 */
[----:B------:R-:W-:Y:S01]  /*5d50*/  @!P0 IMAD.IADD R27, R27, 0x1, -R28 ;  /* 0x000000011b1b8824 */ /* 0x000fe200078e0a1c */
[----:B------:R-:W-:Y:S02]  /*5d60*/  IABS R7, R24 ;  /* 0x0000001800077213 */ /* 0x000fe40000000000 */
[----:B------:R-:W2:Y:S04]  /*5d70*/  LDL.LU R24, [R1+0xb8] ;  /* 0x0000b80001187983 */ /* 0x000ea80000300800 */
[----:B------:R0:W-:Y:S04]  /*5d80*/  STL [R1+0x108], R26 ;  /* 0x0001081a01007387 */ /* 0x0001e80000100800 */
[----:B0-----:R-:W2:Y:S04]  /*5d90*/  LDL.LU R26, [R1+0xbc] ;  /* 0x0000bc00011a7983 */ /* 0x001ea80000300800 */
[----:B------:R0:W-:Y:S04]  /*5da0*/  STL [R1+0x10c], R10 ;  /* 0x00010c0a01007387 */ /* 0x0001e80000100800 */
[----:B------:R-:W2:Y:S04]  /*5db0*/  LDL.LU R8, [R1+0xa0] ;  /* 0x0000a00001087983 */ /* 0x000ea80000300800 */
[----:B------:R1:W-:Y:S04]  /*5dc0*/  STL [R1+0xf8], R23 ;  /* 0x0000f81701007387 */ /* 0x0003e80000100800 */
[----:B------:R-:W2:Y:S04]  /*5dd0*/  LDL.LU R9, [R1+0xac] ;  /* 0x0000ac0001097983 */ /* 0x000ea80000300800 */
[----:B------:R1:W-:Y:S04]  /*5de0*/  STL [R1+0x104], R25 ;  /* 0x0001041901007387 */ /* 0x0003e80000100800 */
[----:B0-----:R-:W2:Y:S04]  /*5df0*/  LDL.LU R10, [R1+0xb0] ;  /* 0x0000b000010a7983 */ /* 0x001ea80000300800 */
[----:B-1----:R-:W2:Y:S04]  /*5e00*/  LDL.LU R23, [R1+0xa4] ;  /* 0x0000a40001177983 */ /* 0x002ea80000300800 */
[----:B------:R0:W-:Y:S04]  /*5e10*/  STL [R1+0xe0], R27 ;  /* 0x0000e01b01007387 */ /* 0x0001e80000100800 */
[----:B------:R-:W2:Y:S01]  /*5e20*/  LDL.LU R25, [R1+0xa8] ;  /* 0x0000a80001197983 */ /* 0x000ea20000300800 */
[----:B------:R-:W-:-:S02]  /*5e30*/  ISETP.GT.U32.AND P3, PT, R28, R14, PT ;  /* 0x0000000e1c00720c */ /* 0x000fc40003f64070 */
[C---:B------:R-:W-:Y:S02]  /*5e40*/  ISETP.GT.U32.AND P2, PT, R28.reuse, R18, PT ;  /* 0x000000121c00720c */ /* 0x040fe40003f44070 */
[----:B------:R-:W-:Y:S01]  /*5e50*/  ISETP.GT.U32.AND P4, PT, R28, R12, PT ;  /* 0x0000000c1c00720c */ /* 0x000fe20003f84070 */
[----:B0-----:R-:W2:Y:S08]  /*5e60*/  LDL.LU R27, [R1+0x8c] ;  /* 0x00008c00011b7983 */ /* 0x001eb00000300800 */
[--C-:B------:R-:W-:Y:S01]  /*5e70*/  @!P3 IMAD.IADD R14, R14, 0x1, -R28.reuse ;  /* 0x000000010e0eb824 */ /* 0x100fe200078e0a1c */
[----:B------:R-:W-:Y:S01]  /*5e80*/  ISETP.GT.U32.AND P3, PT, R28, R19, PT ;  /* 0x000000131c00720c */ /* 0x000fe20003f64070 */
[----:B------:R-:W-:-:S03]  /*5e90*/  @!P2 IMAD.IADD R18, R18, 0x1, -R28 ;  /* 0x000000011212a824 */ /* 0x000fc600078e0a1c */
[----:B------:R-:W-:-:S09]  /*5ea0*/  ISETP.GT.U32.AND P2, PT, R28, R14, PT ;  /* 0x0000000e1c00720c */ /* 0x000fd20003f44070 */
[--C-:B------:R-:W-:Y:S01]  /*5eb0*/  @!P3 IMAD.IADD R19, R19, 0x1, -R28.reuse ;  /* 0x000000011313b824 */ /* 0x100fe200078e0a1c */
[C---:B------:R-:W-:Y:S02]  /*5ec0*/  ISETP.GT.U32.AND P3, PT, R28.reuse, R11, PT ;  /* 0x0000000b1c00720c */ /* 0x040fe40003f64070 */
[C---:B------:R-:W-:Y:S02]  /*5ed0*/  ISETP.GT.U32.AND P5, PT, R28.reuse, R13, PT ;  /* 0x0000000d1c00720c */ /* 0x040fe40003fa4070 */
[----:B------:R-:W-:Y:S01]  /*5ee0*/  ISETP.GT.U32.AND P6, PT, R28, R19, PT ;  /* 0x000000131c00720c */ /* 0x000fe20003fc4070 */
[--C-:B------:R-:W-:Y:S02]  /*5ef0*/  @!P2 IMAD.IADD R14, R14, 0x1, -R28.reuse ;  /* 0x000000010e0ea824 */ /* 0x100fe400078e0a1c */
[----:B------:R-:W-:Y:S01]  /*5f00*/  @!P4 IMAD.IADD R12, R12, 0x1, -R28 ;  /* 0x000000010c0cc824 */ /* 0x000fe200078e0a1c */
[----:B----4-:R-:W-:-:S05]  /*5f10*/  ISETP.GT.U32.AND P4, PT, R28, R20, PT ;  /* 0x000000141c00720c */ /* 0x010fca0003f84070 */
[--C-:B------:R-:W-:Y:S01]  /*5f20*/  @!P3 IMAD.IADD R11, R11, 0x1, -R28.reuse ;  /* 0x000000010b0bb824 */ /* 0x100fe200078e0a1c */
[C---:B---3--:R-:W-:Y:S01]  /*5f30*/  ISETP.GT.U32.AND P3, PT, R28.reuse, R15, PT ;  /* 0x0000000f1c00720c */ /* 0x048fe20003f64070 */
[----:B------:R0:W-:Y:S01]  /*5f40*/  STL [R1+0xec], R14 ;  /* 0x0000ec0e01007387 */ /* 0x0001e20000100800 */
[C---:B------:R-:W-:Y:S01]  /*5f50*/  ISETP.GT.U32.AND P1, PT, R28.reuse, R16, PT ;  /* 0x000000101c00720c */ /* 0x040fe20003f24070 */
[--C-:B------:R-:W-:Y:S01]  /*5f60*/  @!P5 IMAD.IADD R13, R13, 0x1, -R28.reuse ;  /* 0x000000010d0dd824 */ /* 0x100fe200078e0a1c */
[C---:B-----5:R-:W-:Y:S01]  /*5f70*/  ISETP.GT.U32.AND P5, PT, R28.reuse, R21, PT ;  /* 0x000000151c00720c */ /* 0x060fe20003fa4070 */
[----:B------:R-:W-:Y:S01]  /*5f80*/  @!P6 IMAD.IADD R19, R19, 0x1, -R28 ;  /* 0x000000011313e824 */ /* 0x000fe200078e0a1c */
[----:B0-----:R-:W3:Y:S01]  /*5f90*/  LDL.LU R14, [R1+0x98] ;  /* 0x00009800010e7983 */ /* 0x001ee20000300800 */
[----:B------:R-:W-:-:S06]  /*5fa0*/  ISETP.GT.U32.AND P0, PT, R28, R17, PT ;  /* 0x000000111c00720c */ /* 0x000fcc0003f04070 */
[--C-:B------:R-:W-:Y:S01]  /*5fb0*/  @!P3 IMAD.IADD R15, R15, 0x1, -R28.reuse ;  /* 0x000000010f0fb824 */ /* 0x100fe200078e0a1c */
[----:B------:R-:W-:Y:S01]  /*5fc0*/  ISETP.GT.U32.AND P2, PT, R28, R18, PT ;  /* 0x000000121c00720c */ /* 0x000fe20003f44070 */
[--C-:B------:R-:W-:Y:S02]  /*5fd0*/  @!P4 IMAD.IADD R20, R20, 0x1, -R28.reuse ;  /* 0x000000011414c824 */ /* 0x100fe400078e0a1c */
[--C-:B------:R-:W-:Y:S01]  /*5fe0*/  @!P1 IMAD.IADD R16, R16, 0x1, -R28.reuse ;  /* 0x0000000110109824 */ /* 0x100fe200078e0a1c */
[----:B------:R-:W-:Y:S01]  /*5ff0*/  ISETP.GT.U32.AND P1, PT, R28, R22, PT ;  /* 0x000000161c00720c */ /* 0x000fe20003f24070 */
[--C-:B------:R-:W-:Y:S01]  /*6000*/  @!P5 IMAD.IADD R21, R21, 0x1, -R28.reuse ;  /* 0x000000011515d824 */ /* 0x100fe200078e0a1c */
[----:B------:R0:W-:Y:S01]  /*6010*/  STL [R1+0xf0], R11 ;  /* 0x0000f00b01007387 */ /* 0x0001e20000100800 */
[----:B------:R-:W-:-:S03]  /*6020*/  @!P0 IMAD.IADD R17, R17, 0x1, -R28 ;  /* 0x0000000111118824 */ /* 0x000fc600078e0a1c */
[----:B------:R1:W-:Y:S03]  /*6030*/  STL [R1+0xe4], R12 ;  /* 0x0000e40c01007387 */ /* 0x0003e60000100800 */
[--C-:B------:R-:W-:Y:S01]  /*6040*/  @!P2 IMAD.IADD R18, R18, 0x1, -R28.reuse ;  /* 0x000000011212a824 */ /* 0x100fe200078e0a1c */
[----:B------:R4:W-:Y:S03]  /*6050*/  STL [R1+0xe8], R13 ;  /* 0x0000e80d01007387 */ /* 0x0009e60000100800 */
[----:B------:R-:W-:Y:S01]  /*6060*/  @!P1 IMAD.IADD R22, R22, 0x1, -R28 ;  /* 0x0000000116169824 */ /* 0x000fe200078e0a1c */
[----:B------:R5:W-:Y:S04]  /*6070*/  STL [R1+0xc8], R16 ;  /* 0x0000c81001007387 */ /* 0x000be80000100800 */
[----:B------:R1:W-:Y:S04]  /*6080*/  STL [R1+0xd4], R17 ;  /* 0x0000d41101007387 */ /* 0x0003e80000100800 */
[----:B0-----:R-:W3:Y:S04]  /*6090*/  LDL.LU R11, [R1+0x9c] ;  /* 0x00009c00010b7983 */ /* 0x001ee80000300800 */
[----:B------:R-:W-:Y:S04]  /*60a0*/  STL [R1+0xd8], R18 ;  /* 0x0000d81201007387 */ /* 0x000fe80000100800 */
[----:B-1----:R-:W3:Y:S04]  /*60b0*/  LDL.LU R12, [R1+0x90] ;  /* 0x00009000010c7983 */ /* 0x002ee80000300800 */
[----:B----4-:R-:W4:Y:S04]  /*60c0*/  LDL.LU R13, [R1+0x94] ;  /* 0x00009400010d7983 */ /* 0x010f280000300800 */
[----:B------:R-:W-:Y:S04]  /*60d0*/  STL [R1+0xcc], R19 ;  /* 0x0000cc1301007387 */ /* 0x000fe80000100800 */
[----:B-----5:R-:W5:Y:S04]  /*60e0*/  LDL.LU R16, [R1+0x80] ;  /* 0x0000800001107983 */ /* 0x020f680000300800 */
[----:B------:R-:W4:Y:S01]  /*60f0*/  LDL.LU R17, [R1+0x88] ;  /* 0x0000880001117983 */ /* 0x000f220000300800 */
[----:B--2---:R-:W-:-:S02]  /*6100*/  ISETP.GT.U32.AND P0, PT, R28, R24, PT ;  /* 0x000000181c00720c */ /* 0x004fc40003f04070 */
[C---:B------:R-:W-:Y:S02]  /*6110*/  ISETP.GT.U32.AND P6, PT, R28.reuse, R8, PT ;  /* 0x000000081c00720c */ /* 0x040fe40003fc4070 */
[C---:B------:R-:W-:Y:S02]  /*6120*/  ISETP.GT.U32.AND P3, PT, R28.reuse, R9, PT ;  /* 0x000000091c00720c */ /* 0x040fe40003f64070 */
[----:B------:R-:W-:-:S09]  /*6130*/  ISETP.GT.U32.AND P4, PT, R28, R10, PT ;  /* 0x0000000a1c00720c */ /* 0x000fd20003f84070 */
[--C-:B------:R-:W-:Y:S01]  /*6140*/  @!P6 IMAD.IADD R8, R8, 0x1, -R28.reuse ;  /* 0x000000010808e824 */ /* 0x100fe200078e0a1c */
[C---:B------:R-:W-:Y:S02]  /*6150*/  ISETP.GT.U32.AND P5, PT, R28.reuse, R23, PT ;  /* 0x000000171c00720c */ /* 0x040fe40003fa4070 */
[C---:B------:R-:W-:Y:S01]  /*6160*/  ISETP.GT.U32.AND P6, PT, R28.reuse, R15, PT ;  /* 0x0000000f1c00720c */ /* 0x040fe20003fc4070 */
[--C-:B------:R-:W-:Y:S01]  /*6170*/  @!P3 IMAD.IADD R9, R9, 0x1, -R28.reuse ;  /* 0x000000010909b824 */ /* 0x100fe200078e0a1c */
[----:B------:R-:W-:Y:S01]  /*6180*/  ISETP.GT.U32.AND P3, PT, R28, R20, PT ;  /* 0x000000141c00720c */ /* 0x000fe20003f64070 */
[----:B------:R-:W-:Y:S01]  /*6190*/  @!P4 IMAD.IADD R10, R10, 0x1, -R28 ;  /* 0x000000010a0ac824 */ /* 0x000fe200078e0a1c */
[----:B------:R-:W-:-:S07]  /*61a0*/  ISETP.GT.U32.AND P4, PT, R28, R21, PT ;  /* 0x000000151c00720c */ /* 0x000fce0003f84070 */
[--C-:B------:R-:W-:Y:S01]  /*61b0*/  @!P5 IMAD.IADD R23, R23, 0x1, -R28.reuse ;  /* 0x000000011717d824 */ /* 0x100fe200078e0a1c */
[C---:B------:R-:W-:Y:S01]  /*61c0*/  ISETP.GT.U32.AND P5, PT, R28.reuse, R22, PT ;  /* 0x000000161c00720c */ /* 0x040fe20003fa4070 */
[--C-:B------:R-:W-:Y:S01]  /*61d0*/  @!P6 IMAD.IADD R15, R15, 0x1, -R28.reuse ;  /* 0x000000010f0fe824 */ /* 0x100fe200078e0a1c */
[----:B------:R-:W-:Y:S01]  /*61e0*/  ISETP.GT.U32.AND P1, PT, R28, R25, PT ;  /* 0x000000191c00720c */ /* 0x000fe20003f24070 */
[----:B------:R-:W-:-:S03]  /*61f0*/  @!P3 IMAD.IADD R20, R20, 0x1, -R28 ;  /* 0x000000011414b824 */ /* 0x000fc600078e0a1c */
[----:B------:R0:W-:Y:S01]  /*6200*/  STL [R1+0xd0], R15 ;  /* 0x0000d00f01007387 */ /* 0x0001e20000100800 */
[--C-:B------:R-:W-:Y:S02]  /*6210*/  @!P4 IMAD.IADD R21, R21, 0x1, -R28.reuse ;  /* 0x000000011515c824 */ /* 0x100fe400078e0a1c */
[--C-:B------:R-:W-:Y:S01]  /*6220*/  @!P0 IMAD.IADD R24, R24, 0x1, -R28.reuse ;  /* 0x0000000118188824 */ /* 0x100fe200078e0a1c */
[----:B0-----:R-:W2:Y:S03]  /*6230*/  LDL.LU R15, [R1+0x1c4] ;  /* 0x0001c400010f7983 */ /* 0x001ea60000300800 */
[--C-:B------:R-:W-:Y:S01]  /*6240*/  @!P5 IMAD.IADD R22, R22, 0x1, -R28.reuse ;  /* 0x000000011616d824 */ /* 0x100fe200078e0a1c */
[----:B------:R-:W2:Y:S04]  /*6250*/  LDL.LU R18, [R1+0x84] ;  /* 0x0000840001127983 */ /* 0x000ea80000300800 */
[----:B------:R0:W-:Y:S01]  /*6260*/  STL [R1+0xb4], R20 ;  /* 0x0000b41401007387 */ /* 0x0001e20000100800 */
[----:B------:R-:W-:-:S03]  /*6270*/  @!P1 IMAD.IADD R25, R25, 0x1, -R28 ;  /* 0x0000000119199824 */ /* 0x000fc600078e0a1c */
[----:B------:R-:W2:Y:S01]  /*6280*/  LDL.LU R19, [R1+0x1b8] ;  /* 0x0001b80001137983 */ /* 0x000ea20000300800 */
[----:B------:R-:W-:-:S03]  /*6290*/  ISETP.GT.U32.AND P1, PT, R28, R24, PT ;  /* 0x000000181c00720c */ /* 0x000fc60003f24070 */
[----:B------:R1:W-:Y:S04]  /*62a0*/  STL [R1+0xc0], R21 ;  /* 0x0000c01501007387 */ /* 0x0003e80000100800 */
[----:B0-----:R-:W2:Y:S04]  /*62b0*/  LDL.LU R20, [R1+0x7c] ;  /* 0x00007c0001147983 */ /* 0x001ea80000300800 */
[----:B-1----:R-:W2:Y:S04]  /*62c0*/  LDL.LU R21, [R1+0x1a8] ;  /* 0x0001a80001157983 */ /* 0x002ea80000300800 */
[----:B------:R0:W-:Y:S04]  /*62d0*/  STL [R1+0xc4], R22 ;  /* 0x0000c41601007387 */ /* 0x0001e80000100800 */
[----:B0-----:R-:W2:Y:S01]  /*62e0*/  LDL.LU R22, [R1+0x1b0] ;  /* 0x0001b00001167983 */ /* 0x001ea20000300800 */
[----:B------:R-:W-:-:S05]  /*62f0*/  @!P1 IMAD.IADD R24, R24, 0x1, -R28 ;  /* 0x0000000118189824 */ /* 0x000fca00078e0a1c */
[----:B------:R0:W-:Y:S04]  /*6300*/  STL [R1+0xb8], R24 ;  /* 0x0000b81801007387 */ /* 0x0001e80000100800 */
[----:B0-----:R-:W2:Y:S01]  /*6310*/  LDL.LU R24, [R1+0x194] ;  /* 0x0001940001187983 */ /* 0x001ea20000300800 */
[C---:B------:R-:W-:Y:S02]  /*6320*/  ISETP.GT.U32.AND P2, PT, R28.reuse, R26, PT ;  /* 0x0000001a1c00720c */ /* 0x040fe40003f44070 */
[----:B------:R-:W-:-:S11]  /*6330*/  ISETP.GT.U32.AND P0, PT, R28, R27, PT ;  /* 0x0000001b1c00720c */ /* 0x000fd60003f04070 */
[--C-:B------:R-:W-:Y:S01]  /*6340*/  @!P2 IMAD.IADD R26, R26, 0x1, -R28.reuse ;  /* 0x000000011a1aa824 */ /* 0x100fe200078e0a1c */
[C---:B---3--:R-:W-:Y:S01]  /*6350*/  ISETP.GT.U32.AND P2, PT, R28.reuse, R14, PT ;  /* 0x0000000e1c00720c */ /* 0x048fe20003f44070 */
[----:B------:R-:W-:Y:S01]  /*6360*/  @!P0 IMAD.IADD R27, R27, 0x1, -R28 ;  /* 0x000000011b1b8824 */ /* 0x000fe200078e0a1c */
[C---:B------:R-:W-:Y:S02]  /*6370*/  ISETP.GT.U32.AND P3, PT, R28.reuse, R9, PT ;  /* 0x000000091c00720c */ /* 0x040fe40003f64070 */
[C---:B------:R-:W-:Y:S02]  /*6380*/  ISETP.GT.U32.AND P0, PT, R28.reuse, R26, PT ;  /* 0x0000001a1c00720c */ /* 0x040fe40003f04070 */
[----:B------:R-:W-:-:S07]  /*6390*/  ISETP.GT.U32.AND P4, PT, R28, R10, PT ;  /* 0x0000000a1c00720c */ /* 0x000fce0003f84070 */
[--C-:B------:R-:W-:Y:S01]  /*63a0*/  @!P2 IMAD.IADD R14, R14, 0x1, -R28.reuse ;  /* 0x000000010e0ea824 */ /* 0x100fe200078e0a1c */
[C---:B------:R-:W-:Y:S02]  /*63b0*/  ISETP.GT.U32.AND P2, PT, R28.reuse, R8, PT ;  /* 0x000000081c00720c */ /* 0x040fe40003f44070 */
[C---:B------:R-:W-:Y:S02]  /*63c0*/  ISETP.GT.U32.AND P5, PT, R28.reuse, R23, PT ;  /* 0x000000171c00720c */ /* 0x040fe40003fa4070 */
[C---:B------:R-:W-:Y:S01]  /*63d0*/  ISETP.GT.U32.AND P1, PT, R28.reuse, R14, PT ;  /* 0x0000000e1c00720c */ /* 0x040fe20003f24070 */
[--C-:B------:R-:W-:Y:S01]  /*63e0*/  @!P3 IMAD.IADD R9, R9, 0x1, -R28.reuse ;  /* 0x000000010909b824 */ /* 0x100fe200078e0a1c */
[----:B------:R-:W-:Y:S01]  /*63f0*/  ISETP.GT.U32.AND P3, PT, R28, R12, PT ;  /* 0x0000000c1c00720c */ /* 0x000fe20003f64070 */
[--C-:B------:R-:W-:Y:S01]  /*6400*/  @!P0 IMAD.IADD R26, R26, 0x1, -R28.reuse ;  /* 0x000000011a1a8824 */ /* 0x100fe200078e0a1c */
[----:B------:R-:W-:Y:S01]  /*6410*/  ISETP.GT.U32.AND P6, PT, R28, R25, PT ;  /* 0x000000191c00720c */ /* 0x000fe20003fc4070 */
[----:B------:R-:W-:-:S04]  /*6420*/  @!P4 IMAD.IADD R10, R10, 0x1, -R28 ;  /* 0x000000010a0ac824 */ /* 0x000fc800078e0a1c */
[--C-:B------:R-:W-:Y:S01]  /*6430*/  @!P2 IMAD.IADD R8, R8, 0x1, -R28.reuse ;  /* 0x000000010808a824 */ /* 0x100fe200078e0a1c */
[C---:B------:R-:W-:Y:S02]  /*6440*/  ISETP.GT.U32.AND P2, PT, R28.reuse, R11, PT ;  /* 0x0000000b1c00720c */ /* 0x040fe40003f44070 */
[C---:B----4-:R-:W-:Y:S01]  /*6450*/  ISETP.GT.U32.AND P4, PT, R28.reuse, R13, PT ;  /* 0x0000000d1c00720c */ /* 0x050fe20003f84070 */
[--C-:B------:R-:W-:Y:S01]  /*6460*/  @!P5 IMAD.IADD R23, R23, 0x1, -R28.reuse ;  /* 0x000000011717d824 */ /* 0x100fe200078e0a1c */
[----:B------:R0:W-:Y:S01]  /*6470*/  STL [R1+0xbc], R26 ;  /* 0x0000bc1a01007387 */ /* 0x0001e20000100800 */
[----:B-----5:R-:W-:Y:S01]  /*6480*/  ISETP.GT.U32.AND P5, PT, R28, R16, PT ;  /* 0x000000101c00720c */ /* 0x020fe20003fa4070 */
[--C-:B------:R-:W-:Y:S02]  /*6490*/  @!P1 IMAD.IADD R14, R14, 0x1, -R28.reuse ;  /* 0x000000010e0e9824 */ /* 0x100fe400078e0a1c */
[----:B0-----:R-:W3:Y:S05]  /*64a0*/  LDL.LU R26, [R1+0x19c] ;  /* 0x00019c00011a7983 */ /* 0x001eea0000300800 */
[----:B------:R-:W-:-:S02]  /*64b0*/  @!P2 IMAD.IADD R11, R11, 0x1, -R28 ;  /* 0x000000010b0ba824 */ /* 0x000fc400078e0a1c */
[--C-:B------:R-:W-:Y:S01]  /*64c0*/  @!P3 IMAD.IADD R12, R12, 0x1, -R28.reuse ;  /* 0x000000010c0cb824 */ /* 0x100fe200078e0a1c */
[C---:B------:R-:W-:Y:S01]  /*64d0*/  ISETP.GT.U32.AND P0, PT, R28.reuse, R27, PT ;  /* 0x0000001b1c00720c */ /* 0x040fe20003f04070 */
[--C-:B------:R-:W-:Y:S01]  /*64e0*/  @!P6 IMAD.IADD R25, R25, 0x1, -R28.reuse ;  /* 0x000000011919e824 */ /* 0x100fe200078e0a1c */
[----:B------:R-:W-:Y:S01]  /*64f0*/  ISETP.GT.U32.AND P6, PT, R28, R17, PT ;  /* 0x000000111c00720c */ /* 0x000fe20003fc4070 */
[--C-:B------:R-:W-:Y:S02]  /*6500*/  @!P4 IMAD.IADD R13, R13, 0x1, -R28.reuse ;  /* 0x000000010d0dc824 */ /* 0x100fe400078e0a1c */
[--C-:B------:R-:W-:Y:S01]  /*6510*/  @!P5 IMAD.IADD R16, R16, 0x1, -R28.reuse ;  /* 0x000000011010d824 */ /* 0x100fe200078e0a1c */
[----:B------:R-:W-:Y:S04]  /*6520*/  STL [R1+0xa0], R8 ;  /* 0x0000a00801007387 */ /* 0x000fe80000100800 */
[----:B------:R-:W-:Y:S03]  /*6530*/  STL [R1+0xac], R9 ;  /* 0x0000ac0901007387 */ /* 0x000fe60000100800 */
[--C-:B------:R-:W-:Y:S01]  /*6540*/  @!P0 IMAD.IADD R27, R27, 0x1, -R28.reuse ;  /* 0x000000011b1b8824 */ /* 0x100fe200078e0a1c */
[----:B------:R-:W-:Y:S01]  /*6550*/  STL [R1+0xb0], R10 ;  /* 0x0000b00a01007387 */ /* 0x000fe20000100800 */
[----:B------:R-:W-:-:S03]  /*6560*/  @!P6 IMAD.IADD R17, R17, 0x1, -R28 ;  /* 0x000000011111e824 */ /* 0x000fc600078e0a1c */
[----:B------:R-:W-:Y:S01]  /*6570*/  STL [R1+0xa4], R23 ;  /* 0x0000a41701007387 */ /* 0x000fe20000100800 */
[----:B------:R-:W-:-:S03]  /*6580*/  IMAD.HI.U32 R29, R29, R7, RZ ;  /* 0x000000071d1d7227 */ /* 0x000fc600078e00ff */
[----:B------:R-:W-:Y:S04]  /*6590*/  STL [R1+0xa8], R25 ;  /* 0x0000a81901007387 */ /* 0x000fe80000100800 */
[----:B------:R0:W-:Y:S01]  /*65a0*/  STL [R1+0x98], R14 ;  /* 0x0000980e01007387 */ /* 0x0001e20000100800 */
[----:B------:R-:W-:-:S03]  /*65b0*/  IMAD.MOV R29, RZ, RZ, -R29 ;  /* 0x000000ffff1d7224 */ /* 0x000fc600078e0a1d */
[----:B------:R1:W-:Y:S04]  /*65c0*/  STL [R1+0x8c], R27 ;  /* 0x00008c1b01007387 */ /* 0x0003e80000100800 */
[----:B0-----:R-:W4:Y:S04]  /*65d0*/  LDL.LU R14, [R1+0x150] ;  /* 0x00015000010e7983 */ /* 0x001f280000300800 */
[----:B-1----:R-:W5:Y:S01]  /*65e0*/  LDL.LU R27, [R1+0x178] ;  /* 0x00017800011b7983 */ /* 0x002f620000300800 */
[----:B------:R-:W-:-:S03]  /*65f0*/  IMAD R29, R28, R29, R7 ;  /* 0x0000001d1c1d7224 */ /* 0x000fc600078e0207 */
[----:B------:R-:W5:Y:S04]  /*6600*/  LDL.LU R25, [R1+0x180] ;  /* 0x0001800001197983 */ /* 0x000f680000300800 */
[----:B------:R-:W5:Y:S04]  /*6610*/  LDL.LU R23, [R1+0x15c] ;  /* 0x00015c0001177983 */ /* 0x000f680000300800 */
[----:B------:R-:W5:Y:S04]  /*6620*/  LDL.LU R7, [R1+0x160] ;  /* 0x0001600001077983 */ /* 0x000f680000300800 */
[----:B------:R-:W5:Y:S01]  /*6630*/  LDL.LU R8, [R1+0x110] ;  /* 0x0001100001087983 */ /* 0x000f620000300800 */
[----:B--2---:R-:W-:-:S02]  /*6640*/  ISETP.GT.U32.AND P1, PT, R28, R18, PT ;  /* 0x000000121c00720c */ /* 0x004fc40003f24070 */
[C---:B------:R-:W-:Y:S02]  /*6650*/  ISETP.GT.U32.AND P2, PT, R28.reuse, R19, PT ;  /* 0x000000131c00720c */ /* 0x040fe40003f44070 */
[C---:B------:R-:W-:Y:S02]  /*6660*/  ISETP.GT.U32.AND P3, PT, R28.reuse, R20, PT ;  /* 0x000000141c00720c */ /* 0x040fe40003f64070 */
[----:B------:R-:W-:-:S07]  /*6670*/  ISETP.GT.U32.AND P4, PT, R28, R21, PT ;  /* 0x000000151c00720c */ /* 0x000fce0003f84070 */
[--C-:B------:R-:W-:Y:S01]  /*6680*/  @!P1 IMAD.IADD R18, R18, 0x1, -R28.reuse ;  /* 0x0000000112129824 */ /* 0x100fe200078e0a1c */
[C---:B------:R-:W-:Y:S01]  /*6690*/  ISETP.GT.U32.AND P1, PT, R28.reuse, R11, PT ;  /* 0x0000000b1c00720c */ /* 0x040fe20003f24070 */
[--C-:B------:R-:W-:Y:S01]  /*66a0*/  @!P2 IMAD.IADD R19, R19, 0x1, -R28.reuse ;  /* 0x000000011313a824 */ /* 0x100fe200078e0a1c */
[C---:B------:R-:W-:Y:S02]  /*66b0*/  ISETP.GT.U32.AND P2, PT, R28.reuse, R12, PT ;  /* 0x0000000c1c00720c */ /* 0x040fe40003f44070 */
[----:B------:R-:W-:Y:S01]  /*66c0*/  ISETP.GT.U32.AND P5, PT, R28, R22, PT ;  /* 0x000000161c00720c */ /* 0x000fe20003fa4070 */
[--C-:B------:R-:W-:Y:S01]  /*66d0*/  @!P3 IMAD.IADD R20, R20, 0x1, -R28.reuse ;  /* 0x000000011414b824 */ /* 0x100fe200078e0a1c */
[C---:B------:R-:W-:Y:S01]  /*66e0*/  ISETP.GT.U32.AND P3, PT, R28.reuse, R13, PT ;  /* 0x0000000d1c00720c */ /* 0x040fe20003f64070 */
[----:B------:R-:W-:Y:S01]  /*66f0*/  @!P4 IMAD.IADD R21, R21, 0x1, -R28 ;  /* 0x000000011515c824 */ /* 0x000fe200078e0a1c */
[C---:B------:R-:W-:Y:S02]  /*6700*/  ISETP.GT.U32.AND P4, PT, R28.reuse, R16, PT ;  /* 0x000000101c00720c */ /* 0x040fe40003f84070 */
[----:B------:R-:W-:-:S03]  /*6710*/  ISETP.GT.U32.AND P0, PT, R28, R15, PT ;  /* 0x0000000f1c00720c */ /* 0x000fc60003f04070 */
[----:B------:R-:W-:-:S04]  /*6720*/  @!P1 IMAD.IADD R11, R11, 0x1, -R28 ;  /* 0x000000010b0b9824 */ /* 0x000fc800078e0a1c */
[--C-:B------:R-:W-:Y:S01]  /*6730*/  @!P5 IMAD.IADD R22, R22, 0x1, -R28.reuse ;  /* 0x000000011616d824 */ /* 0x100fe200078e0a1c */
[C---:B------:R-:W-:Y:S02]  /*6740*/  ISETP.GT.U32.AND P5, PT, R28.reuse, R17, PT ;  /* 0x000000111c00720c */ /* 0x040fe40003fa4070 */
[----:B------:R-:W-:Y:S01]  /*6750*/  ISETP.GT.U32.AND P6, PT, R28, R24, PT ;  /* 0x000000181c00720c */ /* 0x000fe20003fc4070 */
[--C-:B------:R-:W-:Y:S02]  /*6760*/  @!P2 IMAD.IADD R12, R12, 0x1, -R28.reuse ;  /* 0x000000010c0ca824 */ /* 0x100fe400078e0a1c */
[--C-:B------:R-:W-:Y:S01]  /*6770*/  @!P3 IMAD.IADD R13, R13, 0x1, -R28.reuse ;  /* 0x000000010d0db824 */ /* 0x100fe200078e0a1c */
[----:B------:R0:W-:Y:S01]  /*6780*/  STL [R1+0x9c], R11 ;  /* 0x00009c0b01007387 */ /* 0x0001e20000100800 */
[--C-:B------:R-:W-:Y:S02]  /*6790*/  @!P4 IMAD.IADD R16, R16, 0x1, -R28.reuse ;  /* 0x000000011010c824 */ /* 0x100fe400078e0a1c */
[--C-:B------:R-:W-:Y:S01]  /*67a0*/  @!P0 IMAD.IADD R15, R15, 0x1, -R28.reuse ;  /* 0x000000010f0f8824 */ /* 0x100fe200078e0a1c */
[----:B------:R1:W-:Y:S03]  /*67b0*/  STL [R1+0x90], R12 ;  /* 0x0000900c01007387 */ /* 0x0003e60000100800 */
[--C-:B------:R-:W-:Y:S01]  /*67c0*/  @!P5 IMAD.IADD R17, R17, 0x1, -R28.reuse ;  /* 0x000000011111d824 */ /* 0x100fe200078e0a1c */
[----:B------:R-:W2:Y:S01]  /*67d0*/  LDL.LU R9, [R1+0x13c] ;  /* 0x00013c0001097983 */ /* 0x000ea20000300800 */
[----:B------:R-:W-:-:S03]  /*67e0*/  @!P6 IMAD.IADD R24, R24, 0x1, -R28 ;  /* 0x000000011818e824 */ /* 0x000fc600078e0a1c */
[----:B------:R0:W-:Y:S01]  /*67f0*/  STL [R1+0x94], R13 ;  /* 0x0000940d01007387 */ /* 0x0001e20000100800 */
[----:B------:R-:W-:-:S03]  /*6800*/  ISETP.GT.U32.AND P6, PT, R28, R15, PT ;  /* 0x0000000f1c00720c */ /* 0x000fc60003fc4070 */
[----:B------:R1:W-:Y:S04]  /*6810*/  STL [R1+0x80], R16 ;  /* 0x0000801001007387 */ /* 0x0003e80000100800 */
[----:B------:R-:W2:Y:S04]  /*6820*/  LDL.LU R10, [R1+0x140] ;  /* 0x00014000010a7983 */ /* 0x000ea80000300800 */
[----:B0-----:R-:W2:Y:S04]  /*6830*/  LDL.LU R11, [R1+0x11c] ;  /* 0x00011c00010b7983 */ /* 0x001ea80000300800 */
[----:B------:R-:W-:Y:S04]  /*6840*/  STL [R1+0x88], R17 ;  /* 0x0000881101007387 */ /* 0x000fe80000100800 */
[----:B-1----:R-:W2:Y:S04]  /*6850*/  LDL.LU R12, [R1+0x120] ;  /* 0x00012000010c7983 */ /* 0x002ea80000300800 */
[----:B------:R-:W2:Y:S04]  /*6860*/  LDL.LU R13, [R1+0x38] ;  /* 0x00003800010d7983 */ /* 0x000ea80000300800 */
[----:B------:R-:W2:Y:S01]  /*6870*/  LDL.LU R16, [R1+0xfc] ;  /* 0x0000fc0001107983 */ /* 0x000ea20000300800 */
[----:B------:R-:W-:-:S05]  /*6880*/  @!P6 IMAD.IADD R15, R15, 0x1, -R28 ;  /* 0x000000010f0fe824 */ /* 0x000fca00078e0a1c */
[----:B------:R0:W-:Y:S04]  /*6890*/  STL [R1+0x1c4], R15 ;  /* 0x0001c40f01007387 */ /* 0x0001e80000100800 */
[----:B0-----:R-:W2:Y:S01]  /*68a0*/  LDL.LU R15, [R1+0x100] ;  /* 0x00010000010f7983 */ /* 0x001ea20000300800 */
[C---:B---3--:R-:W-:Y:S02]  /*68b0*/  ISETP.GT.U32.AND P0, PT, R28.reuse, R26, PT ;  /* 0x0000001a1c00720c */ /* 0x048fe40003f04070 */
        /* <DEDUP_REMOVED lines=9> */
[----:B------:R-:W-:-:S06]  /*6950*/  @!P2 IMAD.IADD R20, R20, 0x1, -R28 ;  /* 0x000000011414a824 */ /* 0x000fcc00078e0a1c */
[--C-:B------:R-:W-:Y:S02]  /*6960*/  @!P0 IMAD.IADD R18, R18, 0x1, -R28.reuse ;  /* 0x0000000112128824 */ /* 0x100fe400078e0a1c */
[--C-:B------:R-:W-:Y:S01]  /*6970*/  @!P3 IMAD.IADD R21, R21, 0x1, -R28.reuse ;  /* 0x000000011515b824 */ /* 0x100fe200078e0a1c */
[C---:B----4-:R-:W-:Y:S02]  /*6980*/  ISETP.GT.U32.AND P0, PT, R28.reuse, R14, PT ;  /* 0x0000000e1c00720c */ /* 0x050fe40003f04070 */
[----:B-----5:R-:W-:Y:S01]  /*6990*/  ISETP.GT.U32.AND P1, PT, R28, R27, PT ;  /* 0x0000001b1c00720c */ /* 0x020fe20003f24070 */
[--C-:B------:R-:W-:Y:S01]  /*69a0*/  @!P4 IMAD.IADD R22, R22, 0x1, -R28.reuse ;  /* 0x000000011616c824 */ /* 0x100fe200078e0a1c */
[C---:B------:R-:W-:Y:S02]  /*69b0*/  ISETP.GT.U32.AND P2, PT, R28.reuse, R25, PT ;  /* 0x000000191c00720c */ /* 0x040fe40003f44070 */
[----:B------:R-:W-:Y:S01]  /*69c0*/  ISETP.GT.U32.AND P3, PT, R28, R23, PT ;  /* 0x000000171c00720c */ /* 0x000fe20003f64070 */
[----:B------:R-:W-:Y:S01]  /*69d0*/  @!P5 IMAD.IADD R26, R26, 0x1, -R28 ;  /* 0x000000011a1ad824 */ /* 0x000fe200078e0a1c */
[----:B------:R-:W-:-:S05]  /*69e0*/  ISETP.GT.U32.AND P4, PT, R28, R7, PT ;  /* 0x000000071c00720c */ /* 0x000fca0003f84070 */
[--C-:B------:R-:W-:Y:S02]  /*69f0*/  @!P0 IMAD.IADD R14, R14, 0x1, -R28.reuse ;  /* 0x000000010e0e8824 */ /* 0x100fe400078e0a1c */
[--C-:B------:R-:W-:Y:S02]  /*6a00*/  @!P1 IMAD.IADD R27, R27, 0x1, -R28.reuse ;  /* 0x000000011b1b9824 */ /* 0x100fe400078e0a1c */
[--C-:B------:R-:W-:Y:S01]  /*6a10*/  @!P6 IMAD.IADD R24, R24, 0x1, -R28.reuse ;  /* 0x000000011818e824 */ /* 0x100fe200078e0a1c */
[----:B------:R-:W-:Y:S01]  /*6a20*/  ISETP.GT.U32.AND P6, PT, R28, R8, PT ;  /* 0x000000081c00720c */ /* 0x000fe20003fc4070 */
[--C-:B------:R-:W-:Y:S02]  /*6a30*/  @!P2 IMAD.IADD R25, R25, 0x1, -R28.reuse ;  /* 0x000000011919a824 */ /* 0x100fe400078e0a1c */
[--C-:B------:R-:W-:Y:S02]  /*6a40*/  @!P3 IMAD.IADD R23, R23, 0x1, -R28.reuse ;  /* 0x000000011717b824 */ /* 0x100fe400078e0a1c */
[--C-:B------:R-:W-:Y:S01]  /*6a50*/  @!P4 IMAD.IADD R7, R7, 0x1, -R28.reuse ;  /* 0x000000010707c824 */ /* 0x100fe200078e0a1c */
[----:B------:R0:W-:Y:S04]  /*6a60*/  STL [R1+0x84], R18 ;  /* 0x0000841201007387 */ /* 0x0001e80000100800 */
[----:B------:R1:W-:Y:S03]  /*6a70*/  STL [R1+0x1b8], R19 ;  /* 0x0001b81301007387 */ /* 0x0003e60000100800 */
[----:B------:R-:W-:Y:S01]  /*6a80*/  @!P6 IMAD.IADD R8, R8, 0x1, -R28 ;  /* 0x000000010808e824 */ /* 0x000fe200078e0a1c */
[----:B------:R3:W-:Y:S04]  /*6a90*/  STL [R1+0x7c], R20 ;  /* 0x00007c1401007387 */ /* 0x0007e80000100800 */
[----:B------:R4:W-:Y:S04]  /*6aa0*/  STL [R1+0x1a8], R21 ;  /* 0x0001a81501007387 */ /* 0x0009e80000100800 */
[----:B------:R5:W-:Y:S04]  /*6ab0*/  STL [R1+0x1b0], R22 ;  /* 0x0001b01601007387 */ /* 0x000be80000100800 */
[----:B------:R-:W2:Y:S04]  /*6ac0*/  LDL.LU R17, [R1+0x34] ;  /* 0x0000340001117983 */ /* 0x000ea80000300800 */
[----:B------:R-:W-:Y:S04]  /*6ad0*/  STL [R1+0x194], R24 ;  /* 0x0001941801007387 */ /* 0x000fe80000100800 */
[----:B0-----:R-:W2:Y:S04]  /*6ae0*/  LDL.LU R18, [R1+0x30] ;  /* 0x0000300001127983 */ /* 0x001ea80000300800 */
[----:B-1----:R-:W2:Y:S04]  /*6af0*/  LDL.LU R19, [R1+0x2c] ;  /* 0x00002c0001137983 */ /* 0x002ea80000300800 */
[----:B------:R-:W-:Y:S04]  /*6b00*/  STL [R1+0x19c], R26 ;  /* 0x00019c1a01007387 */ /* 0x000fe80000100800 */
[----:B---3--:R-:W3:Y:S04]  /*6b10*/  LDL.LU R20, [R1+0x28] ;  /* 0x0000280001147983 */ /* 0x008ee80000300800 */
[----:B----4-:R-:W4:Y:S04]  /*6b20*/  LDL.LU R21, [R1+0x24] ;  /* 0x0000240001157983 */ /* 0x010f280000300800 */
[----:B-----5:R-:W5:Y:S01]  /*6b30*/  LDL.LU R22, [R1+0x20] ;  /* 0x0000200001167983 */ /* 0x020f620000300800 */
[----:B--2---:R-:W-:-:S02]  /*6b40*/  ISETP.GT.U32.AND P5, PT, R28, R9, PT ;  /* 0x000000091c00720c */ /* 0x004fc40003fa4070 */
[C---:B------:R-:W-:Y:S02]  /*6b50*/  ISETP.GT.U32.AND P0, PT, R28.reuse, R10, PT ;  /* 0x0000000a1c00720c */ /* 0x040fe40003f04070 */
[----:B------:R-:W-:-:S09]  /*6b60*/  ISETP.GT.U32.AND P1, PT, R28, R11, PT ;  /* 0x0000000b1c00720c */ /* 0x000fd20003f24070 */
[--C-:B------:R-:W-:Y:S01]  /*6b70*/  @!P5 IMAD.IADD R9, R9, 0x1, -R28.reuse ;  /* 0x000000010909d824 */ /* 0x100fe200078e0a1c */
[C---:B------:R-:W-:Y:S02]  /*6b80*/  ISETP.GT.U32.AND P2, PT, R28.reuse, R12, PT ;  /* 0x0000000c1c00720c */ /* 0x040fe40003f44070 */
[C---:B------:R-:W-:Y:S02]  /*6b90*/  ISETP.GT.U32.AND P3, PT, R28.reuse, R13, PT ;  /* 0x0000000d1c00720c */ /* 0x040fe40003f64070 */
[----:B------:R-:W-:Y:S01]  /*6ba0*/  ISETP.GT.U32.AND P4, PT, R28, R16, PT ;  /* 0x000000101c00720c */ /* 0x000fe20003f84070 */
[--C-:B------:R-:W-:Y:S01]  /*6bb0*/  @!P0 IMAD.IADD R10, R10, 0x1, -R28.reuse ;  /* 0x000000010a0a8824 */ /* 0x100fe200078e0a1c */
[C---:B------:R-:W-:Y:S01]  /*6bc0*/  ISETP.GT.U32.AND P5, PT, R28.reuse, R14, PT ;  /* 0x0000000e1c00720c */ /* 0x040fe20003fa4070 */
[----:B------:R-:W-:Y:S01]  /*6bd0*/  @!P1 IMAD.IADD R11, R11, 0x1, -R28 ;  /* 0x000000010b0b9824 */ /* 0x000fe200078e0a1c */
[----:B------:R-:W-:-:S05]  /*6be0*/  ISETP.GT.U32.AND P0, PT, R28, R27, PT ;  /* 0x0000001b1c00720c */ /* 0x000fca0003f04070 */
[--C-:B------:R-:W-:Y:S01]  /*6bf0*/  @!P2 IMAD.IADD R12, R12, 0x1, -R28.reuse ;  /* 0x000000010c0ca824 */ /* 0x100fe200078e0a1c */
[C---:B------:R-:W-:Y:S02]  /*6c00*/  ISETP.GT.U32.AND P1, PT, R28.reuse, R25, PT ;  /* 0x000000191c00720c */ /* 0x040fe40003f24070 */
[C---:B------:R-:W-:Y:S01]  /*6c10*/  ISETP.GT.U32.AND P2, PT, R28.reuse, R23, PT ;  /* 0x000000171c00720c */ /* 0x040fe20003f44070 */
[--C-:B------:R-:W-:Y:S01]  /*6c20*/  @!P3 IMAD.IADD R13, R13, 0x1, -R28.reuse ;  /* 0x000000010d0db824 */ /* 0x100fe200078e0a1c */
[----:B------:R-:W-:Y:S01]  /*6c30*/  ISETP.GT.U32.AND P3, PT, R28, R7, PT ;  /* 0x000000071c00720c */ /* 0x000fe20003f64070 */
[--C-:B------:R-:W-:Y:S01]  /*6c40*/  @!P4 IMAD.IADD R16, R16, 0x1, -R28.reuse ;  /* 0x000000011010c824 */ /* 0x100fe200078e0a1c */
[C---:B------:R-:W-:Y:S02]  /*6c50*/  ISETP.GT.U32.AND P4, PT, R28.reuse, R8, PT ;  /* 0x000000081c00720c */ /* 0x040fe40003f84070 */
[----:B------:R-:W-:Y:S01]  /*6c60*/  ISETP.GT.U32.AND P6, PT, R28, R15, PT ;  /* 0x0000000f1c00720c */ /* 0x000fe20003fc4070 */
[--C-:B------:R-:W-:Y:S01]  /*6c70*/  @!P5 IMAD.IADD R14, R14, 0x1, -R28.reuse ;  /* 0x000000010e0ed824 */ /* 0x100fe200078e0a1c */
[C---:B------:R-:W-:Y:S01]  /*6c80*/  ISETP.GT.U32.AND P5, PT, R28.reuse, R9, PT ;  /* 0x000000091c00720c */ /* 0x040fe20003fa4070 */
[--C-:B------:R-:W-:Y:S01]  /*6c90*/  @!P0 IMAD.IADD R27, R27, 0x1, -R28.reuse ;  /* 0x000000011b1b8824 */ /* 0x100fe200078e0a1c */
[C---:B------:R-:W-:Y:S01]  /*6ca0*/  ISETP.GT.U32.AND P0, PT, R28.reuse, R10, PT ;  /* 0x0000000a1c00720c */ /* 0x040fe20003f04070 */
[--C-:B------:R-:W-:Y:S01]  /*6cb0*/  @!P1 IMAD.IADD R25, R25, 0x1, -R28.reuse ;  /* 0x0000000119199824 */ /* 0x100fe200078e0a1c */
[----:B------:R0:W-:Y:S01]  /*6cc0*/  STL [R1+0x150], R14 ;  /* 0x0001500e01007387 */ /* 0x0001e20000100800 */
[C---:B------:R-:W-:Y:S01]  /*6cd0*/  ISETP.GT.U32.AND P1, PT, R28.reuse, R11, PT ;  /* 0x0000000b1c00720c */ /* 0x040fe20003f24070 */
[--C-:B------:R-:W-:Y:S01]  /*6ce0*/  @!P2 IMAD.IADD R23, R23, 0x1, -R28.reuse ;  /* 0x000000011717a824 */ /* 0x100fe200078e0a1c */
[C---:B------:R-:W-:Y:S01]  /*6cf0*/  ISETP.GT.U32.AND P2, PT, R28.reuse, R12, PT ;  /* 0x0000000c1c00720c */ /* 0x040fe20003f44070 */
[----:B------:R-:W-:Y:S01]  /*6d00*/  @!P3 IMAD.IADD R7, R7, 0x1, -R28 ;  /* 0x000000010707b824 */ /* 0x000fe200078e0a1c */
[----:B------:R-:W-:-:S02]  /*6d10*/  ISETP.GT.U32.AND P3, PT, R28, R13, PT ;  /* 0x0000000d1c00720c */ /* 0x000fc40003f64070 */
[--C-:B------:R-:W-:Y:S01]  /*6d20*/  @!P6 IMAD.IADD R15, R15, 0x1, -R28.reuse ;  /* 0x000000010f0fe824 */ /* 0x100fe200078e0a1c */
[----:B0-----:R-:W2:Y:S01]  /*6d30*/  LDL.LU R14, [R1+0x1c] ;  /* 0x00001c00010e7983 */ /* 0x001ea20000300800 */
[----:B------:R-:W-:-:S03]  /*6d40*/  @!P4 IMAD.IADD R8, R8, 0x1, -R28 ;  /* 0x000000010808c824 */ /* 0x000fc600078e0a1c */
[----:B------:R0:W-:Y:S01]  /*6d50*/  STL [R1+0x178], R27 ;  /* 0x0001781b01007387 */ /* 0x0001e20000100800 */
[C---:B------:R-:W-:Y:S01]  /*6d60*/  ISETP.GT.U32.AND P4, PT, R28.reuse, R16, PT ;  /* 0x000000101c00720c */ /* 0x040fe20003f84070 */
[--C-:B------:R-:W-:Y:S01]  /*6d70*/  @!P5 IMAD.IADD R9, R9, 0x1, -R28.reuse ;  /* 0x000000010909d824 */ /* 0x100fe200078e0a1c */
[----:B------:R-:W-:Y:S01]  /*6d80*/  ISETP.GT.U32.AND P6, PT, R28, R15, PT ;  /* 0x0000000f1c00720c */ /* 0x000fe20003fc4070 */
[----:B0-----:R-:W2:Y:S04]  /*6d90*/  LDL.LU R27, [R1+0x18] ;  /* 0x00001800011b7983 */ /* 0x001ea80000300800 */
[----:B------:R-:W2:Y:S04]  /*6da0*/  LDL.LU R26, [R1+0x14] ;  /* 0x00001400011a7983 */ /* 0x000ea80000300800 */
[----:B------:R0:W-:Y:S01]  /*6db0*/  STL [R1+0x180], R25 ;  /* 0x0001801901007387 */ /* 0x0001e20000100800 */
[----:B------:R-:W-:-:S02]  /*6dc0*/  @!P0 IMAD.IADD R10, R10, 0x1, -R28 ;  /* 0x000000010a0a8824 */ /* 0x000fc400078e0a1c */
[--C-:B------:R-:W-:Y:S01]  /*6dd0*/  @!P1 IMAD.IADD R11, R11, 0x1, -R28.reuse ;  /* 0x000000010b0b9824 */ /* 0x100fe200078e0a1c */
[----:B0-----:R-:W2:Y:S04]  /*6de0*/  LDL.LU R25, [R1+0x10] ;  /* 0x0000100001197983 */ /* 0x001ea80000300800 */
[----:B------:R-:W2:Y:S04]  /*6df0*/  LDL.LU R24, [R1+0xc] ;  /* 0x00000c0001187983 */ /* 0x000ea80000300800 */
[----:B------:R0:W-:Y:S01]  /*6e00*/  STL [R1+0x15c], R23 ;  /* 0x00015c1701007387 */ /* 0x0001e20000100800 */
[----:B------:R-:W-:-:S03]  /*6e10*/  @!P2 IMAD.IADD R12, R12, 0x1, -R28 ;  /* 0x000000010c0ca824 */ /* 0x000fc600078e0a1c */
[----:B0-----:R-:W2:Y:S04]  /*6e20*/  LDL.LU R23, [R1+0x8] ;  /* 0x0000080001177983 */ /* 0x001ea80000300800 */
        /* <DEDUP_REMOVED lines=9> */
[----:B------:R0:W-:Y:S04]  /*6ec0*/  STL [R1+0x140], R10 ;  /* 0x0001400a01007387 */ /* 0x0001e80000100800 */
        /* <DEDUP_REMOVED lines=10> */
[----:B0-----:R-:W2:Y:S01]  /*6f70*/  LDL.LU R15, [R1+0xb8c] ;  /* 0x000b8c00010f7983 */ /* 0x001ea20000300800 */
[----:B------:R-:W-:-:S02]  /*6f80*/  ISETP.GT.U32.AND P5, PT, R28, R17, PT ;  /* 0x000000111c00720c */ /* 0x000fc40003fa4070 */
[C---:B------:R-:W-:Y:S02]  /*6f90*/  ISETP.GT.U32.AND P0, PT, R28.reuse, R18, PT ;  /* 0x000000121c00720c */ /* 0x040fe40003f04070 */
[C---:B------:R-:W-:Y:S02]  /*6fa0*/  ISETP.GT.U32.AND P1, PT, R28.reuse, R19, PT ;  /* 0x000000131c00720c */ /* 0x040fe40003f24070 */
[C---:B---3--:R-:W-:Y:S02]  /*6fb0*/  ISETP.GT.U32.AND P2, PT, R28.reuse, R20, PT ;  /* 0x000000141c00720c */ /* 0x048fe40003f44070 */
[C---:B----4-:R-:W-:Y:S02]  /*6fc0*/  ISETP.GT.U32.AND P3, PT, R28.reuse, R21, PT ;  /* 0x000000151c00720c */ /* 0x050fe40003f64070 */
[----:B-----5:R-:W-:-:S03]  /*6fd0*/  ISETP.GT.U32.AND P4, PT, R28, R22, PT ;  /* 0x000000161c00720c */ /* 0x020fc60003f84070 */
[--C-:B------:R-:W-:Y:S02]  /*6fe0*/  @!P5 IMAD.IADD R17, R17, 0x1, -R28.reuse ;  /* 0x000000011111d824 */ /* 0x100fe400078e0a1c */
[--C-:B------:R-:W-:Y:S02]  /*6ff0*/  @!P0 IMAD.IADD R18, R18, 0x1, -R28.reuse ;  /* 0x0000000112128824 */ /* 0x100fe400078e0a1c */
[--C-:B------:R-:W-:Y:S02]  /*7000*/  @!P1 IMAD.IADD R19, R19, 0x1, -R28.reuse ;  /* 0x0000000113139824 */ /* 0x100fe400078e0a1c */
[--C-:B------:R-:W-:Y:S02]  /*7010*/  @!P2 IMAD.IADD R20, R20, 0x1, -R28.reuse ;  /* 0x000000011414a824 */ /* 0x100fe400078e0a1c */
[--C-:B------:R-:W-:Y:S02]  /*7020*/  @!P3 IMAD.IADD R21, R21, 0x1, -R28.reuse ;  /* 0x000000011515b824 */ /* 0x100fe400078e0a1c */
[----:B------:R-:W-:Y:S01]  /*7030*/  @!P4 IMAD.IADD R22, R22, 0x1, -R28 ;  /* 0x000000011616c824 */ /* 0x000fe200078e0a1c */
[----:B--2---:R-:W-:-:S02]  /*7040*/  ISETP.GT.U32.AND P6, PT, R28, R14, PT ;  /* 0x0000000e1c00720c */ /* 0x004fc40003fc4070 */
[C---:B------:R-:W-:Y:S02]  /*7050*/  ISETP.GT.U32.AND P5, PT, R28.reuse, R27, PT ;  /* 0x0000001b1c00720c */ /* 0x040fe40003fa4070 */
[----:B------:R-:W-:-:S09]  /*7060*/  ISETP.GT.U32.AND P0, PT, R28, R26, PT ;  /* 0x0000001a1c00720c */ /* 0x000fd20003f04070 */
[--C-:B------:R-:W-:Y:S01]  /*7070*/  @!P6 IMAD.IADD R14, R14, 0x1, -R28.reuse ;  /* 0x000000010e0ee824 */ /* 0x100fe200078e0a1c */
[C---:B------:R-:W-:Y:S02]  /*7080*/  ISETP.GT.U32.AND P6, PT, R28.reuse, R17, PT ;  /* 0x000000111c00720c */ /* 0x040fe40003fc4070 */
[C---:B------:R-:W-:Y:S02]  /*7090*/  ISETP.GT.U32.AND P1, PT, R28.reuse, R25, PT ;  /* 0x000000191c00720c */ /* 0x040fe40003f24070 */
[C---:B------:R-:W-:Y:S01]  /*70a0*/  ISETP.GT.U32.AND P2, PT, R28.reuse, R24, PT ;  /* 0x000000181c00720c */ /* 0x040fe20003f44070 */
[--C-:B------:R-:W-:Y:S01]  /*70b0*/  @!P5 IMAD.IADD R27, R27, 0x1, -R28.reuse ;  /* 0x000000011b1bd824 */ /* 0x100fe200078e0a1c */
[----:B------:R-:W-:Y:S01]  /*70c0*/  ISETP.GT.U32.AND P5, PT, R28, R18, PT ;  /* 0x000000121c00720c */ /* 0x000fe20003fa4070 */
[----:B------:R-:W-:Y:S01]  /*70d0*/  @!P0 IMAD.IADD R26, R26, 0x1, -R28 ;  /* 0x000000011a1a8824 */ /* 0x000fe200078e0a1c */
[C---:B------:R-:W-:Y:S02]  /*70e0*/  ISETP.GT.U32.AND P0, PT, R28.reuse, R19, PT ;  /* 0x000000131c00720c */ /* 0x040fe40003f04070 */
[----:B------:R-:W-:-:S05]  /*70f0*/  ISETP.GT.U32.AND P3, PT, R28, R23, PT ;  /* 0x000000171c00720c */ /* 0x000fca0003f64070 */
[--C-:B------:R-:W-:Y:S01]  /*7100*/  @!P1 IMAD.IADD R25, R25, 0x1, -R28.reuse ;  /* 0x0000000119199824 */ /* 0x100fe200078e0a1c */
[----:B------:R-:W-:Y:S01]  /*7110*/  ISETP.GT.U32.AND P1, PT, R28, R20, PT ;  /* 0x000000141c00720c */ /* 0x000fe20003f24070 */
[--C-:B------:R-:W-:Y:S01]  /*7120*/  @!P2 IMAD.IADD R24, R24, 0x1, -R28.reuse ;  /* 0x000000011818a824 */ /* 0x100fe200078e0a1c */
[----:B------:R-:W-:Y:S01]  /*7130*/  ISETP.GT.U32.AND P2, PT, R28, R21, PT ;  /* 0x000000151c00720c */ /* 0x000fe20003f44070 */
[--C-:B------:R-:W-:Y:S02]  /*7140*/  @!P6 IMAD.IADD R17, R17, 0x1, -R28.reuse ;  /* 0x000000011111e824 */ /* 0x100fe400078e0a1c */
[--C-:B------:R-:W-:Y:S02]  /*7150*/  @!P5 IMAD.IADD R18, R18, 0x1, -R28.reuse ;  /* 0x000000011212d824 */ /* 0x100fe400078e0a1c */
[--C-:B------:R-:W-:Y:S01]  /*7160*/  @!P3 IMAD.IADD R23, R23, 0x1, -R28.reuse ;  /* 0x000000011717b824 */ /* 0x100fe200078e0a1c */
[----:B------:R-:W-:Y:S01]  /*7170*/  ISETP.GT.U32.AND P3, PT, R28, R22, PT ;  /* 0x000000161c00720c */ /* 0x000fe20003f64070 */
[--C-:B------:R-:W-:Y:S01]  /*7180*/  @!P0 IMAD.IADD R19, R19, 0x1, -R28.reuse ;  /* 0x0000000113138824 */ /* 0x100fe200078e0a1c */
[----:B------:R0:W-:Y:S03]  /*7190*/  STL [R1+0x34], R17 ;  /* 0x0000341101007387 */ /* 0x0001e60000100800 */
[--C-:B------:R-:W-:Y:S01]  /*71a0*/  @!P1 IMAD.IADD R20, R20, 0x1, -R28.reuse ;  /* 0x0000000114149824 */ /* 0x100fe200078e0a1c */
[----:B------:R-:W-:Y:S01]  /*71b0*/  ISETP.GT.U32.AND P5, PT, R28, R27, PT ;  /* 0x0000001b1c00720c */ /* 0x000fe20003fa4070 */
[--C-:B------:R-:W-:Y:S01]  /*71c0*/  @!P2 IMAD.IADD R21, R21, 0x1, -R28.reuse ;  /* 0x000000011515a824 */ /* 0x100fe200078e0a1c */
[----:B0-----:R-:W2:Y:S05]  /*71d0*/  LDL.LU R17, [R1+0xb88] ;  /* 0x000b880001117983 */ /* 0x001eaa0000300800 */
[--C-:B------:R-:W-:Y:S01]  /*71e0*/  @!P3 IMAD.IADD R22, R22, 0x1, -R28.reuse ;  /* 0x000000011616b824 */ /* 0x100fe200078e0a1c */
[----:B------:R0:W-:Y:S04]  /*71f0*/  STL [R1+0x30], R18 ;  /* 0x0000301201007387 */ /* 0x0001e80000100800 */
[----:B0-----:R-:W3:Y:S04]  /*7200*/  LDL.LU R18, [R1+0xb84] ;  /* 0x000b840001127983 */ /* 0x001ee80000300800 */
[----:B------:R0:W-:Y:S04]  /*7210*/  STL [R1+0x2c], R19 ;  /* 0x00002c1301007387 */ /* 0x0001e80000100800 */
[----:B0-----:R-:W4:Y:S04]  /*7220*/  LDL.LU R19, [R1+0xb80] ;  /* 0x000b800001137983 */ /* 0x001f280000300800 */
[----:B------:R0:W-:Y:S04]  /*7230*/  STL [R1+0x28], R20 ;  /* 0x0000281401007387 */ /* 0x0001e80000100800 */
[----:B0-----:R-:W5:Y:S04]  /*7240*/  LDL.LU R20, [R1+0xb7c] ;  /* 0x000b7c0001147983 */ /* 0x001f680000300800 */
[----:B------:R0:W-:Y:S01]  /*7250*/  STL [R1+0x24], R21 ;  /* 0x0000241501007387 */ /* 0x0001e20000100800 */
[----:B------:R-:W-:-:S03]  /*7260*/  @!P5 IMAD.IADD R27, R27, 0x1, -R28 ;  /* 0x000000011b1bd824 */ /* 0x000fc600078e0a1c */
[----:B0-----:R-:W2:Y:S04]  /*7270*/  LDL.LU R21, [R1+0xb78] ;  /* 0x000b780001157983 */ /* 0x001ea80000300800 */
[----:B------:R0:W-:Y:S04]  /*7280*/  STL [R1+0x20], R22 ;  /* 0x0000201601007387 */ /* 0x0001e80000100800 */
[----:B0-----:R-:W2:Y:S01]  /*7290*/  LDL.LU R22, [R1+0xb74] ;  /* 0x000b740001167983 */ /* 0x001ea20000300800 */
[----:B------:R-:W-:-:S13]  /*72a0*/  ISETP.GT.U32.AND P4, PT, R28, R15, PT ;  /* 0x0000000f1c00720c */ /* 0x000fda0003f84070 */
[----:B------:R-:W-:Y:S01]  /*72b0*/  @!P4 IMAD.IADD R15, R15, 0x1, -R28 ;  /* 0x000000010f0fc824 */ /* 0x000fe200078e0a1c */
[----:B------:R-:W-:-:S13]  /*72c0*/  ISETP.GT.U32.AND P4, PT, R28, R14, PT ;  /* 0x0000000e1c00720c */ /* 0x000fda0003f84070 */
[----:B------:R-:W-:-:S05]  /*72d0*/  @!P4 IMAD.IADD R14, R14, 0x1, -R28 ;  /* 0x000000010e0ec824 */ /* 0x000fca00078e0a1c */
[----:B------:R0:W-:Y:S04]  /*72e0*/  STL [R1+0x1c], R14 ;  /* 0x00001c0e01007387 */ /* 0x0001e80000100800 */
[----:B0-----:R-:W3:Y:S04]  /*72f0*/  LDL.LU R14, [R1+0xb70] ;  /* 0x000b7000010e7983 */ /* 0x001ee80000300800 */
[----:B------:R0:W-:Y:S04]  /*7300*/  STL [R1+0x18], R27 ;  /* 0x0000181b01007387 */ /* 0x0001e80000100800 */
[----:B0-----:R-:W4:Y:S01]  /*7310*/  LDL.LU R27, [R1+0xb6c] ;  /* 0x000b6c00011b7983 */ /* 0x001f220000300800 */
[----:B------:R-:W-:-:S02]  /*7320*/  ISETP.GT.U32.AND P0, PT, R28, R26, PT ;  /* 0x0000001a1c00720c */ /* 0x000fc40003f04070 */
[C---:B------:R-:W-:Y:S02]  /*7330*/  ISETP.GT.U32.AND P1, PT, R28.reuse, R25, PT ;  /* 0x000000191c00720c */ /* 0x040fe40003f24070 */
[----:B------:R-:W-:-:S09]  /*7340*/  ISETP.GT.U32.AND P2, PT, R28, R24, PT ;  /* 0x000000181c00720c */ /* 0x000fd20003f44070 */
[--C-:B------:R-:W-:Y:S02]  /*7350*/  @!P0 IMAD.IADD R26, R26, 0x1, -R28.reuse ;  /* 0x000000011a1a8824 */ /* 0x100fe400078e0a1c */
[----:B------:R-:W-:-:S03]  /*7360*/  @!P1 IMAD.IADD R25, R25, 0x1, -R28 ;  /* 0x0000000119199824 */ /* 0x000fc600078e0a1c */
[----:B------:R0:W-:Y:S01]  /*7370*/  STL [R1+0x14], R26 ;  /* 0x0000141a01007387 */ /* 0x0001e20000100800 */
[----:B------:R-:W-:Y:S01]  /*7380*/  ISETP.GT.U32.AND P6, PT, R28, R23, PT ;  /* 0x000000171c00720c */ /* 0x000fe20003fc4070 */
[--C-:B------:R-:W-:Y:S02]  /*7390*/  @!P2 IMAD.IADD R24, R24, 0x1, -R28.reuse ;  /* 0x000000011818a824 */ /* 0x100fe400078e0a1c */
[----:B0-----:R-:W5:Y:S04]  /*73a0*/  LDL.LU R26, [R1+0xb68] ;  /* 0x000b6800011a7983 */ /* 0x001f680000300800 */
[----:B------:R0:W-:Y:S04]  /*73b0*/  STL [R1+0x10], R25 ;  /* 0x0000101901007387 */ /* 0x0001e80000100800 */
[----:B0-----:R-:W5:Y:S04]  /*73c0*/  LDL.LU R25, [R1+0xb64] ;  /* 0x000b640001197983 */ /* 0x001f680000300800 */
[----:B------:R0:W-:Y:S01]  /*73d0*/  STL [R1+0xc], R24 ;  /* 0x00000c1801007387 */ /* 0x0001e20000100800 */
[----:B------:R-:W-:-:S03]  /*73e0*/  @!P6 IMAD.IADD R23, R23, 0x1, -R28 ;  /* 0x000000011717e824 */ /* 0x000fc600078e0a1c */
[----:B0-----:R-:W5:Y:S04]  /*73f0*/  LDL.LU R24, [R1+0xb60] ;  /* 0x000b600001187983 */ /* 0x001f680000300800 */
[----:B------:R0:W-:Y:S04]  /*7400*/  STL [R1+0x8], R23 ;  /* 0x0000081701007387 */ /* 0x0001e80000100800 */
[----:B0-----:R-:W5:Y:S01]  /*7410*/  LDL.LU R23, [R1+0xb5c] ;  /* 0x000b5c0001177983 */ /* 0x001f620000300800 */
[----:B------:R-:W-:-:S13]  /*7420*/  ISETP.GT.U32.AND P3, PT, R28, R15, PT ;  /* 0x0000000f1c00720c */ /* 0x000fda0003f64070 */
[----:B------:R-:W-:-:S05]  /*7430*/  @!P3 IMAD.IADD R15, R15, 0x1, -R28 ;  /* 0x000000010f0fb824 */ /* 0x000fca00078e0a1c */
[----:B------:R0:W-:Y:S04]  /*7440*/  STL [R1+0x4], R15 ;  /* 0x0000040f01007387 */ /* 0x0001e80000100800 */
[----:B0-----:R-:W5:Y:S01]  /*7450*/  LDL.LU R15, [R1+0xb58] ;  /* 0x000b5800010f7983 */ /* 0x001f620000300800 */
[----:B--2---:R-:W-:-:S13]  /*7460*/  ISETP.GT.U32.AND P3, PT, R28, R22, PT ;  /* 0x000000161c00720c */ /* 0x004fda0003f64070 */
[----:B------:R-:W-:Y:S01]  /*7470*/  @!P3 IMAD.IADD R22, R22, 0x1, -R28 ;  /* 0x000000011616b824 */ /* 0x000fe200078e0a1c */
[C---:B---3--:R-:W-:Y:S02]  /*7480*/  ISETP.GT.U32.AND P4, PT, R28.reuse, R14, PT ;  /* 0x0000000e1c00720c */ /* 0x048fe40003f84070 */
[----:B----4-:R-:W-:-:S11]  /*7490*/  ISETP.GT.U32.AND P5, PT, R28, R27, PT ;  /* 0x0000001b1c00720c */ /* 0x010fd60003fa4070 */
[----:B------:R-:W-:Y:S01]  /*74a0*/  @!P4 IMAD.IADD R14, R14, 0x1, -R28 ;  /* 0x000000010e0ec824 */ /* 0x000fe200078e0a1c */
[----:B------:R-:W-:-:S04]  /*74b0*/  ISETP.GT.U32.AND P4, PT, R28, R21, PT ;  /* 0x000000151c00720c */ /* 0x000fc80003f84070 */
[----:B------:R-:W-:Y:S01]  /*74c0*/  ISETP.GT.U32.AND P3, PT, R28, R14, PT ;  /* 0x0000000e1c00720c */ /* 0x000fe20003f64070 */
[----:B------:R-:W-:-:S08]  /*74d0*/  @!P5 IMAD.IADD R27, R27, 0x1, -R28 ;  /* 0x000000011b1bd824 */ /* 0x000fd000078e0a1c */
[----:B------:R-:W-:Y:S01]  /*74e0*/  @!P4 IMAD.IADD R21, R21, 0x1, -R28 ;  /* 0x000000011515c824 */ /* 0x000fe200078e0a1c */
[----:B------:R-:W-:-:S03]  /*74f0*/  ISETP.GT.U32.AND P4, PT, R28, R27, PT ;  /* 0x0000001b1c00720c */ /* 0x000fc60003f84070 */
[----:B------:R-:W-:-:S05]  /*7500*/  @!P3 IMAD.IADD R14, R14, 0x1, -R28 ;  /* 0x000000010e0eb824 */ /* 0x000fca00078e0a1c */
[----:B------:R0:W-:Y:S05]  /*7510*/  STL [R1], R14 ;  /* 0x0000000e01007387 */ /* 0x0001ea0000100800 */
[----:B------:R-:W-:Y:S01]  /*7520*/  @!P4 IMAD.IADD R27, R27, 0x1, -R28 ;  /* 0x000000011b1bc824 */ /* 0x000fe200078e0a1c */
[----:B0-----:R-:W2:Y:S04]  /*7530*/  LDL.LU R14, [R1+0xb54] ;  /* 0x000b5400010e7983 */ /* 0x001ea80000300800 */
[----:B------:R0:W-:Y:S04]  /*7540*/  STL [R1+0xb38], R27 ;  /* 0x000b381b01007387 */ /* 0x0001e80000100800 */
[----:B0-----:R-:W3:Y:S01]  /*7550*/  LDL R27, [R1+0x7d0] ;  /* 0x0007d000011b7983 */ /* 0x001ee20000100800 */
[----:B-----5:R-:W-:-:S02]  /*7560*/  ISETP.GT.U32.AND P0, PT, R28, R26, PT ;  /* 0x0000001a1c00720c */ /* 0x020fc40003f04070 */
[C---:B------:R-:W-:Y:S02]  /*7570*/  ISETP.GT.U32.AND P1, PT, R28.reuse, R25, PT ;  /* 0x000000191c00720c */ /* 0x040fe40003f24070 */
[C---:B------:R-:W-:Y:S02]  /*7580*/  ISETP.GT.U32.AND P5, PT, R28.reuse, R20, PT ;  /* 0x000000141c00720c */ /* 0x040fe40003fa4070 */
[----:B------:R-:W-:-:S07]  /*7590*/  ISETP.GT.U32.AND P2, PT, R28, R24, PT ;  /* 0x000000181c00720c */ /* 0x000fce0003f44070 */
[--C-:B------:R-:W-:Y:S01]  /*75a0*/  @!P0 IMAD.IADD R26, R26, 0x1, -R28.reuse ;  /* 0x000000011a1a8824 */ /* 0x100fe200078e0a1c */
[C---:B------:R-:W-:Y:S01]  /*75b0*/  ISETP.GT.U32.AND P0, PT, R28.reuse, R19, PT ;  /* 0x000000131c00720c */ /* 0x040fe20003f04070 */
[--C-:B------:R-:W-:Y:S01]  /*75c0*/  @!P1 IMAD.IADD R25, R25, 0x1, -R28.reuse ;  /* 0x0000000119199824 */ /* 0x100fe200078e0a1c */
[----:B------:R-:W-:Y:S01]  /*75d0*/  ISETP.GT.U32.AND P1, PT, R28, R18, PT ;  /* 0x000000121c00720c */ /* 0x000fe20003f24070 */
        /* <DEDUP_REMOVED lines=8> */
[C---:B------:R-:W-:Y:S01]  /*7660*/  ISETP.GT.U32.AND P1, PT, R28.reuse, R24, PT ;  /* 0x000000181c00720c */ /* 0x040fe20003f24070 */
[--C-:B------:R-:W-:Y:S01]  /*7670*/  @!P6 IMAD.IADD R23, R23, 0x1, -R28.reuse ;  /* 0x000000011717e824 */ /* 0x100fe200078e0a1c */
[C---:B------:R-:W-:Y:S01]  /*7680*/  ISETP.GT.U32.AND P6, PT, R28.reuse, R16, PT ;  /* 0x000000101c00720c */ /* 0x040fe20003fc4070 */
[--C-:B------:R-:W-:Y:S01]  /*7690*/  @!P2 IMAD.IADD R17, R17, 0x1, -R28.reuse ;  /* 0x000000011111a824 */ /* 0x100fe200078e0a1c */
[----:B------:R-:W-:Y:S01]  /*76a0*/  ISETP.GT.U32.AND P3, PT, R28, R22, PT ;  /* 0x000000161c00720c */ /* 0x000fe20003f64070 */
[----:B------:R-:W-:Y:S01]  /*76b0*/  @!P5 IMAD.IADD R26, R26, 0x1, -R28 ;  /* 0x000000011a1ad824 */ /* 0x000fe200078e0a1c */
[----:B------:R-:W-:-:S05]  /*76c0*/  ISETP.GT.U32.AND P2, PT, R28, R23, PT ;  /* 0x000000171c00720c */ /* 0x000fca0003f44070 */
[--C-:B------:R-:W-:Y:S01]  /*76d0*/  @!P0 IMAD.IADD R25, R25, 0x1, -R28.reuse ;  /* 0x0000000119198824 */ /* 0x100fe200078e0a1c */
[----:B------:R-:W-:Y:S01]  /*76e0*/  ISETP.GT.U32.AND P4, PT, R28, R21, PT ;  /* 0x000000151c00720c */ /* 0x000fe20003f84070 */
[--C-:B------:R-:W-:Y:S01]  /*76f0*/  @!P1 IMAD.IADD R24, R24, 0x1, -R28.reuse ;  /* 0x0000000118189824 */ /* 0x100fe200078e0a1c */
[C---:B------:R-:W-:Y:S02]  /*7700*/  ISETP.GT.U32.AND P5, PT, R28.reuse, R20, PT ;  /* 0x000000141c00720c */ /* 0x040fe40003fa4070 */
[C---:B------:R-:W-:Y:S02]  /*7710*/  ISETP.GT.U32.AND P0, PT, R28.reuse, R19, PT ;  /* 0x000000131c00720c */ /* 0x040fe40003f04070 */
[----:B------:R-:W-:Y:S01]  /*7720*/  ISETP.GT.U32.AND P1, PT, R28, R18, PT ;  /* 0x000000121c00720c */ /* 0x000fe20003f24070 */
[--C-:B------:R-:W-:Y:S01]  /*7730*/  @!P6 IMAD.IADD R16, R16, 0x1, -R28.reuse ;  /* 0x000000011010e824 */ /* 0x100fe200078e0a1c */
[----:B------:R-:W-:Y:S01]  /*7740*/  ISETP.GT.U32.AND P6, PT, R28, R17, PT ;  /* 0x000000111c00720c */ /* 0x000fe20003fc4070 */
[----:B------:R-:W-:-:S02]  /*7750*/  @!P3 IMAD.IADD R22, R22, 0x1, -R28 ;  /* 0x000000011616b824 */ /* 0x000fc400078e0a1c */
[--C-:B------:R-:W-:Y:S01]  /*7760*/  @!P2 IMAD.IADD R23, R23, 0x1, -R28.reuse ;  /* 0x000000011717a824 */ /* 0x100fe200078e0a1c */
[C---:B------:R-:W-:Y:S01]  /*7770*/  ISETP.GT.U32.AND P2, PT, R28.reuse, R16, PT ;  /* 0x000000101c00720c */ /* 0x040fe20003f44070 */
[--C-:B------:R-:W-:Y:S01]  /*7780*/  @!P4 IMAD.IADD R21, R21, 0x1, -R28.reuse ;  /* 0x000000011515c824 */ /* 0x100fe200078e0a1c */
[----:B------:R-:W-:Y:S01]  /*7790*/  ISETP.GT.U32.AND P3, PT, R28, R13, PT ;  /* 0x0000000d1c00720c */ /* 0x000fe20003f64070 */
[--C-:B------:R-:W-:Y:S01]  /*77a0*/  @!P5 IMAD.IADD R20, R20, 0x1, -R28.reuse ;  /* 0x000000011414d824 */ /* 0x100fe200078e0a1c */
[C---:B------:R-:W-:Y:S01]  /*77b0*/  ISETP.GT.U32.AND P4, PT, R28.reuse, R12, PT ;  /* 0x0000000c1c00720c */ /* 0x040fe20003f84070 */
[--C-:B------:R-:W-:Y:S01]  /*77c0*/  @!P0 IMAD.IADD R19, R19, 0x1, -R28.reuse ;  /* 0x0000000113138824 */ /* 0x100fe200078e0a1c */
[----:B------:R-:W-:Y:S01]  /*77d0*/  ISETP.GT.U32.AND P5, PT, R28, R11, PT ;  /* 0x0000000b1c00720c */ /* 0x000fe20003fa4070 */
[--C-:B------:R-:W-:Y:S01]  /*77e0*/  @!P1 IMAD.IADD R18, R18, 0x1, -R28.reuse ;  /* 0x0000000112129824 */ /* 0x100fe200078e0a1c */
[C---:B------:R-:W-:Y:S02]  /*77f0*/  ISETP.GT.U32.AND P0, PT, R28.reuse, R10, PT ;  /* 0x0000000a1c00720c */ /* 0x040fe40003f04070 */
        /* <DEDUP_REMOVED lines=15> */
[----:B------:R-:W-:-:S02]  /*78f0*/  @!P6 IMAD.IADD R8, R8, 0x1, -R28 ;  /* 0x000000010808e824 */ /* 0x000fc400078e0a1c */
        /* <DEDUP_REMOVED lines=8> */
[--C-:B------:R-:W-:Y:S01]  /*7980*/  @!P0 IMAD.IADD R0, R0, 0x1, -R28.reuse ;  /* 0x0000000100008824 */ /* 0x100fe200078e0a1c */
[C---:B------:R-:W-:Y:S01]  /*7990*/  ISETP.GT.U32.AND P5, PT, R28.reuse, R9, PT ;  /* 0x000000091c00720c */ /* 0x040fe20003fa4070 */
[----:B------:R-:W-:Y:S01]  /*79a0*/  @!P1 IMAD.IADD R29, R29, 0x1, -R28 ;  /* 0x000000011d1d9824 */ /* 0x000fe200078e0a1c */
[----:B------:R-:W-:-:S02]  /*79b0*/  ISETP.GT.U32.AND P0, PT, R28, R8, PT ;  /* 0x000000081c00720c */ /* 0x000fc40003f04070 */
[----:B------:R-:W-:Y:S01]  /*79c0*/  ISETP.GT.U32.AND P1, PT, R28, R7, PT ;  /* 0x000000071c00720c */ /* 0x000fe20003f24070 */
[--C-:B------:R-:W-:Y:S02]  /*79d0*/  @!P6 IMAD.IADD R13, R13, 0x1, -R28.reuse ;  /* 0x000000010d0de824 */ /* 0x100fe400078e0a1c */
        /* <DEDUP_REMOVED lines=9> */
[----:B------:R-:W-:Y:S01]  /*7a70*/  ISETP.GT.U32.AND P0, PT, R28, R29, PT ;  /* 0x0000001d1c00720c */ /* 0x000fe20003f04070 */
[--C-:B------:R-:W-:Y:S01]  /*7a80*/  @!P1 IMAD.IADD R7, R7, 0x1, -R28.reuse ;  /* 0x0000000107079824 */ /* 0x100fe200078e0a1c */
[----:B------:R0:W-:Y:S03]  /*7a90*/  STL [R1+0xb3c], R26 ;  /* 0x000b3c1a01007387 */ /* 0x0001e60000100800 */
[--C-:B------:R-:W-:Y:S01]  /*7aa0*/  @!P2 IMAD.IADD R6, R6, 0x1, -R28.reuse ;  /* 0x000000010606a824 */ /* 0x100fe200078e0a1c */
[----:B0-----:R-:W4:Y:S04]  /*7ab0*/  LDL R26, [R1+0x9ac] ;  /* 0x0009ac00011a7983 */ /* 0x001f280000100800 */
[----:B------:R0:W-:Y:S01]  /*7ac0*/  STL [R1+0xb40], R25 ;  /* 0x000b401901007387 */ /* 0x0001e20000100800 */
[----:B------:R-:W-:-:S03]  /*7ad0*/  @!P3 IMAD.IADD R5, R5, 0x1, -R28 ;  /* 0x000000010505b824 */ /* 0x000fc600078e0a1c */
[----:B------:R1:W-:Y:S01]  /*7ae0*/  STL [R1+0xb44], R24 ;  /* 0x000b441801007387 */ /* 0x0003e20000100800 */
[----:B------:R-:W-:Y:S02]  /*7af0*/  @!P4 IMAD.IADD R3, R3, 0x1, -R28 ;  /* 0x000000010303c824 */ /* 0x000fe400078e0a1c */
[----:B0-----:R-:W-:Y:S02]  /*7b00*/  IMAD.MOV.U32 R25, RZ, RZ, R4 ;  /* 0x000000ffff197224 */ /* 0x001fe400078e0004 */
[--C-:B------:R-:W-:Y:S01]  /*7b10*/  @!P5 IMAD.IADD R0, R0, 0x1, -R28.reuse ;  /* 0x000000010000d824 */ /* 0x100fe200078e0a1c */
[----:B-1----:R-:W5:Y:S01]  /*7b20*/  LDL R24, [R1+0x818] ;  /* 0x0008180001187983 */ /* 0x002f620000100800 */
[----:B------:R-:W-:-:S03]  /*7b30*/  @!P0 IMAD.IADD R29, R29, 0x1, -R28 ;  /* 0x000000011d1d8824 */ /* 0x000fc600078e0a1c */
[----:B------:R0:W-:Y:S04]  /*7b40*/  STL [R1+0xb48], R23 ;  /* 0x000b481701007387 */ /* 0x0001e80000100800 */
[----:B------:R1:W-:Y:S04]  /*7b50*/  STL [R1+0xb4c], R22 ;  /* 0x000b4c1601007387 */ /* 0x0003e80000100800 */
[----:B------:R-:W5:Y:S04]  /*7b60*/  LDL R4, [R1+0x9b4] ;  /* 0x0009b40001047983 */ /* 0x000f680000100800 */
[----:B0-----:R-:W5:Y:S04]  /*7b70*/  LDL R23, [R1+0x9d4] ;  /* 0x0009d40001177983 */ /* 0x001f680000100800 */
[----:B-1----:R-:W5:Y:S04]  /*7b80*/  LDL R22, [R1+0x9b8] ;  /* 0x0009b80001167983 */ /* 0x002f680000100800 */
[----:B------:R-:W5:Y:S01]  /*7b90*/  LDL R28, [R1+0x9d0] ;  /* 0x0009d000011c7983 */ /* 0x000f620000100800 */
[----:B--2---:R-:W-:-:S02]  /*7ba0*/  ISETP.NE.AND P1, PT, R14, RZ, PT ;  /* 0x000000ff0e00720c */ /* 0x004fc40003f25270 */
[----:B---3--:R-:W-:Y:S02]  /*7bb0*/  ISETP.GE.AND P6, PT, R27, RZ, PT ;  /* 0x000000ff1b00720c */ /* 0x008fe40003fc6270 */
[----:B------:R-:W2:Y:S11]  /*7bc0*/  LDL R27, [R1+0x9b0] ;  /* 0x0009b000011b7983 */ /* 0x000eb60000100800 */
[----:B------:R-:W-:Y:S01]  /*7bd0*/  @!P6 IMAD.MOV R25, RZ, RZ, -R25 ;  /* 0x000000ffff19e224 */ /* 0x000fe200078e0a19 */
[----:B------:R-:W-:-:S02]  /*7be0*/  ISETP.GE.AND P6, PT, R15, RZ, PT ;  /* 0x000000ff0f00720c */ /* 0x000fc40003fc6270 */
[----:B------:R-:W3:Y:S01]  /*7bf0*/  LDL.LU R15, [R1+0xb50] ;  /* 0x000b5000010f7983 */ /* 0x000ee20000300800 */
[----:B------:R-:W-:-:S03]  /*7c00*/  @!P1 LOP3.LUT R25, RZ, R14, RZ, 0x33, !PT ;  /* 0x0000000eff199212 */ /* 0x000fc600078e33ff */
[----:B------:R-:W3:Y:S04]  /*7c10*/  LDL R14, [R1+0x998] ;  /* 0x00099800010e7983 */ /* 0x000ee80000100800 */
[----:B------:R0:W-:Y:S04]  /*7c20*/  STL [R1+0x1d4], R25 ;  /* 0x0001d41901007387 */ /* 0x0001e80000100800 */
[----:B0-----:R-:W3:Y:S01]  /*7c30*/  LDL R25, [R1+0x9cc] ;  /* 0x0009cc0001197983 */ /* 0x001ee20000100800 */
[----:B----4-:R-:W-:-:S03]  /*7c40*/  ISETP.GE.AND P3, PT, R26, RZ, PT ;  /* 0x000000ff1a00720c */ /* 0x010fc60003f66270 */
[----:B------:R-:W4:Y:S01]  /*7c50*/  LDL R26, [R1+0x9c8] ;  /* 0x0009c800011a7983 */ /* 0x000f220000100800 */
[----:B-----5:R-:W-:-:S03]  /*7c60*/  ISETP.GE.AND P5, PT, R24, RZ, PT ;  /* 0x000000ff1800720c */ /* 0x020fc60003fa6270 */
[----:B------:R-:W5:Y:S01]  /*7c70*/  LDL R24, [R1+0x9c4] ;  /* 0x0009c40001187983 */ /* 0x000f620000100800 */
[----:B------:R-:W-:Y:S02]  /*7c80*/  ISETP.GE.AND P1, PT, R4, RZ, PT ;  /* 0x000000ff0400720c */ /* 0x000fe40003f26270 */
[----:B--2---:R-:W-:Y:S02]  /*7c90*/  ISETP.GE.AND P2, PT, R27, RZ, PT ;  /* 0x000000ff1b00720c */ /* 0x004fe40003f46270 */
[----:B---3--:R-:W-:Y:S02]  /*7ca0*/  ISETP.GE.AND P4, PT, R14, RZ, PT ;  /* 0x000000ff0e00720c */ /* 0x008fe40003f86270 */
[----:B------:R-:W-:-:S05]  /*7cb0*/  LOP3.LUT R14, RZ, R15, RZ, 0x33, !PT ;  /* 0x0000000fff0e7212 */ /* 0x000fca00078e33ff */
[----:B------:R0:W-:Y:S04]  /*7cc0*/  STL [R1+0xdc], R14 ;  /* 0x0000dc0e01007387 */ /* 0x0001e80000100800 */
[----:B------:R-:W2:Y:S01]  /*7cd0*/  LDL R27, [R1+0x9c0] ;  /* 0x0009c000011b7983 */ /* 0x000ea20000100800 */
[----:B0-----:R-:W-:-:S03]  /*7ce0*/  IMAD.MOV.U32 R14, RZ, RZ, R2 ;  /* 0x000000ffff0e7224 */ /* 0x001fc600078e0002 */
[----:B------:R-:W3:Y:S01]  /*7cf0*/  LDL.LU R2, [R1+0x6c] ;  /* 0x00006c0001027983 */ /* 0x000ee20000300800 */
[----:B------:R-:W-:-:S03]  /*7d00*/  @!P6 IMAD.MOV R14, RZ, RZ, -R14 ;  /* 0x000000ffff0ee224 */ /* 0x000fc600078e0a0e */
[----:B------:R-:W2:Y:S04]  /*7d10*/  LDL R4, [R1+0x9bc] ;  /* 0x0009bc0001047983 */ /* 0x000ea80000100800 */
[----:B------:R0:W-:Y:S04]  /*7d20*/  STL [R1+0x1ec], R14 ;  /* 0x0001ec0e01007387 */ /* 0x0001e80000100800 */
[----:B0-----:R-:W2:Y:S01]  /*7d30*/  LDL.LU R14, [R1+0x68] ;  /* 0x00006800010e7983 */ /* 0x001ea20000300800 */
[----:B---3--:R-:W-:Y:S01]  /*7d40*/  @!P5 IMAD.MOV R2, RZ, RZ, -R2 ;  /* 0x000000ffff02d224 */ /* 0x008fe200078e0a02 */
[----:B------:R-:W-:-:S02]  /*7d50*/  ISETP.GE.AND P5, PT, R22, RZ, PT ;  /* 0x000000ff1600720c */ /* 0x000fc40003fa6270 */
[----:B------:R-:W3:Y:S04]  /*7d60*/  LDL R22, [R1+0x99c] ;  /* 0x00099c0001167983 */ /* 0x000ee80000100800 */
[----:B------:R0:W-:Y:S04]  /*7d70*/  STL [R1+0x1e8], R2 ;  /* 0x0001e80201007387 */ /* 0x0001e80000100800 */
[----:B0-----:R-:W3:Y:S01]  /*7d80*/  LDL.LU R2, [R1+0x64] ;  /* 0x0000640001027983 */ /* 0x001ee20000300800 */
[----:B--2---:R-:W-:Y:S01]  /*7d90*/  @!P4 IMAD.MOV R14, RZ, RZ, -R14 ;  /* 0x000000ffff0ec224 */ /* 0x004fe200078e0a0e */
[----:B------:R-:W-:-:S02]  /*7da0*/  ISETP.GE.AND P4, PT, R23, RZ, PT ;  /* 0x000000ff1700720c */ /* 0x000fc40003f86270 */
        /* <DEDUP_REMOVED lines=14> */
[----:B-----5:R-:W-:-:S02]  /*7e90*/  ISETP.GE.AND P1, PT, R24, RZ, PT ;  /* 0x000000ff1800720c */ /* 0x020fc40003f26270 */
[----:B------:R-:W3:Y:S04]  /*7ea0*/  LDL R24, [R1+0x94c] ;  /* 0x00094c0001187983 */ /* 0x000ee80000100800 */
[----:B------:R0:W-:Y:S04]  /*7eb0*/  STL [R1+0x1d8], R2 ;  /* 0x0001d80201007387 */ /* 0x0001e80000100800 */
[----:B0-----:R-:W5:Y:S01]  /*7ec0*/  LDL.LU R2, [R1+0x54] ;  /* 0x0000540001027983 */ /* 0x001f620000300800 */
[----:B--2---:R-:W-:Y:S01]  /*7ed0*/  @!P5 IMAD.MOV R14, RZ, RZ, -R14 ;  /* 0x000000ffff0ed224 */ /* 0x004fe200078e0a0e */
[----:B----4-:R-:W-:-:S02]  /*7ee0*/  ISETP.GE.AND P5, PT, R26, RZ, PT ;  /* 0x000000ff1a00720c */ /* 0x010fc40003fa6270 */
[----:B------:R-:W2:Y:S04]  /*7ef0*/  LDL R26, [R1+0x95c] ;  /* 0x00095c00011a7983 */ /* 0x000ea80000100800 */
[----:B------:R0:W-:Y:S04]  /*7f00*/  STL [R1+0x1d0], R14 ;  /* 0x0001d00e01007387 */ /* 0x0001e80000100800 */
[----:B0-----:R-:W4:Y:S01]  /*7f10*/  LDL.LU R14, [R1+0x50] ;  /* 0x00005000010e7983 */ /* 0x001f220000300800 */
[----:B-----5:R-:W-:Y:S01]  /*7f20*/  @!P4 IMAD.MOV R2, RZ, RZ, -R2 ;  /* 0x000000ffff02c224 */ /* 0x020fe200078e0a02 */
[----:B------:R-:W-:-:S02]  /*7f30*/  ISETP.GE.AND P4, PT, R27, RZ, PT ;  /* 0x000000ff1b00720c */ /* 0x000fc40003f86270 */
[----:B------:R-:W5:Y:S04]  /*7f40*/  LDL R27, [R1+0x964] ;  /* 0x00096400011b7983 */ /* 0x000f680000100800 */
[----:B------:R0:W-:Y:S04]  /*7f50*/  STL [R1+0x1cc], R2 ;  /* 0x0001cc0201007387 */ /* 0x0001e80000100800 */
[----:B0-----:R-:W2:Y:S01]  /*7f60*/  LDL.LU R2, [R1+0x4c] ;  /* 0x00004c0001027983 */ /* 0x001ea20000300800 */
[----:B----4-:R-:W-:Y:S01]  /*7f70*/  @!P3 IMAD.MOV R14, RZ, RZ, -R14 ;  /* 0x000000ffff0eb224 */ /* 0x010fe200078e0a0e */
[----:B------:R-:W-:-:S02]  /*7f80*/  ISETP.GE.AND P3, PT, R4, RZ, PT ;  /* 0x000000ff0400720c */ /* 0x000fc40003f66270 */
[----:B------:R-:W4:Y:S04]  /*7f90*/  LDL R4, [R1+0x968] ;  /* 0x0009680001047983 */ /* 0x000f280000100800 */
        /* <DEDUP_REMOVED lines=33> */
[----:B-----5:R-:W-:-:S02]  /*81b0*/  ISETP.GE.AND P1, PT, R27, RZ, PT ;  /* 0x000000ff1b00720c */ /* 0x020fc40003f26270 */
[----:B------:R-:W2:Y:S04]  /*81c0*/  LDL R27, [R1+0x97c] ;  /* 0x00097c00011b7983 */ /* 0x000ea80000100800 */
[----:B------:R0:W-:Y:S04]  /*81d0*/  STL [R1+0x198], R2 ;  /* 0x0001980201007387 */ /* 0x0001e80000100800 */
[----:B0-----:R-:W5:Y:S01]  /*81e0*/  LDL.LU R2, [R1+0x16c] ;  /* 0x00016c0001027983 */ /* 0x001f620000300800 */
[----:B---3--:R-:W-:Y:S01]  /*81f0*/  @!P5 IMAD.MOV R14, RZ, RZ, -R14 ;  /* 0x000000ffff0ed224 */ /* 0x008fe200078e0a0e */
[----:B----4-:R-:W-:-:S02]  /*8200*/  ISETP.GE.AND P5, PT, R4, RZ, PT ;  /* 0x000000ff0400720c */ /* 0x010fc40003fa6270 */
[----:B------:R-:W3:Y:S04]  /*8210*/  LDL R4, [R1+0x978] ;  /* 0x0009780001047983 */ /* 0x000ee80000100800 */
        /* <DEDUP_REMOVED lines=312> */
[----:B--2---:R-:W-:-:S05]  /*95a0*/  @!P2 IMAD.MOV R2, RZ, RZ, -R2 ;  /* 0x000000ffff02a224 */ /* 0x004fca00078e0a02 */
[----:B------:R0:W-:Y:S01]  /*95b0*/  STL [R1+0x60], R2 ;  /* 0x0000600201007387 */ /* 0x0001e20000100800 */
[----:B------:R-:W-:-:S03]  /*95c0*/  ISETP.GE.AND P2, PT, R27, RZ, PT ;  /* 0x000000ff1b00720c */ /* 0x000fc60003f46270 */
[----:B0-----:R-:W2:Y:S01]  /*95d0*/  LDL.LU R2, [R1+0x160] ;  /* 0x0001600001027983 */ /* 0x001ea20000300800 */
[----:B---3--:R-:W-:-:S03]  /*95e0*/  @!P1 IMAD.MOV R14, RZ, RZ, -R14 ;  /* 0x000000ffff0e9224 */ /* 0x008fc600078e0a0e */
[----:B------:R-:W3:Y:S04]  /*95f0*/  LDL R27, [R1+0x86c] ;  /* 0x00086c00011b7983 */ /* 0x000ee80000100800 */
[----:B------:R0:W-:Y:S04]  /*9600*/  STL [R1+0x5c], R14 ;  /* 0x00005c0e01007387 */ /* 0x0001e80000100800 */
[----:B0-----:R-:W3:Y:S01]  /*9610*/  LDL.LU R14, [R1+0x110] ;  /* 0x00011000010e7983 */ /* 0x001ee20000300800 */
[----:B------:R-:W-:-:S03]  /*9620*/  ISETP.GE.AND P1, PT, R4, RZ, PT ;  /* 0x000000ff0400720c */ /* 0x000fc60003f26270 */
[----:B------:R-:W4:Y:S01]  /*9630*/  LDL R4, [R1+0x868] ;  /* 0x0008680001047983 */ /* 0x000f220000100800 */
[----:B------:R-:W-:Y:S01]  /*9640*/  ISETP.NE.AND P0, PT, R15, RZ, PT ;  /* 0x000000ff0f00720c */ /* 0x000fe20003f05270 */
[----:B--2---:R-:W-:-:S05]  /*9650*/  @!P5 IMAD.MOV R2, RZ, RZ, -R2 ;  /* 0x000000ffff02d224 */ /* 0x004fca00078e0a02 */
[----:B------:R0:W-:Y:S04]  /*9660*/  STL [R1+0x58], R2 ;  /* 0x0000580201007387 */ /* 0x0001e80000100800 */
[----:B0-----:R-:W2:Y:S01]  /*9670*/  LDL.LU R2, [R1+0x13c] ;  /* 0x00013c0001027983 */ /* 0x001ea20000300800 */
[----:B---3--:R-:W-:-:S03]  /*9680*/  @!P4 IMAD.MOV R14, RZ, RZ, -R14 ;  /* 0x000000ffff0ec224 */ /* 0x008fc600078e0a0e */
[----:B------:R-:W3:Y:S01]  /*9690*/  LDL R15, [R1+0x864] ;  /* 0x00086400010f7983 */ /* 0x000ee20000100800 */
[----:B------:R-:W-:-:S03]  /*96a0*/  ISETP.GE.AND P4, PT, R23, RZ, PT ;  /* 0x000000ff1700720c */ /* 0x000fc60003f86270 */
[----:B------:R-:W3:Y:S01]  /*96b0*/  LDL.LU R23, [R1+0x140] ;  /* 0x0001400001177983 */ /* 0x000ee20000300800 */
[----:B------:R-:W-:-:S03]  /*96c0*/  ISETP.GE.AND P5, PT, R22, RZ, PT ;  /* 0x000000ff1600720c */ /* 0x000fc60003fa6270 */
[----:B------:R-:W-:Y:S04]  /*96d0*/  STL [R1+0x54], R14 ;  /* 0x0000540e01007387 */ /* 0x000fe80000100800 */
[----:B------:R-:W4:Y:S01]  /*96e0*/  LDL R22, [R1+0x860] ;  /* 0x0008600001167983 */ /* 0x000f220000100800 */
[----:B--2---:R-:W-:-:S05]  /*96f0*/  @!P3 IMAD.MOV R2, RZ, RZ, -R2 ;  /* 0x000000ffff02b224 */ /* 0x004fca00078e0a02 */
[----:B------:R0:W-:Y:S01]  /*9700*/  STL [R1+0x50], R2 ;  /* 0x0000500201007387 */ /* 0x0001e20000100800 */
[----:B---3--:R-:W-:Y:S01]  /*9710*/  @!P2 IMAD.MOV R23, RZ, RZ, -R23 ;  /* 0x000000ffff17a224 */ /* 0x008fe200078e0a17 */
[----:B------:R-:W-:Y:S02]  /*9720*/  ISETP.GE.AND P2, PT, R25, RZ, PT ;  /* 0x000000ff1900720c */ /* 0x000fe40003f46270 */
[----:B0-----:R-:W2:Y:S04]  /*9730*/  LDL.LU R2, [R1+0x11c] ;  /* 0x00011c0001027983 */ /* 0x001ea80000300800 */
[----:B------:R-:W3:Y:S04]  /*9740*/  LDL R14, [R1+0x85c] ;  /* 0x00085c00010e7983 */ /* 0x000ee80000100800 */
[----:B------:R-:W3:Y:S04]  /*9750*/  LDL.LU R25, [R1+0x120] ;  /* 0x0001200001197983 */ /* 0x000ee80000300800 */
[----:B------:R0:W-:Y:S01]  /*9760*/  STL [R1+0x4c], R23 ;  /* 0x00004c1701007387 */ /* 0x0001e20000100800 */
[----:B------:R-:W-:-:S03]  /*9770*/  ISETP.GE.AND P3, PT, R28, RZ, PT ;  /* 0x000000ff1c00720c */ /* 0x000fc60003f66270 */
[----:B0-----:R-:W4:Y:S01]  /*9780*/  LDL R23, [R1+0x858] ;  /* 0x0008580001177983 */ /* 0x001f220000100800 */
[----:B--2---:R-:W-:Y:S01]  /*9790*/  @!P1 IMAD.MOV R2, RZ, RZ, -R2 ;  /* 0x000000ffff029224 */ /* 0x004fe200078e0a02 */
[----:B-----5:R-:W-:-:S04]  /*97a0*/  ISETP.GE.AND P1, PT, R24, RZ, PT ;  /* 0x000000ff1800720c */ /* 0x020fc80003f26270 */
[----:B------:R0:W-:Y:S01]  /*97b0*/  STL [R1+0x48], R2 ;  /* 0x0000480201007387 */ /* 0x0001e20000100800 */
[----:B---3--:R-:W-:-:S03]  /*97c0*/  @!P5 IMAD.MOV R25, RZ, RZ, -R25 ;  /* 0x000000ffff19d224 */ /* 0x008fc600078e0a19 */
[----:B0-----:R-:W2:Y:S04]  /*97d0*/  LDL.LU R2, [R1+0x38] ;  /* 0x0000380001027983 */ /* 0x001ea80000300800 */
[----:B------:R-:W3:Y:S04]  /*97e0*/  LDL R24, [R1+0x854] ;  /* 0x0008540001187983 */ /* 0x000ee80000100800 */
[----:B------:R0:W-:Y:S04]  /*97f0*/  STL [R1+0x44], R25 ;  /* 0x0000441901007387 */ /* 0x0001e80000100800 */
[----:B0-----:R-:W5:Y:S04]  /*9800*/  LDL R25, [R1+0x850] ;  /* 0x0008500001197983 */ /* 0x001f680000100800 */
[----:B------:R-:W3:Y:S01]  /*9810*/  LDL.LU R28, [R1+0xfc] ;  /* 0x0000fc00011c7983 */ /* 0x000ee20000300800 */
[----:B----4-:R-:W-:-:S03]  /*9820*/  ISETP.GE.AND P5, PT, R26, RZ, PT ;  /* 0x000000ff1a00720c */ /* 0x010fc60003fa6270 */
[----:B------:R-:W4:Y:S01]  /*9830*/  LDL R26, [R1+0x84c] ;  /* 0x00084c00011a7983 */ /* 0x000f220000100800 */
[----:B--2---:R-:W-:Y:S01]  /*9840*/  @!P4 IMAD.MOV R2, RZ, RZ, -R2 ;  /* 0x000000ffff02c224 */ /* 0x004fe200078e0a02 */
[----:B------:R-:W-:-:S04]  /*9850*/  ISETP.GE.AND P4, PT, R27, RZ, PT ;  /* 0x000000ff1b00720c */ /* 0x000fc80003f86270 */
[----:B------:R0:W-:Y:S04]  /*9860*/  STL [R1+0x40], R2 ;  /* 0x0000400201007387 */ /* 0x0001e80000100800 */
[----:B0-----:R-:W2:Y:S04]  /*9870*/  LDL.LU R2, [R1+0x100] ;  /* 0x0001000001027983 */ /* 0x001ea80000300800 */
[----:B------:R-:W4:Y:S01]  /*9880*/  LDL R27, [R1+0x848] ;  /* 0x00084800011b7983 */ /* 0x000f220000100800 */
[----:B---3--:R-:W-:Y:S01]  /*9890*/  @!P3 IMAD.MOV R28, RZ, RZ, -R28 ;  /* 0x000000ffff1cb224 */ /* 0x008fe200078e0a1c */
[----:B------:R-:W-:-:S04]  /*98a0*/  ISETP.GE.AND P3, PT, R4, RZ, PT ;  /* 0x000000ff0400720c */ /* 0x000fc80003f66270 */
[----:B------:R0:W-:Y:S04]  /*98b0*/  STL [R1+0x3c], R28 ;  /* 0x00003c1c01007387 */ /* 0x0001e80000100800 */
[----:B0-----:R-:W3:Y:S04]  /*98c0*/  LDL R28, [R1+0x83c] ;  /* 0x00083c00011c7983 */ /* 0x001ee80000100800 */
[----:B------:R-:W3:Y:S01]  /*98d0*/  LDL.LU R4, [R1+0x34] ;  /* 0x0000340001047983 */ /* 0x000ee20000300800 */
[----:B--2---:R-:W-:Y:S01]  /*98e0*/  @!P2 IMAD.MOV R2, RZ, RZ, -R2 ;  /* 0x000000ffff02a224 */ /* 0x004fe200078e0a02 */
[----:B------:R-:W-:-:S04]  /*98f0*/  ISETP.GE.AND P2, PT, R15, RZ, PT ;  /* 0x000000ff0f00720c */ /* 0x000fc80003f46270 */
[----:B------:R0:W-:Y:S04]  /*9900*/  STL [R1+0x38], R2 ;  /* 0x0000380201007387 */ /* 0x0001e80000100800 */
[----:B0-----:R-:W2:Y:S04]  /*9910*/  LDL R2, [R1+0x840] ;  /* 0x0008400001027983 */ /* 0x001ea80000100800 */
[----:B------:R-:W2:Y:S01]  /*9920*/  LDL.LU R15, [R1+0x30] ;  /* 0x00003000010f7983 */ /* 0x000ea20000300800 */
        /* <DEDUP_REMOVED lines=13> */
[----:B0-----:R-:W3:Y:S04]  /*9a00*/  LDL.LU R22, [R1+0xb4c] ;  /* 0x000b4c0001167983 */ /* 0x001ee80000300800 */
[----:B------:R-:W3:Y:S01]  /*9a10*/  LDL.LU R23, [R1+0x24] ;  /* 0x0000240001177983 */ /* 0x000ee20000300800 */
[----:B--2---:R-:W-:Y:S01]  /*9a20*/  @!P3 IMAD.MOV R15, RZ, RZ, -R15 ;  /* 0x000000ffff0fb224 */ /* 0x004fe200078e0a0f */
[----:B------:R-:W-:-:S04]  /*9a30*/  ISETP.GE.AND P3, PT, R24, RZ, PT ;  /* 0x000000ff1800720c */ /* 0x000fc80003f66270 */
[----:B------:R0:W-:Y:S04]  /*9a40*/  STL [R1+0x28], R15 ;  /* 0x0000280f01007387 */ /* 0x0001e80000100800 */
[----:B0-----:R-:W2:Y:S04]  /*9a50*/  LDL R15, [R1+0x834] ;  /* 0x00083400010f7983 */ /* 0x001ea80000100800 */
[----:B------:R-:W2:Y:S01]  /*9a60*/  LDL.LU R24, [R1+0x20] ;  /* 0x0000200001187983 */ /* 0x000ea20000300800 */
[----:B---3--:R-:W-:Y:S01]  /*9a70*/  @!P2 IMAD.MOV R23, RZ, RZ, -R23 ;  /* 0x000000ffff17a224 */ /* 0x008fe200078e0a17 */
[----:B-----5:R-:W-:-:S04]  /*9a80*/  ISETP.GE.AND P2, PT, R25, RZ, PT ;  /* 0x000000ff1900720c */ /* 0x020fc80003f46270 */
[----:B------:R0:W-:Y:S04]  /*9a90*/  STL [R1+0x24], R23 ;  /* 0x0000241701007387 */ /* 0x0001e80000100800 */
[----:B0-----:R-:W3:Y:S04]  /*9aa0*/  LDL.LU R23, [R1+0xb48] ;  /* 0x000b480001177983 */ /* 0x001ee80000300800 */
[----:B------:R-:W5:Y:S01]  /*9ab0*/  LDL.LU R25, [R1+0x1c] ;  /* 0x00001c0001197983 */ /* 0x000f620000300800 */
[----:B--2---:R-:W-:Y:S01]  /*9ac0*/  @!P1 IMAD.MOV R24, RZ, RZ, -R24 ;  /* 0x000000ffff189224 */ /* 0x004fe200078e0a18 */
[----:B----4-:R-:W-:-:S04]  /*9ad0*/  ISETP.GE.AND P1, PT, R26, RZ, PT ;  /* 0x000000ff1a00720c */ /* 0x010fc80003f26270 */
[----:B------:R0:W-:Y:S04]  /*9ae0*/  STL [R1+0x20], R24 ;  /* 0x0000201801007387 */ /* 0x0001e80000100800 */
[----:B0-----:R-:W2:Y:S04]  /*9af0*/  LDL.LU R24, [R1+0xb44] ;  /* 0x000b440001187983 */ /* 0x001ea80000300800 */
[----:B------:R-:W4:Y:S01]  /*9b00*/  LDL.LU R26, [R1+0x18] ;  /* 0x00001800011a7983 */ /* 0x000f220000300800 */
[----:B-----5:R-:W-:Y:S01]  /*9b10*/  @!P5 IMAD.MOV R25, RZ, RZ, -R25 ;  /* 0x000000ffff19d224 */ /* 0x020fe200078e0a19 */
[----:B------:R-:W-:-:S04]  /*9b20*/  ISETP.GE.AND P5, PT, R27, RZ, PT ;  /* 0x000000ff1b00720c */ /* 0x000fc80003fa6270 */
[----:B------:R0:W-:Y:S04]  /*9b30*/  STL [R1+0x1c], R25 ;  /* 0x00001c1901007387 */ /* 0x0001e80000100800 */
[----:B0-----:R-:W5:Y:S04]  /*9b40*/  LDL.LU R25, [R1+0xb40] ;  /* 0x000b400001197983 */ /* 0x001f680000300800 */
[----:B------:R-:W2:Y:S01]  /*9b50*/  LDL.LU R27, [R1+0x14] ;  /* 0x00001400011b7983 */ /* 0x000ea20000300800 */
[----:B----4-:R-:W-:Y:S01]  /*9b60*/  @!P4 IMAD.MOV R26, RZ, RZ, -R26 ;  /* 0x000000ffff1ac224 */ /* 0x010fe200078e0a1a */
[----:B------:R-:W-:-:S04]  /*9b70*/  ISETP.GE.AND P4, PT, R28, RZ, PT ;  /* 0x000000ff1c00720c */ /* 0x000fc80003f86270 */
[----:B------:R0:W-:Y:S04]  /*9b80*/  STL [R1+0x18], R26 ;  /* 0x0000181a01007387 */ /* 0x0001e80000100800 */
[----:B0-----:R-:W4:Y:S04]  /*9b90*/  LDL.LU R26, [R1+0xb3c] ;  /* 0x000b3c00011a7983 */ /* 0x001f280000300800 */
[----:B------:R-:W3:Y:S01]  /*9ba0*/  LDL.LU R28, [R1+0x10] ;  /* 0x00001000011c7983 */ /* 0x000ee20000300800 */
[----:B--2---:R-:W-:Y:S01]  /*9bb0*/  @!P3 IMAD.MOV R27, RZ, RZ, -R27 ;  /* 0x000000ffff1bb224 */ /* 0x004fe200078e0a1b */
[----:B------:R-:W-:-:S04]  /*9bc0*/  ISETP.GE.AND P3, PT, R2, RZ, PT ;  /* 0x000000ff0200720c */ /* 0x000fc80003f66270 */
[----:B------:R0:W-:Y:S04]  /*9bd0*/  STL [R1+0x14], R27 ;  /* 0x0000141b01007387 */ /* 0x0001e80000100800 */
[----:B0-----:R-:W2:Y:S04]  /*9be0*/  LDL.LU R27, [R1+0xb38] ;  /* 0x000b3800011b7983 */ /* 0x001ea80000300800 */
        /* <DEDUP_REMOVED lines=15> */
[----:B------:R-:W3:Y:S01]  /*9ce0*/  LDL.LU R15, [R1] ;  /* 0x00000000010f7983 */ /* 0x000ee20000300800 */
[----:B--2---:R-:W-:-:S05]  /*9cf0*/  @!P4 IMAD.MOV R14, RZ, RZ, -R14 ;  /* 0x000000ffff0ec224 */ /* 0x004fca00078e0a0e */
[----:B------:R0:W-:Y:S04]  /*9d00*/  STL [R1+0xab0], R14 ;  /* 0x000ab00e01007387 */ /* 0x0001e80000100800 */
[----:B0-----:R-:W2:Y:S01]  /*9d10*/  LDL R14, [R1+0x830] ;  /* 0x00083000010e7983 */ /* 0x001ea20000100800 */
[----:B------:R-:W-:Y:S02]  /*9d20*/  @!P2 IMAD.MOV R27, RZ, RZ, -R27 ;  /* 0x000000ffff1ba224 */ /* 0x000fe400078e0a1b */
[----:B----4-:R-:W-:Y:S01]  /*9d30*/  @!P1 IMAD.MOV R26, RZ, RZ, -R26 ;  /* 0x000000ffff1a9224 */ /* 0x010fe200078e0a1a */
[----:B------:R-:W-:Y:S01]  /*9d40*/  ISETP.GE.AND P2, PT, R2, RZ, PT ;  /* 0x000000ff0200720c */ /* 0x000fe20003f46270 */
[----:B---3--:R-:W-:Y:S01]  /*9d50*/  @!P3 IMAD.MOV R15, RZ, RZ, -R15 ;  /* 0x000000ffff0fb224 */ /* 0x008fe200078e0a0f */
[----:B------:R-:W-:-:S02]  /*9d60*/  ISETP.GE.AND P3, PT, R4, RZ, PT ;  /* 0x000000ff0400720c */ /* 0x000fc40003f66270 */
[----:B--2---:R-:W-:Y:S02]  /*9d70*/  ISETP.GE.AND P4, PT, R14, RZ, PT ;  /* 0x000000ff0e00720c */ /* 0x004fe40003f86270 */
[----:B------:R-:W2:Y:S04]  /*9d80*/  LDL R14, [R1+0x808] ;  /* 0x00080800010e7983 */ /* 0x000ea80000100800 */
[----:B------:R0:W-:Y:S04]  /*9d90*/  STL [R1+0xab4], R15 ;  /* 0x000ab40f01007387 */ /* 0x0001e80000100800 */
[----:B------:R-:W3:Y:S04]  /*9da0*/  LDL R4, [R1+0x804] ;  /* 0x0008040001047983 */ /* 0x000ee80000100800 */
[----:B0-----:R-:W4:Y:S04]  /*9db0*/  LDL R15, [R1+0x80c] ;  /* 0x00080c00010f7983 */ /* 0x001f280000100800 */
[----:B------:R0:W-:Y:S04]  /*9dc0*/  STL [R1+0xab8], R27 ;  /* 0x000ab81b01007387 */ /* 0x0001e80000100800 */
[----:B------:R-:W3:Y:S04]  /*9dd0*/  LDL R2, [R1+0x800] ;  /* 0x0008000001027983 */ /* 0x000ee80000100800 */
[----:B0-----:R-:W3:Y:S04]  /*9de0*/  LDL R27, [R1+0x81c] ;  /* 0x00081c00011b7983 */ /* 0x001ee80000100800 */
[----:B------:R0:W-:Y:S04]  /*9df0*/  STL [R1+0xaa0], R26 ;  /* 0x000aa01a01007387 */ /* 0x0001e80000100800 */
[----:B0-----:R-:W4:Y:S01]  /*9e00*/  LDL R26, [R1+0x820] ;  /* 0x00082000011a7983 */ /* 0x001f220000100800 */
[----:B-----5:R-:W-:Y:S01]  /*9e10*/  @!P5 IMAD.MOV R25, RZ, RZ, -R25 ;  /* 0x000000ffff19d224 */ /* 0x020fe200078e0a19 */
[----:B------:R-:W-:Y:S01]  /*9e20*/  ISETP.GE.AND P1, PT, R28, RZ, PT ;  /* 0x000000ff1c00720c */ /* 0x000fe20003f26270 */
[----:B------:R-:W-:Y:S01]  /*9e30*/  @!P4 IMAD.MOV R24, RZ, RZ, -R24 ;  /* 0x000000ffff18c224 */ /* 0x000fe200078e0a18 */
[----:B------:R-:W5:Y:S04]  /*9e40*/  LDL R28, [R1+0x7fc] ;  /* 0x0007fc00011c7983 */ /* 0x000f680000100800 */
[----:B------:R-:W-:Y:S01]  /*9e50*/  STL [R1+0xabc], R25 ;  /* 0x000abc1901007387 */ /* 0x000fe20000100800 */
[----:B------:R-:W-:-:S02]  /*9e60*/  @!P3 IMAD.MOV R23, RZ, RZ, -R23 ;  /* 0x000000ffff17b224 */ /* 0x000fc400078e0a17 */
[----:B------:R-:W-:-:S04]  /*9e70*/  @!P2 IMAD.MOV R22, RZ, RZ, -R22 ;  /* 0x000000ffff16a224 */ /* 0x000fc800078e0a16 */
[----:B------:R-:W-:Y:S01]  /*9e80*/  @!P1 IMAD.MOV R21, RZ, RZ, -R21 ;  /* 0x000000ffff159224 */ /* 0x000fe200078e0a15 */
[----:B--2---:R-:W-:Y:S02]  /*9e90*/  ISETP.GE.AND P2, PT, R14, RZ, PT ;  /* 0x000000ff0e00720c */ /* 0x004fe40003f46270 */
[----:B---3--:R-:W-:Y:S02]  /*9ea0*/  ISETP.GE.AND P4, PT, R27, RZ, PT ;  /* 0x000000ff1b00720c */ /* 0x008fe40003f86270 */
[----:B----4-:R-:W-:Y:S02]  /*9eb0*/  ISETP.GE.AND P5, PT, R26, RZ, PT ;  /* 0x000000ff1a00720c */ /* 0x010fe40003fa6270 */
[----:B------:R-:W2:Y:S04]  /*9ec0*/  LDL R26, [R1+0x7f8] ;  /* 0x0007f800011a7983 */ /* 0x000ea80000100800 */
[----:B------:R-:W-:Y:S04]  /*9ed0*/  STL [R1+0xac0], R24 ;  /* 0x000ac01801007387 */ /* 0x000fe80000100800 */
[----:B------:R-:W3:Y:S01]  /*9ee0*/  LDL R27, [R1+0x7f4] ;  /* 0x0007f400011b7983 */ /* 0x000ee20000100800 */
[----:B------:R-:W-:-:S03]  /*9ef0*/  ISETP.GE.AND P3, PT, R15, RZ, PT ;  /* 0x000000ff0f00720c */ /* 0x000fc60003f66270 */
[----:B------:R0:W-:Y:S01]  /*9f00*/  STL [R1+0xac4], R23 ;  /* 0x000ac41701007387 */ /* 0x0001e20000100800 */
[----:B------:R-:W-:-:S03]  /*9f10*/  ISETP.GE.AND P1, PT, R4, RZ, PT ;  /* 0x000000ff0400720c */ /* 0x000fc60003f26270 */
[----:B------:R-:W4:Y:S04]  /*9f20*/  LDL R15, [R1+0x7f0] ;  /* 0x0007f000010f7983 */ /* 0x000f280000100800 */
[----:B------:R-:W-:Y:S04]  /*9f30*/  STL [R1+0xac8], R22 ;  /* 0x000ac81601007387 */ /* 0x000fe80000100800 */
[----:B------:R-:W-:Y:S04]  /*9f40*/  STL [R1+0xacc], R21 ;  /* 0x000acc1501007387 */ /* 0x000fe80000100800 */
[----:B------:R-:W4:Y:S04]  /*9f50*/  LDL R14, [R1+0x7ec] ;  /* 0x0007ec00010e7983 */ /* 0x000f280000100800 */
[----:B------:R-:W4:Y:S01]  /*9f60*/  LDL R4, [R1+0x7e8] ;  /* 0x0007e80001047983 */ /* 0x000f220000100800 */
[----:B------:R-:W-:-:S02]  /*9f70*/  @!P5 IMAD.MOV R20, RZ, RZ, -R20 ;  /* 0x000000ffff14d224 */ /* 0x000fc400078e0a14 */
[----:B------:R-:W-:Y:S01]  /*9f80*/  @!P4 IMAD.MOV R19, RZ, RZ, -R19 ;  /* 0x000000ffff13c224 */ /* 0x000fe200078e0a13 */
[----:B------:R-:W-:Y:S01]  /*9f90*/  ISETP.GE.AND P5, PT, R2, RZ, PT ;  /* 0x000000ff0200720c */ /* 0x000fe20003fa6270 */
[----:B------:R-:W-:Y:S01]  /*9fa0*/  @!P3 IMAD.MOV R18, RZ, RZ, -R18 ;  /* 0x000000ffff12b224 */ /* 0x000fe200078e0a12 */
[----:B------:R-:W-:Y:S01]  /*9fb0*/  STL [R1+0xad0], R20 ;  /* 0x000ad01401007387 */ /* 0x000fe20000100800 */
[----:B------:R-:W-:Y:S01]  /*9fc0*/  @!P2 IMAD.MOV R17, RZ, RZ, -R17 ;  /* 0x000000ffff11a224 */ /* 0x000fe200078e0a11 */
[----:B-----5:R-:W-:Y:S02]  /*9fd0*/  ISETP.GE.AND P4, PT, R28, RZ, PT ;  /* 0x000000ff1c00720c */ /* 0x020fe40003f86270 */
[----:B------:R-:W5:Y:S01]  /*9fe0*/  LDL R2, [R1+0x7e4] ;  /* 0x0007e40001027983 */ /* 0x000f620000100800 */
[----:B------:R-:W-:-:S03]  /*9ff0*/  @!P1 IMAD.MOV R16, RZ, RZ, -R16 ;  /* 0x000000ffff109224 */ /* 0x000fc600078e0a10 */
[----:B------:R-:W-:Y:S04]  /*a000*/  STL [R1+0xad4], R19 ;  /* 0x000ad41301007387 */ /* 0x000fe80000100800 */
[----:B------:R-:W5:Y:S04]  /*a010*/  LDL R28, [R1+0x7e0] ;  /* 0x0007e000011c7983 */ /* 0x000f680000100800 */
[----:B------:R-:W-:Y:S04]  /*a020*/  STL [R1+0xad8], R18 ;  /* 0x000ad81201007387 */ /* 0x000fe80000100800 */
[----:B------:R-:W-:Y:S04]  /*a030*/  STL [R1+0xadc], R17 ;  /* 0x000adc1101007387 */ /* 0x000fe80000100800 */
[----:B0-----:R-:W5:Y:S04]  /*a040*/  LDL R23, [R1+0x7dc] ;  /* 0x0007dc0001177983 */ /* 0x001f680000100800 */
[----:B------:R-:W-:Y:S04]  /*a050*/  STL [R1+0xae0], R16 ;  /* 0x000ae01001007387 */ /* 0x000fe80000100800 */
[----:B------:R-:W5:Y:S04]  /*a060*/  LDL R24, [R1+0x7d8] ;  /* 0x0007d80001187983 */ /* 0x000f680000100800 */
[----:B------:R-:W5:Y:S01]  /*a070*/  LDL R25, [R1+0x7d4] ;  /* 0x0007d40001197983 */ /* 0x000f620000100800 */
[----:B------:R-:W-:-:S02]  /*a080*/  @!P5 IMAD.MOV R13, RZ, RZ, -R13 ;  /* 0x000000ffff0dd224 */ /* 0x000fc400078e0a0d */
[----:B------:R-:W-:Y:S01]  /*a090*/  @!P4 IMAD.MOV R12, RZ, RZ, -R12 ;  /* 0x000000ffff0cc224 */ /* 0x000fe200078e0a0c */
[----:B--2---:R-:W-:Y:S02]  /*a0a0*/  ISETP.GE.AND P3, PT, R26, RZ, PT ;  /* 0x000000ff1a00720c */ /* 0x004fe40003f66270 */
[----:B------:R-:W2:Y:S01]  /*a0b0*/  LDL R26, [R1+0xdc] ;  /* 0x0000dc00011a7983 */ /* 0x000ea20000100800 */
[----:B---3--:R-:W-:-:S03]  /*a0c0*/  ISETP.GE.AND P2, PT, R27, RZ, PT ;  /* 0x000000ff1b00720c */ /* 0x008fc60003f46270 */
[----:B------:R-:W-:Y:S07]  /*a0d0*/  STL [R1+0xae4], R13 ;  /* 0x000ae40d01007387 */ /* 0x000fee0000100800 */
[----:B------:R-:W-:Y:S01]  /*a0e0*/  @!P3 IMAD.MOV R11, RZ, RZ, -R11 ;  /* 0x000000ffff0bb224 */ /* 0x000fe200078e0a0b */
[----:B------:R-:W-:Y:S02]  /*a0f0*/  STL [R1+0xae8], R12 ;  /* 0x000ae80c01007387 */ /* 0x000fe40000100800 */
[----:B------:R-:W-:-:S02]  /*a100*/  @!P2 IMAD.MOV R10, RZ, RZ, -R10 ;  /* 0x000000ffff0aa224 */ /* 0x000fc400078e0a0a */
[----:B------:R-:W-:Y:S04]  /*a110*/  STL [R1+0xaec], R11 ;  /* 0x000aec0b01007387 */ /* 0x000fe80000100800 */
[----:B------:R-:W-:Y:S01]  /*a120*/  STL [R1+0xaf0], R10 ;  /* 0x000af00a01007387 */ /* 0x000fe20000100800 */
[----:B----4-:R-:W-:-:S03]  /*a130*/  ISETP.GE.AND P1, PT, R15, RZ, PT ;  /* 0x000000ff0f00720c */ /* 0x010fc60003f26270 */
[----:B------:R-:W2:Y:S01]  /*a140*/  LDL.LU R27, [R1+0x1ec] ;  /* 0x0001ec00011b7983 */ /* 0x000ea20000300800 */
[----:B------:R-:W-:Y:S02]  /*a150*/  ISETP.GE.AND P5, PT, R14, RZ, PT ;  /* 0x000000ff0e00720c */ /* 0x000fe40003fa6270 */
[----:B------:R-:W-:Y:S01]  /*a160*/  ISETP.GE.AND P4, PT, R4, RZ, PT ;  /* 0x000000ff0400720c */ /* 0x000fe20003f86270 */
[----:B------:R-:W3:Y:S04]  /*a170*/  LDL.LU R15, [R1+0x1e8] ;  /* 0x0001e800010f7983 */ /* 0x000ee80000300800 */
[----:B------:R-:W4:Y:S04]  /*a180*/  LDL.LU R14, [R1+0x1e4] ;  /* 0x0001e400010e7983 */ /* 0x000f280000300800 */
[----:B------:R-:W4:Y:S01]  /*a190*/  LDL.LU R4, [R1+0x1e0] ;  /* 0x0001e00001047983 */ /* 0x000f220000300800 */
[----:B-----5:R-:W-:Y:S01]  /*a1a0*/  ISETP.GE.AND P3, PT, R2, RZ, PT ;  /* 0x000000ff0200720c */ /* 0x020fe20003f66270 */
[----:B------:R-:W-:-:S02]  /*a1b0*/  @!P1 IMAD.MOV R9, RZ, RZ, -R9 ;  /* 0x000000ffff099224 */ /* 0x000fc400078e0a09 */
[----:B------:R-:W-:Y:S01]  /*a1c0*/  @!P5 IMAD.MOV R8, RZ, RZ, -R8 ;  /* 0x000000ffff08d224 */ /* 0x000fe200078e0a08 */
[----:B------:R-:W5:Y:S01]  /*a1d0*/  LDL.LU R2, [R1+0x1dc] ;  /* 0x0001dc0001027983 */ /* 0x000f620000300800 */
[----:B------:R-:W-:Y:S01]  /*a1e0*/  ISETP.GE.AND P2, PT, R28, RZ, PT ;  /* 0x000000ff1c00720c */ /* 0x000fe20003f46270 */
[----:B------:R-:W-:Y:S02]  /*a1f0*/  @!P4 IMAD.MOV R7, RZ, RZ, -R7 ;  /* 0x000000ffff07c224 */ /* 0x000fe400078e0a07 */
[----:B------:R-:W5:Y:S01]  /*a200*/  LDL.LU R28, [R1+0x1d8] ;  /* 0x0001d800011c7983 */ /* 0x000f620000300800 */
[----:B------:R-:W-:-:S04]  /*a210*/  ISETP.GE.AND P1, PT, R23, RZ, PT ;  /* 0x000000ff1700720c */ /* 0x000fc80003f26270 */
[----:B------:R-:W-:Y:S01]  /*a220*/  @!P3 IMAD.MOV R6, RZ, RZ, -R6 ;  /* 0x000000ffff06b224 */ /* 0x000fe200078e0a06 */
[----:B------:R-:W-:Y:S02]  /*a230*/  ISETP.GE.AND P5, PT, R24, RZ, PT ;  /* 0x000000ff1800720c */ /* 0x000fe40003fa6270 */
[----:B------:R-:W-:Y:S02]  /*a240*/  ISETP.GE.AND P6, PT, R25, RZ, PT ;  /* 0x000000ff1900720c */ /* 0x000fe40003fc6270 */
[----:B------:R-:W-:Y:S01]  /*a250*/  @!P2 IMAD.MOV R5, RZ, RZ, -R5 ;  /* 0x000000ffff05a224 */ /* 0x000fe200078e0a05 */
[----:B------:R-:W-:Y:S03]  /*a260*/  STL [R1+0xaf4], R9 ;  /* 0x000af40901007387 */ /* 0x000fe60000100800 */
[----:B------:R-:W-:Y:S01]  /*a270*/  @!P1 IMAD.MOV R3, RZ, RZ, -R3 ;  /* 0x000000ffff039224 */ /* 0x000fe200078e0a03 */
[----:B------:R-:W-:Y:S04]  /*a280*/  STL [R1+0xaf8], R8 ;  /* 0x000af80801007387 */ /* 0x000fe80000100800 */
[----:B------:R-:W-:Y:S01]  /*a290*/  STL [R1+0xafc], R7 ;  /* 0x000afc0701007387 */ /* 0x000fe20000100800 */
[----:B------:R-:W-:-:S03]  /*a2a0*/  @!P5 IMAD.MOV R0, RZ, RZ, -R0 ;  /* 0x000000ffff00d224 */ /* 0x000fc600078e0a00 */
[----:B------:R-:W-:Y:S01]  /*a2b0*/  STL [R1+0xb00], R6 ;  /* 0x000b000601007387 */ /* 0x000fe20000100800 */
[----:B------:R-:W-:-:S03]  /*a2c0*/  @!P6 IMAD.MOV R29, RZ, RZ, -R29 ;  /* 0x000000ffff1de224 */ /* 0x000fc600078e0a1d */
[----:B------:R-:W-:Y:S04]  /*a2d0*/  STL [R1+0xb04], R5 ;  /* 0x000b040501007387 */ /* 0x000fe80000100800 */
[----:B------:R2:W-:Y:S04]  /*a2e0*/  STL [R1+0xb08], R3 ;  /* 0x000b080301007387 */ /* 0x0005e80000100800 */
[----:B------:R4:W-:Y:S04]  /*a2f0*/  STL [R1+0xb0c], R0 ;  /* 0x000b0c0001007387 */ /* 0x0009e80000100800 */
[----:B------:R-:W-:Y:S01]  /*a300*/  STL [R1+0xb10], R29 ;  /* 0x000b101d01007387 */ /* 0x000fe20000100800 */
[----:B--2---:R-:W-:-:S02]  /*a310*/  SEL R3, R26, R27, !P0 ;  /* 0x0000001b1a037207 */ /* 0x004fc40004000000 */
[----:B---3--:R-:W-:-:S03]  /*a320*/  SEL R5, R26, R15, !P0 ;  /* 0x0000000f1a057207 */ /* 0x008fc60004000000 */
[----:B------:R0:W-:Y:S01]  /*a330*/  STL [R1+0x10], R3 ;  /* 0x0000100301007387 */ /* 0x0001e20000100800 */
[----:B----4-:R-:W-:-:S03]  /*a340*/  SEL R0, R26, R14, !P0 ;  /* 0x0000000e1a007207 */ /* 0x010fc60004000000 */
[----:B------:R-:W-:Y:S01]  /*a350*/  STL [R1+0x204], R5 ;  /* 0x0002040501007387 */ /* 0x000fe20000100800 */
[----:B0-----:R-:W-:-:S03]  /*a360*/  SEL R3, R26, R4, !P0 ;  /* 0x000000041a037207 */ /* 0x001fc60004000000 */
[----:B------:R0:W-:Y:S04]  /*a370*/  STL [R1+0x200], R0 ;  /* 0x0002000001007387 */ /* 0x0001e80000100800 */
[----:B------:R-:W-:Y:S04]  /*a380*/  STL [R1+0x1fc], R3 ;  /* 0x0001fc0301007387 */ /* 0x000fe80000100800 */
[----:B------:R-:W2:Y:S01]  /*a390*/  LDL.LU R29, [R1+0x1c0] ;  /* 0x0001c000011d7983 */ /* 0x000ea20000300800 */
[C---:B-----5:R-:W-:Y:S02]  /*a3a0*/  SEL R2, R26.reuse, R2, !P0 ;  /* 0x000000021a027207 */ /* 0x060fe40004000000 */
[----:B0-----:R-:W-:-:S03]  /*a3b0*/  SEL R0, R26, R28, !P0 ;  /* 0x0000001c1a007207 */ /* 0x001fc60004000000 */
[----:B------:R-:W-:Y:S04]  /*a3c0*/  STL [R1+0x1f8], R2 ;  /* 0x0001f80201007387 */ /* 0x000fe80000100800 */
[----:B--2---:R0:W-:Y:S04]  /*a3d0*/  STL [R1+0xb2c], R29 ;  /* 0x000b2c1d01007387 */ /* 0x0041e80000100800 */
[----:B------:R-:W-:Y:S04]  /*a3e0*/  STL [R1+0x1f4], R0 ;  /* 0x0001f40001007387 */ /* 0x000fe80000100800 */
[----:B0-----:R-:W2:Y:S04]  /*a3f0*/  LDL.LU R29, [R1+0x1c8] ;  /* 0x0001c800011d7983 */ /* 0x001ea80000300800 */
[----:B--2---:R0:W-:Y:S04]  /*a400*/  STL [R1+0xb30], R29 ;  /* 0x000b301d01007387 */ /* 0x0041e80000100800 */
[----:B0-----:R-:W2:Y:S04]  /*a410*/  LDL.LU R29, [R1+0x1cc] ;  /* 0x0001cc00011d7983 */ /* 0x001ea80000300800 */
[----:B--2---:R0:W-:Y:S04]  /*a420*/  STL [R1+0xb34], R29 ;  /* 0x000b341d01007387 */ /* 0x0041e80000100800 */
[----:B0-----:R-:W2:Y:S04]  /*a430*/  LDL.LU R29, [R1+0x1d0] ;  /* 0x0001d000011d7983 */ /* 0x001ea80000300800 */
[----:B------:R-:W3:Y:S04]  /*a440*/  LDL.LU R0, [R1+0x1bc] ;  /* 0x0001bc0001007983 */ /* 0x000ee80000300800 */
[----:B------:R-:W4:Y:S04]  /*a450*/  LDL.LU R3, [R1+0x1b4] ;  /* 0x0001b40001037983 */ /* 0x000f280000300800 */
[----:B------:R-:W5:Y:S04]  /*a460*/  LDL.LU R5, [R1+0x1ac] ;  /* 0x0001ac0001057983 */ /* 0x000f680000300800 */
[----:B------:R-:W3:Y:S04]  /*a470*/  LDL.LU R6, [R1+0x1a4] ;  /* 0x0001a40001067983 */ /* 0x000ee80000300800 */
        /* <DEDUP_REMOVED lines=22> */
[----:B------:R-:W3:Y:S01]  /*a5e0*/  LDL.LU R28, [R1+0x124] ;  /* 0x00012400011c7983 */ /* 0x000ee20000300800 */
[----:B--2---:R-:W-:-:S05]  /*a5f0*/  SEL R29, R26, R29, !P0 ;  /* 0x0000001d1a1d7207 */ /* 0x004fca0004000000 */
[----:B------:R0:W-:Y:S04]  /*a600*/  STL [R1+0x1f0], R29 ;  /* 0x0001f01d01007387 */ /* 0x0001e80000100800 */
[----:B0-----:R-:W2:Y:S02]  /*a610*/  LDL.LU R29, [R1+0xb34] ;  /* 0x000b3400011d7983 */ /* 0x001ea40000300800 */
[----:B--2---:R-:W-:-:S05]  /*a620*/  SEL R29, R26, R29, !P0 ;  /* 0x0000001d1a1d7207 */ /* 0x004fca0004000000 */
[----:B------:R0:W-:Y:S04]  /*a630*/  STL [R1+0x1ec], R29 ;  /* 0x0001ec1d01007387 */ /* 0x0001e80000100800 */
[----:B0-----:R-:W2:Y:S02]  /*a640*/  LDL.LU R29, [R1+0xb30] ;  /* 0x000b3000011d7983 */ /* 0x001ea40000300800 */
[----:B--2---:R-:W-:-:S05]  /*a650*/  SEL R29, R26, R29, !P0 ;  /* 0x0000001d1a1d7207 */ /* 0x004fca0004000000 */
[----:B------:R0:W-:Y:S04]  /*a660*/  STL [R1+0x1e8], R29 ;  /* 0x0001e81d01007387 */ /* 0x0001e80000100800 */
[----:B0-----:R-:W2:Y:S01]  /*a670*/  LDL.LU R29, [R1+0xb2c] ;  /* 0x000b2c00011d7983 */ /* 0x001ea20000300800 */
[C---:B---3--:R-:W-:Y:S02]  /*a680*/  SEL R0, R26.reuse, R0, !P0 ;  /* 0x000000001a007207 */ /* 0x048fe40004000000 */
[----:B--2---:R-:W-:-:S05]  /*a690*/  SEL R29, R26, R29, !P0 ;  /* 0x0000001d1a1d7207 */ /* 0x004fca0004000000 */
[----:B------:R4:W-:Y:S04]  /*a6a0*/  STL [R1+0x1e4], R29 ;  /* 0x0001e41d01007387 */ /* 0x0009e80000100800 */
[----:B------:R5:W-:Y:S01]  /*a6b0*/  STL [R1+0x1e0], R0 ;  /* 0x0001e00001007387 */ /* 0x000be20000100800 */
[C---:B----4-:R-:W-:Y:S02]  /*a6c0*/  SEL R29, R26.reuse, R3, !P0 ;  /* 0x000000031a1d7207 */ /* 0x050fe40004000000 */
[C---:B------:R-:W-:Y:S02]  /*a6d0*/  SEL R3, R26.reuse, R6, !P0 ;  /* 0x000000061a037207 */ /* 0x040fe40004000000 */
[C---:B-----5:R-:W-:Y:S01]  /*a6e0*/  SEL R0, R26.reuse, R5, !P0 ;  /* 0x000000051a007207 */ /* 0x060fe20004000000 */
[----:B------:R-:W-:Y:S01]  /*a6f0*/  STL [R1+0x1dc], R29 ;  /* 0x0001dc1d01007387 */ /* 0x000fe20000100800 */
[----:B------:R-:W-:-:S03]  /*a700*/  SEL R5, R26, R7, !P0 ;  /* 0x000000071a057207 */ /* 0x000fc60004000000 */
[----:B------:R0:W-:Y:S04]  /*a710*/  STL [R1+0x1d8], R0 ;  /* 0x0001d80001007387 */ /* 0x0001e80000100800 */
[----:B------:R1:W-:Y:S01]  /*a720*/  STL [R1+0x1d0], R3 ;  /* 0x0001d00301007387 */ /* 0x0003e20000100800 */
[----:B0-----:R-:W-:-:S03]  /*a730*/  SEL R0, R26, R8, !P0 ;  /* 0x000000081a007207 */ /* 0x001fc60004000000 */
[----:B------:R0:W-:Y:S01]  /*a740*/  STL [R1+0x1cc], R5 ;  /* 0x0001cc0501007387 */ /* 0x0001e20000100800 */
[----:B-1----:R-:W-:-:S03]  /*a750*/  SEL R3, R26, R9, !P0 ;  /* 0x000000091a037207 */ /* 0x002fc60004000000 */
[----:B------:R1:W-:Y:S04]  /*a760*/  STL [R1+0x1c8], R0 ;  /* 0x0001c80001007387 */ /* 0x0003e80000100800 */
[----:B------:R2:W-:Y:S01]  /*a770*/  STL [R1+0x1c4], R3 ;  /* 0x0001c40301007387 */ /* 0x0005e20000100800 */
[C---:B0-----:R-:W-:Y:S02]  /*a780*/  SEL R5, R26.reuse, R10, !P0 ;  /* 0x0000000a1a057207 */ /* 0x041fe40004000000 */
[----:B-1----:R-:W-:-:S03]  /*a790*/  SEL R0, R26, R11, !P0 ;  /* 0x0000000b1a007207 */ /* 0x002fc60004000000 */
[----:B------:R0:W-:Y:S01]  /*a7a0*/  STL [R1+0x1c0], R5 ;  /* 0x0001c00501007387 */ /* 0x0001e20000100800 */
[----:B--2---:R-:W-:-:S03]  /*a7b0*/  SEL R3, R26, R12, !P0 ;  /* 0x0000000c1a037207 */ /* 0x004fc60004000000 */
        /* <DEDUP_REMOVED lines=28> */
[----:B------:R-:W-:Y:S01]  /*a980*/  STL [R1+0x13c], R5 ;  /* 0x00013c0501007387 */ /* 0x000fe20000100800 */
[----:B--2---:R-:W-:-:S03]  /*a990*/  SEL R3, R26, R4, !P0 ;  /* 0x000000041a037207 */ /* 0x004fc60004000000 */
[----:B------:R0:W-:Y:S04]  /*a9a0*/  STL [R1+0x148], R0 ;  /* 0x0001480001007387 */ /* 0x0001e80000100800 */
[----:B------:R-:W-:Y:S04]  /*a9b0*/  STL [R1+0x154], R3 ;  /* 0x0001540301007387 */ /* 0x000fe80000100800 */
[----:B------:R-:W2:Y:S01]  /*a9c0*/  LDL.LU R29, [R1+0x108] ;  /* 0x00010800011d7983 */ /* 0x000ea20000300800 */
[C---:B------:R-:W-:Y:S02]  /*a9d0*/  SEL R2, R26.reuse, R2, !P0 ;  /* 0x000000021a027207 */ /* 0x040fe40004000000 */
        /* <DEDUP_REMOVED lines=145> */
[C---:B----4-:R-:W-:Y:S02]  /*b2f0*/  SEL R3, R26.reuse, R3, !P0 ;  /* 0x000000031a037207 */ /* 0x050fe40004000000 */
[C---:B-----5:R-:W-:Y:S02]  /*b300*/  SEL R5, R26.reuse, R5, !P0 ;  /* 0x000000051a057207 */ /* 0x060fe40004000000 */
[----:B------:R-:W-:-:S02]  /*b310*/  SEL R6, R26, R6, !P0 ;  /* 0x000000061a067207 */ /* 0x000fc40004000000 */
[C---:B------:R-:W-:Y:S02]  /*b320*/  SEL R7, R26.reuse, R7, !P0 ;  /* 0x000000071a077207 */ /* 0x040fe40004000000 */
[C---:B------:R-:W-:Y:S02]  /*b330*/  SEL R8, R26.reuse, R8, !P0 ;  /* 0x000000081a087207 */ /* 0x040fe40004000000 */
[C---:B------:R-:W-:Y:S02]  /*b340*/  SEL R9, R26.reuse, R9, !P0 ;  /* 0x000000091a097207 */ /* 0x040fe40004000000 */
[C---:B------:R-:W-:Y:S02]  /*b350*/  SEL R10, R26.reuse, R10, !P0 ;  /* 0x0000000a1a0a7207 */ /* 0x040fe40004000000 */
[C---:B------:R-:W-:Y:S02]  /*b360*/  SEL R11, R26.reuse, R11, !P0 ;  /* 0x0000000b1a0b7207 */ /* 0x040fe40004000000 */
        /* <DEDUP_REMOVED lines=18> */
[----:B--2---:R-:W-:-:S05]  /*b490*/  SEL R29, R26, R29, !P0 ;  /* 0x0000001d1a1d7207 */ /* 0x004fca0004000000 */
[----:B------:R0:W-:Y:S04]  /*b4a0*/  STL [R1+0xcc], R29 ;  /* 0x0000cc1d01007387 */ /* 0x0001e80000100800 */
[----:B0-----:R-:W2:Y:S04]  /*b4b0*/  LDL.LU R29, [R1+0xb10] ;  /* 0x000b1000011d7983 */ /* 0x001ea80000300800 */
[----:B------:R0:W-:Y:S04]  /*b4c0*/  STL [R1+0xc4], R0 ;  /* 0x0000c40001007387 */ /* 0x0001e80000100800 */
[----:B0-----:R-:W3:Y:S04]  /*b4d0*/  LDL.LU R0, [R1+0xb0c] ;  /* 0x000b0c0001007983 */ /* 0x001ee80000300800 */
[----:B------:R0:W-:Y:S04]  /*b4e0*/  STL [R1+0xc0], R3 ;  /* 0x0000c00301007387 */ /* 0x0001e80000100800 */
[----:B0-----:R-:W4:Y:S04]  /*b4f0*/  LDL.LU R3, [R1+0xb08] ;  /* 0x000b080001037983 */ /* 0x001f280000300800 */
[----:B------:R0:W-:Y:S04]  /*b500*/  STL [R1+0xb8], R5 ;  /* 0x0000b80501007387 */ /* 0x0001e80000100800 */
[----:B0-----:R-:W5:Y:S04]  /*b510*/  LDL.LU R5, [R1+0xb04] ;  /* 0x000b040001057983 */ /* 0x001f680000300800 */
        /* <DEDUP_REMOVED lines=47> */
[----:B0-----:R-:W2:Y:S02]  /*b810*/  LDL.LU R28, [R1+0xaa4] ;  /* 0x000aa400011c7983 */ /* 0x001ea40000300800 */
[----:B--2---:R-:W-:-:S05]  /*b820*/  SEL R28, R26, R28, !P0 ;  /* 0x0000001c1a1c7207 */ /* 0x004fca0004000000 */
[----:B------:R0:W-:Y:S02]  /*b830*/  STL [R1+0x24], R28 ;  /* 0x0000241c01007387 */ /* 0x0001e40000100800 */
[----:B0-----:R-:W-:Y:S02]  /*b840*/  IMAD.MOV.U32 R28, RZ, RZ, R26 ;  /* 0x000000ffff1c7224 */ /* 0x001fe400078e001a */
[----:B------:R-:W2:Y:S03]  /*b850*/  LDL.LU R26, [R1+0xaa0] ;  /* 0x000aa000011a7983 */ /* 0x000ea60000300800 */
[----:B------:R-:W-:-:S05]  /*b860*/  SEL R2, R28, R2, !P0 ;  /* 0x000000021c027207 */ /* 0x000fca0004000000 */
[----:B------:R0:W-:Y:S02]  /*b870*/  STL [R1+0x20], R2 ;  /* 0x0000200201007387 */ /* 0x0001e40000100800 */
[C---:B0-----:R-:W-:Y:S02]  /*b880*/  SEL R2, R28.reuse, R4, !P0 ;  /* 0x000000041c027207 */ /* 0x041fe40004000000 */
[----:B------:R-:W-:-:S03]  /*b890*/  SEL R4, R28, R14, !P0 ;  /* 0x0000000e1c047207 */ /* 0x000fc60004000000 */
[----:B------:R0:W-:Y:S02]  /*b8a0*/  STL [R1+0x18], R2 ;  /* 0x0000180201007387 */ /* 0x0001e40000100800 */
[----:B0-----:R-:W-:Y:S01]  /*b8b0*/  SEL R2, R28, R15, !P0 ;  /* 0x0000000f1c027207 */ /* 0x001fe20004000000 */
[----:B------:R-:W-:Y:S01]  /*b8c0*/  IMAD.MOV.U32 R15, RZ, RZ, R28 ;  /* 0x000000ffff0f7224 */ /* 0x000fe200078e001c */
[----:B------:R-:W-:Y:S04]  /*b8d0*/  STL [R1+0x14], R4 ;  /* 0x0000140401007387 */ /* 0x000fe80000100800 */
[C---:B------:R-:W-:Y:S01]  /*b8e0*/  SEL R14, R15.reuse, R27, !P0 ;  /* 0x0000001b0f0e7207 */ /* 0x040fe20004000000 */
[----:B------:R0:W-:Y:S01]  /*b8f0*/  STL [R1+0xc], R2 ;  /* 0x00000c0201007387 */ /* 0x0001e20000100800 */
[----:B------:R-:W-:-:S03]  /*b900*/  SEL R28, R15, R24, !P0 ;  /* 0x000000180f1c7207 */ /* 0x000fc60004000000 */
[----:B------:R1:W-:Y:S01]  /*b910*/  STL [R1+0x8], R14 ;  /* 0x0000080e01007387 */ /* 0x0003e20000100800 */
[C---:B------:R-:W-:Y:S02]  /*b920*/  SEL R23, R15.reuse, R23, !P0 ;  /* 0x000000170f177207 */ /* 0x040fe40004000000 */
[C---:B0-----:R-:W-:Y:S01]  /*b930*/  SEL R2, R15.reuse, R25, !P0 ;  /* 0x000000190f027207 */ /* 0x041fe20004000000 */
[----:B-1----:R-:W3:Y:S01]  /*b940*/  LDL.LU R14, [R1+0x1d4] ;  /* 0x0001d400010e7983 */ /* 0x002ee20000300800 */
        /* <DEDUP_REMOVED lines=11> */
[----:B--2---:R-:W-:-:S05]  /*ba00*/  SEL R4, R15, R26, !P0 ;  /* 0x0000001a0f047207 */ /* 0x004fca0004000000 */
[----:B------:R0:W-:Y:S04]  /*ba10*/  STL [R1+0x4], R4 ;  /* 0x0000040401007387 */ /* 0x0001e80000100800 */
[----:B0-----:R-:W2:Y:S04]  /*ba20*/  LDL.LU R4, [R1+0x1f8] ;  /* 0x0001f80001047983 */ /* 0x001ea80000300800 */
[----:B------:R0:W-:Y:S04]  /*ba30*/  STL [R1], R2 ;  /* 0x0000000201007387 */ /* 0x0001e80000100800 */
[----:B0-----:R-:W4:Y:S04]  /*ba40*/  LDL.LU R2, [R1+0x1f0] ;  /* 0x0001f00001027983 */ /* 0x001f280000300800 */
[----:B------:R0:W-:Y:S04]  /*ba50*/  STL [R1+0xa14], R28 ;  /* 0x000a141c01007387 */ /* 0x0001e80000100800 */
[----:B0-----:R-:W5:Y:S04]  /*ba60*/  LDL.LU R28, [R1+0x1d0] ;  /* 0x0001d000011c7983 */ /* 0x001f680000300800 */
        /* <DEDUP_REMOVED lines=23> */
[----:B0-----:R-:W5:Y:S01]  /*bbe0*/  LDL.LU R10, [R1+0xdc] ;  /* 0x0000dc00010a7983 */ /* 0x001f620000300800 */
[----:B---3--:R-:W-:-:S02]  /*bbf0*/  IMAD R14, R14, UR12, RZ ;  /* 0x0000000c0e0e7c24 */ /* 0x008fc4000f8e02ff */
[----:B--2---:R-:W-:Y:S02]  /*bc00*/  IMAD R4, R4, UR10, RZ ;  /* 0x0000000a04047c24 */ /* 0x004fe4000f8e02ff */
[----:B----4-:R-:W-:Y:S01]  /*bc10*/  IMAD R2, R2, UR10, RZ ;  /* 0x0000000a02027c24 */ /* 0x010fe2000f8e02ff */
[C---:B-----5:R-:W-:Y:S02]  /*bc20*/  SEL R9, R10.reuse, R9, !P0 ;  /* 0x000000090a097207 */ /* 0x060fe40004000000 */
[C---:B------:R-:W-:Y:S02]  /*bc30*/  SEL R8, R10.reuse, R8, !P0 ;  /* 0x000000080a087207 */ /* 0x040fe40004000000 */
[C---:B------:R-:W-:Y:S02]  /*bc40*/  SEL R15, R10.reuse, R7, !P0 ;  /* 0x000000070a0f7207 */ /* 0x040fe40004000000 */
[C---:B------:R-:W-:Y:S01]  /*bc50*/  SEL R24, R10.reuse, R6, !P0 ;  /* 0x000000060a187207 */ /* 0x040fe20004000000 */
[----:B------:R-:W-:Y:S01]  /*bc60*/  STL [R1+0xa48], R9 ;  /* 0x000a480901007387 */ /* 0x000fe20000100800 */
[----:B------:R-:W-:-:S02]  /*bc70*/  SEL R25, R10, R5, !P0 ;  /* 0x000000050a197207 */ /* 0x000fc40004000000 */
[C---:B------:R-:W-:Y:S01]  /*bc80*/  SEL R26, R10.reuse, R3, !P0 ;  /* 0x000000030a1a7207 */ /* 0x040fe20004000000 */
[----:B------:R-:W-:Y:S01]  /*bc90*/  STL [R1+0xa4c], R8 ;  /* 0x000a4c0801007387 */ /* 0x000fe20000100800 */
[C---:B------:R-:W-:Y:S02]  /*bca0*/  SEL R27, R10.reuse, R0, !P0 ;  /* 0x000000000a1b7207 */ /* 0x040fe40004000000 */
[----:B------:R-:W-:Y:S01]  /*bcb0*/  SEL R29, R10, R29, !P0 ;  /* 0x0000001d0a1d7207 */ /* 0x000fe20004000000 */
[----:B------:R-:W-:Y:S01]  /*bcc0*/  STL [R1+0xa50], R15 ;  /* 0x000a500f01007387 */ /* 0x000fe20000100800 */
[----:B------:R-:W-:-:S03]  /*bcd0*/  IMAD R0, R11, UR10, RZ ;  /* 0x0000000a0b007c24 */ /* 0x000fc6000f8e02ff */
        /* <DEDUP_REMOVED lines=8> */
[----:B------:R-:W-:Y:S04]  /*bd60*/  STL [R1+0xa64], R29 ;  /* 0x000a641d01007387 */ /* 0x000fe80000100800 */
[----:B------:R-:W-:Y:S04]  /*bd70*/  STL [R1+0xa68], R14 ;  /* 0x000a680e01007387 */ /* 0x000fe80000100800 */
[----:B------:R0:W-:Y:S04]  /*bd80*/  STL [R1+0x590], R0 ;  /* 0x0005900001007387 */ /* 0x0001e80000100800 */
[----:B------:R-:W-:Y:S04]  /*bd90*/  STL [R1+0xa6c], R7 ;  /* 0x000a6c0701007387 */ /* 0x000fe80000100800 */
[----:B------:R-:W-:Y:S01]  /*bda0*/  STL [R1+0xa70], R6 ;  /* 0x000a700601007387 */ /* 0x000fe20000100800 */
[----:B0-----:R-:W-:-:S03]  /*bdb0*/  IMAD R0, R18, UR10, RZ ;  /* 0x0000000a12007c24 */ /* 0x001fc6000f8e02ff */
[----:B------:R-:W-:Y:S04]  /*bdc0*/  STL [R1+0xa74], R5 ;  /* 0x000a740501007387 */ /* 0x000fe80000100800 */
[----:B------:R-:W-:Y:S04]  /*bdd0*/  STL [R1+0xa78], R4 ;  /* 0x000a780401007387 */ /* 0x000fe80000100800 */
[----:B------:R0:W-:Y:S04]  /*bde0*/  STL [R1+0xa7c], R3 ;  /* 0x000a7c0301007387 */ /* 0x0001e80000100800 */
[----:B------:R-:W-:Y:S04]  /*bdf0*/  STL [R1+0xa80], R2 ;  /* 0x000a800201007387 */ /* 0x000fe80000100800 */
[----:B------:R1:W-:Y:S01]  /*be00*/  STL [R1+0xa84], R0 ;  /* 0x000a840001007387 */ /* 0x0003e20000100800 */
[----:B0-----:R-:W-:-:S02]  /*be10*/  IMAD R3, R20, UR10, RZ ;  /* 0x0000000a14037c24 */ /* 0x001fc4000f8e02ff */
[----:B-1----:R-:W-:Y:S02]  /*be20*/  IMAD R0, R19, UR10, RZ ;  /* 0x0000000a13007c24 */ /* 0x002fe4000f8e02ff */
[----:B------:R-:W-:-:S03]  /*be30*/  IMAD R2, R21, UR10, RZ ;  /* 0x0000000a15027c24 */ /* 0x000fc6000f8e02ff */
[----:B------:R0:W-:Y:S04]  /*be40*/  STL [R1+0x10], R0 ;  /* 0x0000100001007387 */ /* 0x0001e80000100800 */
[----:B------:R-:W-:Y:S01]  /*be50*/  STL [R1+0x1c], R3 ;  /* 0x00001c0301007387 */ /* 0x000fe20000100800 */
[----:B0-----:R-:W-:-:S03]  /*be60*/  IMAD R0, R22, UR10, RZ ;  /* 0x0000000a16007c24 */ /* 0x001fc6000f8e02ff */
[----:B------:R-:W-:Y:S04]  /*be70*/  STL [R1+0x28], R2 ;  /* 0x0000280201007387 */ /* 0x000fe80000100800 */
[----:B------:R0:W-:Y:S04]  /*be80*/  STL [R1+0x34], R0 ;  /* 0x0000340001007387 */ /* 0x0001e80000100800 */
[----:B0-----:R-:W2:Y:S01]  /*be90*/  LDL.LU R0, [R1+0x1c4] ;  /* 0x0001c40001007983 */ /* 0x001ea20000300800 */
[----:B------:R-:W-:Y:S02]  /*bea0*/  IMAD R3, R23, UR10, RZ ;  /* 0x0000000a17037c24 */ /* 0x000fe4000f8e02ff */
[----:B------:R-:W-:-:S03]  /*beb0*/  IMAD R2, R28, UR10, RZ ;  /* 0x0000000a1c027c24 */ /* 0x000fc6000f8e02ff */
[----:B------:R-:W-:Y:S04]  /*bec0*/  STL [R1+0x40], R3 ;  /* 0x0000400301007387 */ /* 0x000fe80000100800 */
[----:B--2---:R0:W-:Y:S04]  /*bed0*/  STL [R1+0xa98], R0 ;  /* 0x000a980001007387 */ /* 0x0041e80000100800 */
[----:B------:R-:W-:Y:S04]  /*bee0*/  STL [R1+0x50], R2 ;  /* 0x0000500201007387 */ /* 0x000fe80000100800 */
        /* <DEDUP_REMOVED lines=31> */
[----:B--2---:R-:W-:-:S05]  /*c0e0*/  IMAD R0, R0, UR10, RZ ;  /* 0x0000000a00007c24 */ /* 0x004fca000f8e02ff */
[----:B------:R0:W-:Y:S04]  /*c0f0*/  STL [R1+0x58], R0 ;  /* 0x0000580001007387 */ /* 0x0001e80000100800 */
[----:B0-----:R-:W2:Y:S02]  /*c100*/  LDL.LU R0, [R1+0xa9c] ;  /* 0x000a9c0001007983 */ /* 0x001ea40000300800 */
[----:B--2---:R-:W-:-:S05]  /*c110*/  IMAD R0, R0, UR10, RZ ;  /* 0x0000000a00007c24 */ /* 0x004fca000f8e02ff */
[----:B------:R0:W-:Y:S04]  /*c120*/  STL [R1+0x68], R0 ;  /* 0x0000680001007387 */ /* 0x0001e80000100800 */
[----:B0-----:R-:W2:Y:S01]  /*c130*/  LDL.LU R0, [R1+0xa98] ;  /* 0x000a980001007983 */ /* 0x001ea20000300800 */
[----:B---3--:R-:W-:Y:S02]  /*c140*/  IMAD R2, R2, UR10, RZ ;  /* 0x0000000a02027c24 */ /* 0x008fe4000f8e02ff */
[----:B--2---:R-:W-:-:S05]  /*c150*/  IMAD R0, R0, UR10, RZ ;  /* 0x0000000a00007c24 */ /* 0x004fca000f8e02ff */
[----:B------:R4:W-:Y:S04]  /*c160*/  STL [R1+0x70], R0 ;  /* 0x0000700001007387 */ /* 0x0009e80000100800 */
[----:B------:R0:W-:Y:S01]  /*c170*/  STL [R1+0x7c], R2 ;  /* 0x00007c0201007387 */ /* 0x0001e20000100800 */
[----:B----4-:R-:W-:Y:S02]  /*c180*/  IMAD R0, R3, UR10, RZ ;  /* 0x0000000a03007c24 */ /* 0x010fe4000f8e02ff */
[----:B-----5:R-:W-:Y:S02]  /*c190*/  IMAD R3, R4, UR10, RZ ;  /* 0x0000000a04037c24 */ /* 0x020fe4000f8e02ff */
[----:B0-----:R-:W-:Y:S01]  /*c1a0*/  IMAD R2, R5, UR10, RZ ;  /* 0x0000000a05027c24 */ /* 0x001fe2000f8e02ff */
[----:B------:R0:W-:Y:S04]  /*c1b0*/  STL [R1+0x88], R0 ;  /* 0x0000880001007387 */ /* 0x0001e80000100800 */
[----:B------:R1:W-:Y:S01]  /*c1c0*/  STL [R1+0x94], R3 ;  /* 0x0000940301007387 */ /* 0x0003e20000100800 */
[----:B0-----:R-:W-:-:S03]  /*c1d0*/  IMAD R0, R6, UR10, RZ ;  /* 0x0000000a06007c24 */ /* 0x001fc6000f8e02ff */
[----:B------:R0:W-:Y:S01]  /*c1e0*/  STL [R1+0xa4], R2 ;  /* 0x0000a40201007387 */ /* 0x0001e20000100800 */
[----:B-1----:R-:W-:-:S03]  /*c1f0*/  IMAD R3, R7, UR10, RZ ;  /* 0x0000000a07037c24 */ /* 0x002fc6000f8e02ff */
[----:B------:R1:W-:Y:S01]  /*c200*/  STL [R1+0xb0], R0 ;  /* 0x0000b00001007387 */ /* 0x0003e20000100800 */
[----:B0-----:R-:W-:-:S03]  /*c210*/  IMAD R2, R14, UR10, RZ ;  /* 0x0000000a0e027c24 */ /* 0x001fc6000f8e02ff */
[----:B------:R0:W-:Y:S01]  /*c220*/  STL [R1+0xbc], R3 ;  /* 0x0000bc0301007387 */ /* 0x0001e20000100800 */
[----:B-1----:R-:W-:-:S03]  /*c230*/  IMAD R0, R29, UR10, RZ ;  /* 0x0000000a1d007c24 */ /* 0x002fc6000f8e02ff */
[----:B------:R1:W-:Y:S04]  /*c240*/  STL [R1+0xc8], R2 ;  /* 0x0000c80201007387 */ /* 0x0003e80000100800 */
[----:B------:R2:W-:Y:S01]  /*c250*/  STL [R1+0xd8], R0 ;  /* 0x0000d80001007387 */ /* 0x0005e20000100800 */
[----:B0-----:R-:W-:Y:S02]  /*c260*/  IMAD R3, R27, UR10, RZ ;  /* 0x0000000a1b037c24 */ /* 0x001fe4000f8e02ff */
[----:B-1----:R-:W-:-:S03]  /*c270*/  IMAD R2, R26, UR10, RZ ;  /* 0x0000000a1a027c24 */ /* 0x002fc6000f8e02ff */
[----:B------:R0:W-:Y:S01]  /*c280*/  STL [R1+0xdc], R3 ;  /* 0x0000dc0301007387 */ /* 0x0001e20000100800 */
[----:B--2---:R-:W-:-:S03]  /*c290*/  IMAD R0, R25, UR10, RZ ;  /* 0x0000000a19007c24 */ /* 0x004fc6000f8e02ff */
        /* <DEDUP_REMOVED lines=28> */
[----:B------:R-:W-:Y:S01]  /*c460*/  STL [R1+0x180], R3 ;  /* 0x0001800301007387 */ /* 0x000fe20000100800 */
[----:B--2---:R-:W-:-:S03]  /*c470*/  IMAD R0, R22, UR10, RZ ;  /* 0x0000000a16007c24 */ /* 0x004fc6000f8e02ff */
        /* <DEDUP_REMOVED lines=135> */
[----:B------:R-:W3:Y:S01]  /*ccf0*/  LDL.LU R28, [R1] ;  /* 0x00000000011c7983 */ /* 0x000ee20000300800 */
[----:B--2---:R-:W-:-:S05]  /*cd00*/  IMAD R0, R0, UR10, RZ ;  /* 0x0000000a00007c24 */ /* 0x004fca000f8e02ff */
[----:B------:R0:W-:Y:S04]  /*cd10*/  STL [R1+0xac], R0 ;  /* 0x0000ac0001007387 */ /* 0x0001e80000100800 */
[----:B0-----:R-:W2:Y:S02]  /*cd20*/  LDL.LU R0, [R1+0xa8c] ;  /* 0x000a8c0001007983 */ /* 0x001ea40000300800 */
[----:B--2---:R-:W-:-:S05]  /*cd30*/  IMAD R0, R0, UR10, RZ ;  /* 0x0000000a00007c24 */ /* 0x004fca000f8e02ff */
[----:B------:R0:W-:Y:S04]  /*cd40*/  STL [R1+0xa8], R0 ;  /* 0x0000a80001007387 */ /* 0x0001e80000100800 */
[----:B0-----:R-:W2:Y:S01]  /*cd50*/  LDL.LU R0, [R1+0xa88] ;  /* 0x000a880001007983 */ /* 0x001ea20000300800 */
[----:B---3--:R-:W-:Y:S02]  /*cd60*/  IMAD R2, R2, UR10, RZ ;  /* 0x0000000a02027c24 */ /* 0x008fe4000f8e02ff */
[----:B----4-:R-:W-:Y:S02]  /*cd70*/  IMAD R3, R3, UR10, RZ ;  /* 0x0000000a03037c24 */ /* 0x010fe4000f8e02ff */
[----:B-----5:R-:W-:Y:S02]  /*cd80*/  IMAD R4, R4, UR10, RZ ;  /* 0x0000000a04047c24 */ /* 0x020fe4000f8e02ff */
[----:B------:R-:W-:-:S02]  /*cd90*/  IMAD R5, R5, UR10, RZ ;  /* 0x0000000a05057c24 */ /* 0x000fc4000f8e02ff */
[----:B------:R-:W-:Y:S02]  /*cda0*/  IMAD R6, R6, UR10, RZ ;  /* 0x0000000a06067c24 */ /* 0x000fe4000f8e02ff */
[----:B------:R-:W-:Y:S02]  /*cdb0*/  IMAD R7, R7, UR10, RZ ;  /* 0x0000000a07077c24 */ /* 0x000fe4000f8e02ff */
[----:B------:R-:W-:Y:S02]  /*cdc0*/  IMAD R14, R14, UR10, RZ ;  /* 0x0000000a0e0e7c24 */ /* 0x000fe4000f8e02ff */
[----:B------:R-:W-:Y:S02]  /*cdd0*/  IMAD R29, R29, UR10, RZ ;  /* 0x0000000a1d1d7c24 */ /* 0x000fe4000f8e02ff */
[----:B------:R-:W-:Y:S02]  /*cde0*/  IMAD R27, R27, UR10, RZ ;  /* 0x0000000a1b1b7c24 */ /* 0x000fe4000f8e02ff */
        /* <DEDUP_REMOVED lines=19> */
[----:B--2---:R-:W-:-:S05]  /*cf20*/  IMAD R0, R0, UR10, RZ ;  /* 0x0000000a00007c24 */ /* 0x004fca000f8e02ff */
        /* <DEDUP_REMOVED lines=56> */
[----:B------:R0:W-:Y:S04]  /*d2b0*/  STL [R1], R28 ;  /* 0x0000001c01007387 */ /* 0x0001e80000100800 */
[----:B0-----:R-:W5:Y:S01]  /*d2c0*/  LDL.LU R28, [R1+0xa14] ;  /* 0x000a1400011c7983 */ /* 0x001f620000300800 */
[----:B--2---:R-:W-:-:S02]  /*d2d0*/  IMAD R8, R8, UR10, RZ ;  /* 0x0000000a08087c24 */ /* 0x004fc4000f8e02ff */
[----:B---3--:R-:W-:Y:S02]  /*d2e0*/  IMAD R9, R9, UR10, RZ ;  /* 0x0000000a09097c24 */ /* 0x008fe4000f8e02ff */
[----:B----4-:R-:W-:Y:S02]  /*d2f0*/  IMAD R10, R10, UR10, RZ ;  /* 0x0000000a0a0a7c24 */ /* 0x010fe4000f8e02ff */
[----:B-----5:R-:W-:Y:S02]  /*d300*/  IMAD R11, R11, UR10, RZ ;  /* 0x0000000a0b0b7c24 */ /* 0x020fe4000f8e02ff */
        /* <DEDUP_REMOVED lines=10> */
[----:B------:R-:W-:-:S05]  /*d3b0*/  IMAD R28, R28, UR10, RZ ;  /* 0x0000000a1c1c7c24 */ /* 0x000fca000f8e02ff */
[----:B------:R0:W-:Y:S04]  /*d3c0*/  STL [R1+0x9d8], R28 ;  /* 0x0009d81c01007387 */ /* 0x0001e80000100800 */
[----:B0-----:R-:W2:Y:S04]  /*d3d0*/  LDL.LU R28, [R1+0x28] ;  /* 0x00002800011c7983 */ /* 0x001ea80000300800 */
[----:B------:R0:W-:Y:S04]  /*d3e0*/  STL [R1+0x9dc], R23 ;  /* 0x0009dc1701007387 */ /* 0x0001e80000100800 */
[----:B0-----:R-:W3:Y:S04]  /*d3f0*/  LDL.LU R23, [R1+0x1c] ;  /* 0x00001c0001177983 */ /* 0x001ee80000300800 */
[----:B------:R0:W-:Y:S04]  /*d400*/  STL [R1+0x9e0], R22 ;  /* 0x0009e01601007387 */ /* 0x0001e80000100800 */
[----:B0-----:R-:W4:Y:S04]  /*d410*/  LDL.LU R22, [R1+0x10] ;  /* 0x0000100001167983 */ /* 0x001f280000300800 */
[----:B------:R-:W-:Y:S04]  /*d420*/  STL [R1+0x9e4], R21 ;  /* 0x0009e41501007387 */ /* 0x000fe80000100800 */
[----:B------:R-:W-:Y:S04]  /*d430*/  STL [R1+0x9e8], R20 ;  /* 0x0009e81401007387 */ /* 0x000fe80000100800 */
[----:B------:R-:W-:Y:S04]  /*d440*/  STL [R1+0x9ec], R19 ;  /* 0x0009ec1301007387 */ /* 0x000fe80000100800 */
[----:B------:R-:W-:Y:S04]  /*d450*/  STL [R1+0x9f0], R18 ;  /* 0x0009f01201007387 */ /* 0x000fe80000100800 */
[----:B------:R-:W-:Y:S04]  /*d460*/  STL [R1+0x9f4], R17 ;  /* 0x0009f41101007387 */ /* 0x000fe80000100800 */
[----:B------:R-:W-:Y:S04]  /*d470*/  STL [R1+0x9f8], R16 ;  /* 0x0009f81001007387 */ /* 0x000fe80000100800 */
[----:B------:R-:W-:Y:S04]  /*d480*/  STL [R1+0x9fc], R13 ;  /* 0x0009fc0d01007387 */ /* 0x000fe80000100800 */
[----:B------:R0:W-:Y:S04]  /*d490*/  STL [R1+0xa00], R12 ;  /* 0x000a000c01007387 */ /* 0x0001e80000100800 */
[----:B------:R1:W-:Y:S04]  /*d4a0*/  STL [R1+0xa04], R11 ;  /* 0x000a040b01007387 */ /* 0x0003e80000100800 */
[----:B------:R5:W-:Y:S01]  /*d4b0*/  STL [R1+0xa08], R10 ;  /* 0x000a080a01007387 */ /* 0x000be20000100800 */
[----:B0-----:R-:W-:-:S03]  /*d4c0*/  LEA R12, P4, R6, UR18, 0x1 ;  /* 0x00000012060c7c11 */ /* 0x001fc6000f8808ff */
[----:B------:R-:W-:Y:S01]  /*d4d0*/  STL [R1+0xa0c], R9 ;  /* 0x000a0c0901007387 */ /* 0x000fe20000100800 */
[----:B-1----:R-:W-:-:S03]  /*d4e0*/  LEA R11, P2, R14, UR16, 0x1 ;  /* 0x000000100e0b7c11 */ /* 0x002fc6000f8408ff */
[----:B------:R0:W-:Y:S01]  /*d4f0*/  STL [R1+0xa10], R8 ;  /* 0x000a100801007387 */ /* 0x0001e20000100800 */
[----:B-----5:R-:W-:-:S03]  /*d500*/  LEA R10, P3, R7, UR18, 0x1 ;  /* 0x00000012070a7c11 */ /* 0x020fc6000f8608ff */
[----:B0-----:R-:W5:Y:S04]  /*d510*/  LDL.LU R8, [R1+0x50] ;  /* 0x0000500001087983 */ /* 0x001f680000300800 */
[----:B------:R-:W5:Y:S04]  /*d520*/  LDL.LU R9, [R1+0x58] ;  /* 0x0000580001097983 */ /* 0x000f680000300800 */
[----:B------:R0:W-:Y:S04]  /*d530*/  STL [R1+0x7a0], R11 ;  /* 0x0007a00b01007387 */ /* 0x0001e80000100800 */
[----:B------:R1:W-:Y:S01]  /*d540*/  STL [R1+0x390], R10 ;  /* 0x0003900a01007387 */ /* 0x0003e20000100800 */
[----:B------:R-:W-:-:S02]  /*d550*/  LEA R13, P0, R3, UR18, 0x1 ;  /* 0x00000012030d7c11 */ /* 0x000fc4000f8008ff */
[----:B0-----:R-:W-:Y:S01]  /*d560*/  LEA R11, P5, R5, UR18, 0x1 ;  /* 0x00000012050b7c11 */ /* 0x001fe2000f8a08ff */
[----:B-1----:R-:W5:Y:S04]  /*d570*/  LDL.LU R10, [R1+0x68] ;  /* 0x00006800010a7983 */ /* 0x002f680000300800 */
[----:B------:R0:W-:Y:S04]  /*d580*/  STL [R1+0x388], R12 ;  /* 0x0003880c01007387 */ /* 0x0001e80000100800 */
[----:B------:R1:W-:Y:S01]  /*d590*/  STL [R1+0x380], R11 ;  /* 0x0003800b01007387 */ /* 0x0003e20000100800 */
[----:B0-----:R-:W-:-:S03]  /*d5a0*/  LEA R12, P6, R4, UR18, 0x1 ;  /* 0x00000012040c7c11 */ /* 0x001fc6000f8c08ff */
[----:B-1----:R-:W5:Y:S04]  /*d5b0*/  LDL.LU R11, [R1+0x70] ;  /* 0x00007000010b7983 */ /* 0x002f680000300800 */
[----:B------:R0:W-:Y:S04]  /*d5c0*/  STL [R1+0x378], R12 ;  /* 0x0003780c01007387 */ /* 0x0001e80000100800 */
[----:B------:R1:W-:Y:S01]  /*d5d0*/  STL [R1+0x370], R13 ;  /* 0x0003700d01007387 */ /* 0x0003e20000100800 */
[----:B0-----:R-:W-:Y:S02]  /*d5e0*/  LEA R12, P1, R2, UR18, 0x1 ;  /* 0x00000012020c7c11 */ /* 0x001fe4000f8208ff */
[----:B-1----:R-:W-:-:S02]  /*d5f0*/  LEA.HI.X.SX32 R13, R14, UR17, 0x1, P2 ;  /* 0x000000110e0d7c11 */ /* 0x002fc400090f0eff */
[----:B------:R-:W5:Y:S01]  /*d600*/  LDL.LU R14, [R1+0x40] ;  /* 0x00004000010e7983 */ /* 0x000f620000300800 */
[----:B------:R-:W-:-:S03]  /*d610*/  LEA.HI.X.SX32 R16, R7, UR19, 0x1, P3 ;  /* 0x0000001307107c11 */ /* 0x000fc600098f0eff */
[----:B------:R0:W-:Y:S04]  /*d620*/  STL [R1+0x368], R12 ;  /* 0x0003680c01007387 */ /* 0x0001e80000100800 */
[----:B0-----:R-:W5:Y:S04]  /*d630*/  LDL.LU R12, [R1+0x7c] ;  /* 0x00007c00010c7983 */ /* 0x001f680000300800 */
[----:B------:R0:W-:Y:S04]  /*d640*/  STL [R1+0x79c], R13 ;  /* 0x00079c0d01007387 */ /* 0x0001e80000100800 */
[----:B------:R-:W5:Y:S01]  /*d650*/  LDL.LU R7, [R1+0x34] ;  /* 0x0000340001077983 */ /* 0x000f620000300800 */
[----:B0-----:R-:W-:-:S05]  /*d660*/  LEA R13, P2, R0, UR18, 0x1 ;  /* 0x00000012000d7c11 */ /* 0x001fca000f8408ff */
[----:B------:R0:W-:Y:S04]  /*d670*/  STL [R1+0x360], R13 ;  /* 0x0003600d01007387 */ /* 0x0001e80000100800 */
[----:B0-----:R-:W5:Y:S04]  /*d680*/  LDL.LU R13, [R1+0x88] ;  /* 0x00008800010d7983 */ /* 0x001f680000300800 */
[----:B------:R0:W-:Y:S04]  /*d690*/  STL [R1+0x534], R16 ;  /* 0x0005341001007387 */ /* 0x0001e80000100800 */
[----:B0-----:R-:W5:Y:S01]  /*d6a0*/  LDL.LU R16, [R1+0x94] ;  /* 0x0000940001107983 */ /* 0x001f620000300800 */
[----:B------:R-:W-:-:S02]  /*d6b0*/  LEA.HI.X.SX32 R6, R6, UR19, 0x1, P4 ;  /* 0x0000001306067c11 */ /* 0x000fc4000a0f0eff */
[----:B------:R-:W-:Y:S02]  /*d6c0*/  LEA.HI.X.SX32 R4, R4, UR19, 0x1, P6 ;  /* 0x0000001304047c11 */ /* 0x000fe4000b0f0eff */
[----:B------:R-:W-:Y:S02]  /*d6d0*/  LEA.HI.X.SX32 R2, R2, UR19, 0x1, P1 ;  /* 0x0000001302027c11 */ /* 0x000fe400088f0eff */
[----:B---3--:R-:W-:Y:S02]  /*d6e0*/  LEA R18, P4, R23, UR18, 0x1 ;  /* 0x0000001217127c11 */ /* 0x008fe4000f8808ff */
[----:B----4-:R-:W-:-:S05]  /*d6f0*/  LEA R17, P3, R22, UR18, 0x1 ;  /* 0x0000001216117c11 */ /* 0x010fca000f8608ff */
[----:B------:R0:W-:Y:S04]  /*d700*/  STL [R1+0x358], R17 ;  /* 0x0003581101007387 */ /* 0x0001e80000100800 */
[----:B------:R1:W-:Y:S04]  /*d710*/  STL [R1+0x52c], R6 ;  /* 0x00052c0601007387 */ /* 0x0003e80000100800 */
[----:B0-----:R-:W3:Y:S01]  /*d720*/  LDL.LU R17, [R1+0xa4] ;  /* 0x0000a40001117983 */ /* 0x001ee20000300800 */
[----:B-1----:R-:W-:-:S03]  /*d730*/  LEA.HI.X.SX32 R6, R5, UR19, 0x1, P5 ;  /* 0x0000001305067c11 */ /* 0x002fc6000a8f0eff */
[----:B------:R0:W-:Y:S01]  /*d740*/  STL [R1+0x350], R18 ;  /* 0x0003501201007387 */ /* 0x0001e20000100800 */
[----:B--2---:R-:W-:-:S03]  /*d750*/  LEA R5, P5, R28, UR18, 0x1 ;  /* 0x000000121c057c11 */ /* 0x004fc6000f8a08ff */
[----:B------:R-:W-:Y:S04]  /*d760*/  STL [R1+0x524], R6 ;  /* 0x0005240601007387 */ /* 0x000fe80000100800 */
[----:B0-----:R-:W2:Y:S04]  /*d770*/  LDL.LU R18, [R1+0xb0] ;  /* 0x0000b00001127983 */ /* 0x001ea80000300800 */
[----:B------:R-:W-:Y:S04]  /*d780*/  STL [R1+0x348], R5 ;  /* 0x0003480501007387 */ /* 0x000fe80000100800 */
[----:B------:R0:W-:Y:S04]  /*d790*/  STL [R1+0x51c], R4 ;  /* 0x00051c0401007387 */ /* 0x0001e80000100800 */
[----:B------:R-:W4:Y:S01]  /*d7a0*/  LDL.LU R19, [R1+0xbc] ;  /* 0x0000bc0001137983 */ /* 0x000f220000300800 */
[----:B0-----:R-:W-:-:S02]  /*d7b0*/  LEA.HI.X.SX32 R4, R3, UR19, 0x1, P0 ;  /* 0x0000001303047c11 */ /* 0x001fc400080f0eff */
[----:B-----5:R-:W-:Y:S02]  /*d7c0*/  LEA R3, P0, R14, UR18, 0x1 ;  /* 0x000000120e037c11 */ /* 0x020fe4000f8008ff */
[----:B------:R-:W-:-:S05]  /*d7d0*/  LEA R5, P6, R7, UR18, 0x1 ;  /* 0x0000001207057c11 */ /* 0x000fca000f8c08ff */
[----:B------:R-:W-:Y:S04]  /*d7e0*/  STL [R1+0x340], R5 ;  /* 0x0003400501007387 */ /* 0x000fe80000100800 */
[----:B------:R-:W-:Y:S04]  /*d7f0*/  STL [R1+0x374], R4 ;  /* 0x0003740401007387 */ /* 0x000fe80000100800 */
[----:B------:R-:W5:Y:S04]  /*d800*/  LDL.LU R20, [R1+0xc8] ;  /* 0x0000c80001147983 */ /* 0x000f680000300800 */
[----:B------:R0:W-:Y:S04]  /*d810*/  STL [R1+0x338], R3 ;  /* 0x0003380301007387 */ /* 0x0001e80000100800 */
[----:B------:R1:W-:Y:S04]  /*d820*/  STL [R1+0x36c], R2 ;  /* 0x00036c0201007387 */ /* 0x0003e80000100800 */
[----:B------:R-:W5:Y:S01]  /*d830*/  LDL.LU R21, [R1+0xd8] ;  /* 0x0000d80001157983 */ /* 0x000f620000300800 */
[----:B0-----:R-:W-:-:S02]  /*d840*/  LEA R3, P1, R8, UR18, 0x1 ;  /* 0x0000001208037c11 */ /* 0x001fc4000f8208ff */
[----:B-1----:R-:W-:-:S03]  /*d850*/  LEA.HI.X.SX32 R2, R0, UR19, 0x1, P2 ;  /* 0x0000001300027c11 */ /* 0x002fc600090f0eff */
[----:B------:R-:W-:Y:S01]  /*d860*/  STL [R1+0x330], R3 ;  /* 0x0003300301007387 */ /* 0x000fe20000100800 */
[----:B------:R-:W-:-:S03]  /*d870*/  LEA R0, P2, R9, UR18, 0x1 ;  /* 0x0000001209007c11 */ /* 0x000fc6000f8408ff */
[----:B------:R0:W-:Y:S02]  /*d880*/  STL [R1+0x364], R2 ;  /* 0x0003640201007387 */ /* 0x0001e40000100800 */
[----:B0-----:R-:W-:Y:S02]  /*d890*/  LEA.HI.X.SX32 R2, R22, UR19, 0x1, P3 ;  /* 0x0000001316027c11 */ /* 0x001fe400098f0eff */
[----:B------:R-:W5:Y:S04]  /*d8a0*/  LDL.LU R22, [R1+0xdc] ;  /* 0x0000dc0001167983 */ /* 0x000f680000300800 */
[----:B------:R-:W-:Y:S04]  /*d8b0*/  STL [R1+0x328], R0 ;  /* 0x0003280001007387 */ /* 0x000fe80000100800 */
[----:B------:R0:W-:Y:S02]  /*d8c0*/  STL [R1+0x35c], R2 ;  /* 0x00035c0201007387 */ /* 0x0001e40000100800 */
[----:B0-----:R-:W-:-:S02]  /*d8d0*/  LEA.HI.X.SX32 R2, R23, UR19, 0x1, P4 ;  /* 0x0000001317027c11 */ /* 0x001fc4000a0f0eff */
[----:B------:R-:W5:Y:S01]  /*d8e0*/  LDL.LU R23, [R1+0xf0] ;  /* 0x0000f00001177983 */ /* 0x000f620000300800 */
[----:B------:R-:W-:-:S05]  /*d8f0*/  LEA R0, P3, R10, UR18, 0x1 ;  /* 0x000000120a007c11 */ /* 0x000fca000f8608ff */
[----:B------:R-:W-:Y:S04]  /*d900*/  STL [R1+0x320], R0 ;  /* 0x0003200001007387 */ /* 0x000fe80000100800 */
[----:B------:R0:W-:Y:S02]  /*d910*/  STL [R1+0x354], R2 ;  /* 0x0003540201007387 */ /* 0x0001e40000100800 */
[----:B0-----:R-:W-:Y:S02]  /*d920*/  LEA.HI.X.SX32 R2, R28, UR19, 0x1, P5 ;  /* 0x000000131c027c11 */ /* 0x001fe4000a8f0eff */
        /* <DEDUP_REMOVED lines=12> */
[----:B------:R0:W-:Y:S04]  /*d9f0*/  STL [R1+0x39c], R0 ;  /* 0x00039c0001007387 */ /* 0x0001e80000100800 */
[----:B------:R1:W-:Y:S01]  /*da00*/  STL [R1+0x33c], R2 ;  /* 0x00033c0201007387 */ /* 0x0003e20000100800 */
[----:B0-----:R-:W-:Y:S02]  /*da10*/  LEA R0, P0, R16, UR18, 0x1 ;  /* 0x0000001210007c11 */ /* 0x001fe4000f8008ff */
[----:B-1----:R-:W-:Y:S02]  /*da20*/  LEA.HI.X.SX32 R2, R8, UR19, 0x1, P1 ;  /* 0x0000001308027c11 */ /* 0x002fe400088f0eff */
[----:B------:R-:W5:Y:S04]  /*da30*/  LDL.LU R8, [R1+0x120] ;  /* 0x0001200001087983 */ /* 0x000f680000300800 */
[----:B------:R-:W-:Y:S04]  /*da40*/  STL [R1+0x3a0], R0 ;  /* 0x0003a00001007387 */ /* 0x000fe80000100800 */
[----:B------:R0:W-:Y:S02]  /*da50*/  STL [R1+0x334], R2 ;  /* 0x0003340201007387 */ /* 0x0001e40000100800 */
[----:B0-----:R-:W-:-:S02]  /*da60*/  LEA.HI.X.SX32 R2, R9, UR19, 0x1, P2 ;  /* 0x0000001309027c11 */ /* 0x001fc400090f0eff */
[----:B------:R-:W5:Y:S01]  /*da70*/  LDL.LU R9, [R1+0x130] ;  /* 0x0001300001097983 */ /* 0x000f620000300800 */
[----:B---3--:R-:W-:-:S05]  /*da80*/  LEA R0, P1, R17, UR18, 0x1 ;  /* 0x0000001211007c11 */ /* 0x008fca000f8208ff */
[----:B------:R2:W-:Y:S04]  /*da90*/  STL [R1+0x3a4], R0 ;  /* 0x0003a40001007387 */ /* 0x0005e80000100800 */
[----:B------:R0:W-:Y:S01]  /*daa0*/  STL [R1+0x32c], R2 ;  /* 0x00032c0201007387 */ /* 0x0001e20000100800 */
[----:B--2---:R-:W-:Y:S02]  /*dab0*/  LEA R0, P2, R18, UR18, 0x1 ;  /* 0x0000001212007c11 */ /* 0x004fe4000f8408ff */
[----:B0-----:R-:W-:Y:S02]  /*dac0*/  LEA.HI.X.SX32 R2, R10, UR19, 0x1, P3 ;  /* 0x000000130a027c11 */ /* 0x001fe400098f0eff */
[----:B------:R-:W2:Y:S04]  /*dad0*/  LDL.LU R10, [R1+0x13c] ;  /* 0x00013c00010a7983 */ /* 0x000ea80000300800 */
[----:B------:R4:W-:Y:S04]  /*dae0*/  STL [R1+0x3a8], R0 ;  /* 0x0003a80001007387 */ /* 0x0009e80000100800 */
[----:B------:R0:W-:Y:S01]  /*daf0*/  STL [R1+0x324], R2 ;  /* 0x0003240201007387 */ /* 0x0001e20000100800 */
[----:B----4-:R-:W-:-:S02]  /*db00*/  LEA R0, P3, R19, UR18, 0x1 ;  /* 0x0000001213007c11 */ /* 0x010fc4000f8608ff */
[----:B0-----:R-:W-:Y:S02]  /*db10*/  LEA.HI.X.SX32 R2, R11, UR19, 0x1, P4 ;  /* 0x000000130b027c11 */ /* 0x001fe4000a0f0eff */
[----:B------:R-:W3:Y:S04]  /*db20*/  LDL.LU R11, [R1+0x148] ;  /* 0x00014800010b7983 */ /* 0x000ee80000300800 */
[----:B------:R-:W-:Y:S04]  /*db30*/  STL [R1+0x3ac], R0 ;  /* 0x0003ac0001007387 */ /* 0x000fe80000100800 */
[----:B------:R0:W-:Y:S02]  /*db40*/  STL [R1+0x31c], R2 ;  /* 0x00031c0201007387 */ /* 0x0001e40000100800 */
[----:B0-----:R-:W-:-:S02]  /*db50*/  LEA.HI.X.SX32 R2, R12, UR19, 0x1, P5 ;  /* 0x000000130c027c11 */ /* 0x001fc4000a8f0eff */
[----:B------:R-:W4:Y:S01]  /*db60*/  LDL.LU R12, [R1+0x154] ;  /* 0x00015400010c7983 */ /* 0x000f220000300800 */
[----:B-----5:R-:W-:-:S05]  /*db70*/  LEA R0, P4, R20, UR18, 0x1 ;  /* 0x0000001214007c11 */ /* 0x020fca000f8808ff */
        /* <DEDUP_REMOVED lines=10> */
[----:B------:R0:W-:Y:S04]  /*dc20*/  STL [R1+0x3b8], R0 ;  /* 0x0003b80001007387 */ /* 0x0001e80000100800 */
[----:B------:R1:W-:Y:S01]  /*dc30*/  STL [R1+0x300], R2 ;  /* 0x0003000201007387 */ /* 0x0003e20000100800 */
[----:B0-----:R-:W-:-:S02]  /*dc40*/  LEA R0, P0, R23, UR18, 0x1 ;  /* 0x0000001217007c11 */ /* 0x001fc4000f8008ff */
[----:B-1----:R-:W-:Y:S02]  /*dc50*/  LEA.HI.X.SX32 R2, R17, UR19, 0x1, P1 ;  /* 0x0000001311027c11 */ /* 0x002fe400088f0eff */
        /* <DEDUP_REMOVED lines=30> */
[----:B--2---:R-:W-:-:S05]  /*de40*/  LEA R0, P6, R10, UR18, 0x1 ;  /* 0x000000120a007c11 */ /* 0x004fca000f8c08ff */
[----:B------:R3:W-:Y:S04]  /*de50*/  STL [R1+0x3d4], R0 ;  /* 0x0003d40001007387 */ /* 0x0007e80000100800 */
[----:B------:R0:W-:Y:S01]  /*de60*/  STL [R1+0x2c8], R2 ;  /* 0x0002c80201007387 */ /* 0x0001e20000100800 */
[----:B---3--:R-:W-:Y:S02]  /*de70*/  LEA R0, P0, R11, UR18, 0x1 ;  /* 0x000000120b007c11 */ /* 0x008fe4000f8008ff */
        /* <DEDUP_REMOVED lines=8> */
[----:B------:R0:W-:Y:S04]  /*df00*/  STL [R1+0x2b8], R2 ;  /* 0x0002b80201007387 */ /* 0x0001e80000100800 */
[----:B------:R-:W4:Y:S01]  /*df10*/  LDL.LU R6, [R1+0x15c] ;  /* 0x00015c0001067983 */ /* 0x000f220000300800 */
[----:B0-----:R-:W-:-:S02]  /*df20*/  LEA.HI.X.SX32 R2, R14, UR19, 0x1, P3 ;  /* 0x000000130e027c11 */ /* 0x001fc400098f0eff */
[----:B-----5:R-:W-:-:S05]  /*df30*/  LEA R0, P2, R13, UR18, 0x1 ;  /* 0x000000120d007c11 */ /* 0x020fca000f8408ff */
[----:B------:R-:W-:Y:S04]  /*df40*/  STL [R1+0x3e0], R0 ;  /* 0x0003e00001007387 */ /* 0x000fe80000100800 */
[----:B------:R0:W-:Y:S04]  /*df50*/  STL [R1+0x2b0], R2 ;  /* 0x0002b00201007387 */ /* 0x0001e80000100800 */
[----:B------:R-:W5:Y:S01]  /*df60*/  LDL.LU R14, [R1+0x158] ;  /* 0x00015800010e7983 */ /* 0x000f620000300800 */
[----:B0-----:R-:W-:Y:S02]  /*df70*/  LEA.HI.X.SX32 R2, R8, UR19, 0x1, P4 ;  /* 0x0000001308027c11 */ /* 0x001fe4000a0f0eff */
[----:B------:R-:W-:-:S05]  /*df80*/  LEA R0, P3, R16, UR18, 0x1 ;  /* 0x0000001210007c11 */ /* 0x000fca000f8608ff */
[----:B------:R-:W-:Y:S04]  /*df90*/  STL [R1+0x3e4], R0 ;  /* 0x0003e40001007387 */ /* 0x000fe80000100800 */
[----:B------:R0:W-:Y:S04]  /*dfa0*/  STL [R1+0x2a8], R2 ;  /* 0x0002a80201007387 */ /* 0x0001e80000100800 */
[----:B------:R-:W5:Y:S01]  /*dfb0*/  LDL.LU R8, [R1+0x150] ;  /* 0x0001500001087983 */ /* 0x000f620000300800 */
[----:B0-----:R-:W-:Y:S02]  /*dfc0*/  LEA.HI.X.SX32 R2, R9, UR19, 0x1, P5 ;  /* 0x0000001309027c11 */ /* 0x001fe4000a8f0eff */
[----:B------:R-:W-:-:S05]  /*dfd0*/  LEA R0, P4, R17, UR18, 0x1 ;  /* 0x0000001211007c11 */ /* 0x000fca000f8808ff */
[----:B------:R0:W-:Y:S04]  /*dfe0*/  STL [R1+0x3e8], R0 ;  /* 0x0003e80001007387 */ /* 0x0001e80000100800 */
[----:B------:R1:W-:Y:S04]  /*dff0*/  STL [R1+0x2a0], R2 ;  /* 0x0002a00201007387 */ /* 0x0003e80000100800 */
[----:B------:R-:W5:Y:S01]  /*e000*/  LDL.LU R9, [R1+0x14c] ;  /* 0x00014c0001097983 */ /* 0x000f620000300800 */
[----:B0-----:R-:W-:Y:S02]  /*e010*/  LEA R0, P5, R18, UR18, 0x1 ;  /* 0x0000001212007c11 */ /* 0x001fe4000f8a08ff */
[----:B-1----:R-:W-:-:S03]  /*e020*/  LEA.HI.X.SX32 R2, R10, UR19, 0x1, P6 ;  /* 0x000000130a027c11 */ /* 0x002fc6000b0f0eff */
        /* <DEDUP_REMOVED lines=29> */
[----:B--2---:R-:W-:-:S05]  /*e200*/  LEA R0, P4, R28, UR18, 0x1 ;  /* 0x000000121c007c11 */ /* 0x004fca000f8808ff */
[----:B------:R-:W-:Y:S04]  /*e210*/  STL [R1+0x404], R0 ;  /* 0x0004040001007387 */ /* 0x000fe80000100800 */
[----:B------:R0:W-:Y:S04]  /*e220*/  STL [R1+0x268], R2 ;  /* 0x0002680201007387 */ /* 0x0001e80000100800 */
[----:B------:R-:W2:Y:S01]  /*e230*/  LDL.LU R18, [R1+0x124] ;  /* 0x0001240001127983 */ /* 0x000ea20000300800 */
[----:B0-----:R-:W-:Y:S02]  /*e240*/  LEA.HI.X.SX32 R2, R19, UR19, 0x1, P6 ;  /* 0x0000001313027c11 */ /* 0x001fe4000b0f0eff */
[----:B---3--:R-:W-:-:S05]  /*e250*/  LEA R0, P5, R7, UR18, 0x1 ;  /* 0x0000001207007c11 */ /* 0x008fca000f8a08ff */
[----:B------:R4:W-:Y:S04]  /*e260*/  STL [R1+0x408], R0 ;  /* 0x0004080001007387 */ /* 0x0009e80000100800 */
[----:B------:R0:W-:Y:S04]  /*e270*/  STL [R1+0x260], R2 ;  /* 0x0002600201007387 */ /* 0x0001e80000100800 */
[----:B------:R-:W3:Y:S01]  /*e280*/  LDL.LU R19, [R1+0x11c] ;  /* 0x00011c0001137983 */ /* 0x000ee20000300800 */
[----:B----4-:R-:W-:Y:S02]  /*e290*/  LEA R0, P6, R6, UR18, 0x1 ;  /* 0x0000001206007c11 */ /* 0x010fe4000f8c08ff */
[----:B0-----:R-:W-:-:S03]  /*e2a0*/  LEA.HI.X.SX32 R2, R20, UR19, 0x1, P0 ;  /* 0x0000001314027c11 */ /* 0x001fc600080f0eff */
[----:B------:R-:W-:Y:S04]  /*e2b0*/  STL [R1+0x40c], R0 ;  /* 0x00040c0001007387 */ /* 0x000fe80000100800 */
[----:B------:R0:W-:Y:S04]  /*e2c0*/  STL [R1+0x258], R2 ;  /* 0x0002580201007387 */ /* 0x0001e80000100800 */
[----:B------:R-:W4:Y:S01]  /*e2d0*/  LDL.LU R20, [R1+0x118] ;  /* 0x0001180001147983 */ /* 0x000f220000300800 */
[----:B0-----:R-:W-:Y:S02]  /*e2e0*/  LEA.HI.X.SX32 R2, R21, UR19, 0x1, P1 ;  /* 0x0000001315027c11 */ /* 0x001fe400088f0eff */
[----:B-----5:R-:W-:-:S05]  /*e2f0*/  LEA R0, P0, R14, UR18, 0x1 ;  /* 0x000000120e007c11 */ /* 0x020fca000f8008ff */
[----:B------:R0:W-:Y:S04]  /*e300*/  STL [R1+0x410], R0 ;  /* 0x0004100001007387 */ /* 0x0001e80000100800 */
[----:B------:R1:W-:Y:S04]  /*e310*/  STL [R1+0x250], R2 ;  /* 0x0002500201007387 */ /* 0x0003e80000100800 */
[----:B------:R-:W5:Y:S01]  /*e320*/  LDL.LU R21, [R1+0x110] ;  /* 0x0001100001157983 */ /* 0x000f620000300800 */
[----:B0-----:R-:W-:Y:S02]  /*e330*/  LEA R0, P1, R8, UR18, 0x1 ;  /* 0x0000001208007c11 */ /* 0x001fe4000f8208ff */
[----:B-1----:R-:W-:-:S03]  /*e340*/  LEA.HI.X.SX32 R2, R22, UR19, 0x1, P2 ;  /* 0x0000001316027c11 */ /* 0x002fc600090f0eff */
[----:B------:R0:W-:Y:S04]  /*e350*/  STL [R1+0x414], R0 ;  /* 0x0004140001007387 */ /* 0x0001e80000100800 */
[----:B------:R-:W5:Y:S04]  /*e360*/  LDL.LU R22, [R1+0x10c] ;  /* 0x00010c0001167983 */ /* 0x000f680000300800 */
[----:B------:R1:W-:Y:S01]  /*e370*/  STL [R1+0x248], R2 ;  /* 0x0002480201007387 */ /* 0x0003e20000100800 */
        /* <DEDUP_REMOVED lines=13> */
[----:B------:R-:W5:Y:S01]  /*e450*/  LDL.LU R7, [R1+0xfc] ;  /* 0x0000fc0001077983 */ /* 0x000f620000300800 */
[----:B------:R-:W-:-:S03]  /*e460*/  LEA.HI.X.SX32 R3, R6, UR19, 0x1, P6 ;  /* 0x0000001306037c11 */ /* 0x000fc6000b0f0eff */
[----:B------:R-:W-:Y:S01]  /*e470*/  STL [R1+0x230], R2 ;  /* 0x0002300201007387 */ /* 0x000fe20000100800 */
[----:B0-----:R-:W-:-:S05]  /*e480*/  LEA R0, P5, R12, UR18, 0x1 ;  /* 0x000000120c007c11 */ /* 0x001fca000f8a08ff */
[----:B------:R0:W-:Y:S04]  /*e490*/  STL [R1+0x424], R0 ;  /* 0x0004240001007387 */ /* 0x0001e80000100800 */
[----:B------:R-:W-:Y:S01]  /*e4a0*/  STL [R1+0x228], R3 ;  /* 0x0002280301007387 */ /* 0x000fe20000100800 */
[----:B0-----:R-:W-:-:S03]  /*e4b0*/  LEA.HI.X.SX32 R0, R14, UR19, 0x1, P0 ;  /* 0x000000130e007c11 */ /* 0x001fc600080f0eff */
[----:B------:R-:W5:Y:S01]  /*e4c0*/  LDL.LU R14, [R1+0xf4] ;  /* 0x0000f400010e7983 */ /* 0x000f620000300800 */
        /* <DEDUP_REMOVED lines=22> */
[----:B------:R-:W-:Y:S01]  /*e630*/  STL [R1+0x200], R0 ;  /* 0x0002000001007387 */ /* 0x000fe20000100800 */
[----:B----4-:R-:W-:Y:S02]  /*e640*/  LEA R3, P4, R20, UR18, 0x1 ;  /* 0x0000001214037c11 */ /* 0x010fe4000f8808ff */
[----:B0-----:R-:W-:-:S03]  /*e650*/  LEA.HI.X.SX32 R2, R12, UR19, 0x1, P5 ;  /* 0x000000130c027c11 */ /* 0x001fc6000a8f0eff */
[----:B------:R-:W-:Y:S04]  /*e660*/  STL [R1+0x43c], R3 ;  /* 0x00043c0301007387 */ /* 0x000fe80000100800 */
[----:B------:R-:W3:Y:S04]  /*e670*/  LDL.LU R11, [R1+0xd4] ;  /* 0x0000d400010b7983 */ /* 0x000ee80000300800 */
[----:B------:R0:W-:Y:S02]  /*e680*/  STL [R1+0x1f8], R2 ;  /* 0x0001f80201007387 */ /* 0x0001e40000100800 */
[----:B0-----:R-:W-:-:S02]  /*e690*/  LEA.HI.X.SX32 R2, R13, UR19, 0x1, P6 ;  /* 0x000000130d027c11 */ /* 0x001fc4000b0f0eff */
[----:B-----5:R-:W-:-:S05]  /*e6a0*/  LEA R0, P5, R21, UR18, 0x1 ;  /* 0x0000001215007c11 */ /* 0x020fca000f8a08ff */
[----:B------:R0:W-:Y:S04]  /*e6b0*/  STL [R1+0x440], R0 ;  /* 0x0004400001007387 */ /* 0x0001e80000100800 */
[----:B------:R-:W4:Y:S04]  /*e6c0*/  LDL.LU R12, [R1+0xd0] ;  /* 0x0000d000010c7983 */ /* 0x000f280000300800 */
[----:B------:R1:W-:Y:S01]  /*e6d0*/  STL [R1+0x1f0], R2 ;  /* 0x0001f00201007387 */ /* 0x0003e20000100800 */
[----:B0-----:R-:W-:-:S05]  /*e6e0*/  LEA R0, P6, R22, UR18, 0x1 ;  /* 0x0000001216007c11 */ /* 0x001fca000f8c08ff */
[----:B------:R0:W-:Y:S04]  /*e6f0*/  STL [R1+0x444], R0 ;  /* 0x0004440001007387 */ /* 0x0001e80000100800 */
[----:B------:R-:W5:Y:S01]  /*e700*/  LDL.LU R13, [R1+0xcc] ;  /* 0x0000cc00010d7983 */ /* 0x000f620000300800 */
[----:B-1----:R-:W-:-:S05]  /*e710*/  LEA.HI.X.SX32 R2, R16, UR19, 0x1, P0 ;  /* 0x0000001310027c11 */ /* 0x002fca00080f0eff */
[----:B------:R1:W-:Y:S01]  /*e720*/  STL [R1+0x1e8], R2 ;  /* 0x0001e80201007387 */ /* 0x0003e20000100800 */
[----:B0-----:R-:W-:Y:S02]  /*e730*/  LEA R0, P0, R23, UR18, 0x1 ;  /* 0x0000001217007c11 */ /* 0x001fe4000f8008ff */
[----:B-1----:R-:W-:-:S03]  /*e740*/  LEA.HI.X.SX32 R2, R17, UR19, 0x1, P1 ;  /* 0x0000001311027c11 */ /* 0x002fc600088f0eff */
[----:B------:R0:W-:Y:S04]  /*e750*/  STL [R1+0x448], R0 ;  /* 0x0004480001007387 */ /* 0x0001e80000100800 */
[----:B------:R-:W5:Y:S04]  /*e760*/  LDL.LU R16, [R1+0xc4] ;  /* 0x0000c40001107983 */ /* 0x000f680000300800 */
[----:B------:R1:W-:Y:S01]  /*e770*/  STL [R1+0x1e0], R2 ;  /* 0x0001e00201007387 */ /* 0x0003e20000100800 */
[----:B0-----:R-:W-:-:S05]  /*e780*/  LEA R0, P1, R28, UR18, 0x1 ;  /* 0x000000121c007c11 */ /* 0x001fca000f8208ff */
[----:B------:R0:W-:Y:S04]  /*e790*/  STL [R1+0x44c], R0 ;  /* 0x00044c0001007387 */ /* 0x0001e80000100800 */
[----:B------:R-:W5:Y:S01]  /*e7a0*/  LDL.LU R17, [R1+0xc0] ;  /* 0x0000c00001117983 */ /* 0x000f620000300800 */
[----:B-1----:R-:W-:-:S05]  /*e7b0*/  LEA.HI.X.SX32 R2, R18, UR19, 0x1, P2 ;  /* 0x0000001312027c11 */ /* 0x002fca00090f0eff */
[----:B------:R1:W-:Y:S01]  /*e7c0*/  STL [R1+0x1d8], R2 ;  /* 0x0001d80201007387 */ /* 0x0003e20000100800 */
[----:B0-----:R-:W-:-:S05]  /*e7d0*/  LEA R0, P2, R7, UR18, 0x1 ;  /* 0x0000001207007c11 */ /* 0x001fca000f8408ff */
[----:B------:R-:W-:Y:S04]  /*e7e0*/  STL [R1+0x450], R0 ;  /* 0x0004500001007387 */ /* 0x000fe80000100800 */
[----:B------:R-:W5:Y:S01]  /*e7f0*/  LDL.LU R18, [R1+0xb8] ;  /* 0x0000b80001127983 */ /* 0x000f620000300800 */
[----:B-1----:R-:W-:-:S05]  /*e800*/  LEA.HI.X.SX32 R2, R19, UR19, 0x1, P3 ;  /* 0x0000001313027c11 */ /* 0x002fca00098f0eff */
        /* <DEDUP_REMOVED lines=22> */
[----:B--2---:R-:W-:Y:S02]  /*e970*/  LEA R0, P0, R10, UR18, 0x1 ;  /* 0x000000120a007c11 */ /* 0x004fe4000f8008ff */
[----:B0-----:R-:W-:-:S03]  /*e980*/  LEA.HI.X.SX32 R2, R28, UR19, 0x1, P1 ;  /* 0x000000131c027c11 */ /* 0x001fc600088f0eff */
[----:B------:R-:W-:Y:S04]  /*e990*/  STL [R1+0x464], R0 ;  /* 0x0004640001007387 */ /* 0x000fe80000100800 */
[----:B------:R-:W2:Y:S04]  /*e9a0*/  LDL.LU R28, [R1+0x98] ;  /* 0x00009800011c7983 */ /* 0x000ea80000300800 */
[----:B------:R0:W-:Y:S04]  /*e9b0*/  STL [R1+0x1a8], R2 ;  /* 0x0001a80201007387 */ /* 0x0001e80000100800 */
[----:B------:R-:W2:Y:S01]  /*e9c0*/  LDL.LU R6, [R1+0x90] ;  /* 0x0000900001067983 */ /* 0x000ea20000300800 */
[----:B0-----:R-:W-:-:S02]  /*e9d0*/  LEA.HI.X.SX32 R2, R7, UR19, 0x1, P2 ;  /* 0x0000001307027c11 */ /* 0x001fc400090f0eff */
[----:B---3--:R-:W-:-:S05]  /*e9e0*/  LEA R0, P1, R11, UR18, 0x1 ;  /* 0x000000120b007c11 */ /* 0x008fca000f8208ff */
[----:B------:R-:W-:Y:S04]  /*e9f0*/  STL [R1+0x468], R0 ;  /* 0x0004680001007387 */ /* 0x000fe80000100800 */
[----:B------:R0:W-:Y:S04]  /*ea00*/  STL [R1+0x1a0], R2 ;  /* 0x0001a00201007387 */ /* 0x0001e80000100800 */
[----:B------:R-:W3:Y:S01]  /*ea10*/  LDL.LU R7, [R1+0x8c] ;  /* 0x00008c0001077983 */ /* 0x000ee20000300800 */
[----:B0-----:R-:W-:Y:S02]  /*ea20*/  LEA.HI.X.SX32 R2, R14, UR19, 0x1, P3 ;  /* 0x000000130e027c11 */ /* 0x001fe400098f0eff */
[----:B------:R-:W-:-:S02]  /*ea30*/  LEA.HI.X.SX32 R3, R5, UR19, 0x1, P4 ;  /* 0x0000001305037c11 */ /* 0x000fc4000a0f0eff */
[----:B----4-:R-:W-:-:S05]  /*ea40*/  LEA R0, P2, R12, UR18, 0x1 ;  /* 0x000000120c007c11 */ /* 0x010fca000f8408ff */
[----:B------:R5:W-:Y:S04]  /*ea50*/  STL [R1+0x46c], R0 ;  /* 0x00046c0001007387 */ /* 0x000be80000100800 */
[----:B------:R-:W-:Y:S04]  /*ea60*/  STL [R1+0x198], R2 ;  /* 0x0001980201007387 */ /* 0x000fe80000100800 */
[----:B------:R-:W4:Y:S01]  /*ea70*/  LDL.LU R14, [R1+0x84] ;  /* 0x00008400010e7983 */ /* 0x000f220000300800 */
[----:B-----5:R-:W-:-:S05]  /*ea80*/  LEA R0, P3, R13, UR18, 0x1 ;  /* 0x000000120d007c11 */ /* 0x020fca000f8608ff */
[----:B------:R0:W-:Y:S04]  /*ea90*/  STL [R1+0x470], R0 ;  /* 0x0004700001007387 */ /* 0x0001e80000100800 */
[----:B------:R1:W-:Y:S01]  /*eaa0*/  STL [R1+0x19c], R3 ;  /* 0x00019c0301007387 */ /* 0x0003e20000100800 */
[----:B0-----:R-:W-:-:S03]  /*eab0*/  LEA.HI.X.SX32 R0, R8, UR19, 0x1, P5 ;  /* 0x0000001308007c11 */ /* 0x001fc6000a8f0eff */
[----:B------:R-:W5:Y:S01]  /*eac0*/  LDL.LU R8, [R1+0x80] ;  /* 0x0000800001087983 */ /* 0x000f620000300800 */
[----:B------:R-:W-:-:S05]  /*ead0*/  LEA R2, P4, R16, UR18, 0x1 ;  /* 0x0000001210027c11 */ /* 0x000fca000f8808ff */
[----:B------:R0:W-:Y:S04]  /*eae0*/  STL [R1+0x474], R2 ;  /* 0x0004740201007387 */ /* 0x0001e80000100800 */
[----:B------:R-:W-:Y:S01]  /*eaf0*/  STL [R1+0x1a4], R0 ;  /* 0x0001a40001007387 */ /* 0x000fe20000100800 */
[----:B-1----:R-:W-:Y:S02]  /*eb00*/  LEA R3, P5, R17, UR18, 0x1 ;  /* 0x0000001211037c11 */ /* 0x002fe4000f8a08ff */
[----:B0-----:R-:W-:-:S03]  /*eb10*/  LEA.HI.X.SX32 R2, R9, UR19, 0x1, P6 ;  /* 0x0000001309027c11 */ /* 0x001fc6000b0f0eff */
[----:B------:R0:W-:Y:S04]  /*eb20*/  STL [R1+0x478], R3 ;  /* 0x0004780301007387 */ /* 0x0001e80000100800 */
[----:B------:R-:W5:Y:S01]  /*eb30*/  LDL.LU R9, [R1+0x78] ;  /* 0x0000780001097983 */ /* 0x000f620000300800 */
[----:B0-----:R-:W-:-:S03]  /*eb40*/  LEA.HI.X.SX32 R3, R10, UR19, 0x1, P0 ;  /* 0x000000130a037c11 */ /* 0x001fc600080f0eff */
[----:B------:R0:W-:Y:S01]  /*eb50*/  STL [R1+0x1ac], R2 ;  /* 0x0001ac0201007387 */ /* 0x0001e20000100800 */
[----:B------:R-:W-:-:S05]  /*eb60*/  LEA R0, P6, R18, UR18, 0x1 ;  /* 0x0000001212007c11 */ /* 0x000fca000f8c08ff */
[----:B------:R1:W-:Y:S04]  /*eb70*/  STL [R1+0x47c], R0 ;  /* 0x00047c0001007387 */ /* 0x0003e80000100800 */
[----:B------:R1:W-:Y:S04]  /*eb80*/  STL [R1+0x1b4], R3 ;  /* 0x0001b40301007387 */ /* 0x0003e80000100800 */
[----:B------:R-:W5:Y:S01]  /*eb90*/  LDL.LU R10, [R1+0x74] ;  /* 0x00007400010a7983 */ /* 0x000f620000300800 */
[----:B0-----:R-:W-:Y:S02]  /*eba0*/  LEA R2, P0, R19, UR18, 0x1 ;  /* 0x0000001213027c11 */ /* 0x001fe4000f8008ff */
[----:B-1----:R-:W-:-:S03]  /*ebb0*/  LEA.HI.X.SX32 R0, R11, UR19, 0x1, P1 ;  /* 0x000000130b007c11 */ /* 0x002fc600088f0eff */
[----:B------:R0:W-:Y:S04]  /*ebc0*/  STL [R1+0x480], R2 ;  /* 0x0004800201007387 */ /* 0x0001e80000100800 */
[----:B------:R-:W-:Y:S01]  /*ebd0*/  STL [R1+0x1bc], R0 ;  /* 0x0001bc0001007387 */ /* 0x000fe20000100800 */
[----:B------:R-:W-:-:S05]  /*ebe0*/  LEA R3, P1, R20, UR18, 0x1 ;  /* 0x0000001214037c11 */ /* 0x000fca000f8208ff */
[----:B------:R1:W-:Y:S04]  /*ebf0*/  STL [R1+0x484], R3 ;  /* 0x0004840301007387 */ /* 0x0003e80000100800 */
[----:B------:R-:W5:Y:S01]  /*ec00*/  LDL.LU R11, [R1+0x6c] ;  /* 0x00006c00010b7983 */ /* 0x000f620000300800 */
[----:B0-----:R-:W-:Y:S02]  /*ec10*/  LEA.HI.X.SX32 R2, R12, UR19, 0x1, P2 ;  /* 0x000000130c027c11 */ /* 0x001fe400090f0eff */
[----:B-1----:R-:W-:Y:S02]  /*ec20*/  LEA.HI.X.SX32 R3, R13, UR19, 0x1, P3 ;  /* 0x000000130d037c11 */ /* 0x002fe400098f0eff */
[----:B------:R-:W-:Y:S01]  /*ec30*/  LEA R0, P2, R21, UR18, 0x1 ;  /* 0x0000001215007c11 */ /* 0x000fe2000f8408ff */
[----:B------:R-:W-:Y:S04]  /*ec40*/  STL [R1+0x1c4], R2 ;  /* 0x0001c40201007387 */ /* 0x000fe80000100800 */
[----:B------:R0:W-:Y:S04]  /*ec50*/  STL [R1+0x488], R0 ;  /* 0x0004880001007387 */ /* 0x0001e80000100800 */
[----:B------:R1:W-:Y:S04]  /*ec60*/  STL [R1+0x1cc], R3 ;  /* 0x0001cc0301007387 */ /* 0x0003e80000100800 */
[----:B------:R-:W5:Y:S01]  /*ec70*/  LDL.LU R12, [R1+0x64] ;  /* 0x00006400010c7983 */ /* 0x000f620000300800 */
[----:B0-----:R-:W-:-:S02]  /*ec80*/  LEA.HI.X.SX32 R0, R16, UR19, 0x1, P4 ;  /* 0x0000001310007c11 */ /* 0x001fc4000a0f0eff */
[----:B------:R-:W-:-:S05]  /*ec90*/  LEA R2, P3, R22, UR18, 0x1 ;  /* 0x0000001216027c11 */ /* 0x000fca000f8608ff */
[----:B------:R0:W-:Y:S04]  /*eca0*/  STL [R1+0x48c], R2 ;  /* 0x00048c0201007387 */ /* 0x0001e80000100800 */
[----:B------:R-:W-:Y:S01]  /*ecb0*/  STL [R1+0x1d4], R0 ;  /* 0x0001d40001007387 */ /* 0x000fe20000100800 */
[----:B-1----:R-:W-:-:S05]  /*ecc0*/  LEA R3, P4, R23, UR18, 0x1 ;  /* 0x0000001217037c11 */ /* 0x002fca000f8808ff */
[----:B------:R1:W-:Y:S04]  /*ecd0*/  STL [R1+0x490], R3 ;  /* 0x0004900301007387 */ /* 0x0003e80000100800 */
[----:B------:R-:W5:Y:S01]  /*ece0*/  LDL.LU R13, [R1+0x60] ;  /* 0x00006000010d7983 */ /* 0x000f620000300800 */
[----:B0-----:R-:W-:Y:S02]  /*ecf0*/  LEA.HI.X.SX32 R2, R17, UR19, 0x1, P5 ;  /* 0x0000001311027c11 */ /* 0x001fe4000a8f0eff */
[----:B-1----:R-:W-:-:S03]  /*ed00*/  LEA.HI.X.SX32 R3, R18, UR19, 0x1, P6 ;  /* 0x0000001312037c11 */ /* 0x002fc6000b0f0eff */
[----:B------:R0:W-:Y:S01]  /*ed10*/  STL [R1+0x1dc], R2 ;  /* 0x0001dc0201007387 */ /* 0x0001e20000100800 */
[----:B--2---:R-:W-:-:S05]  /*ed20*/  LEA R0, P5, R28, UR18, 0x1 ;  /* 0x000000121c007c11 */ /* 0x004fca000f8a08ff */
[----:B------:R1:W-:Y:S01]  /*ed30*/  STL [R1+0x494], R0 ;  /* 0x0004940001007387 */ /* 0x0003e20000100800 */
[----:B0-----:R-:W-:-:S03]  /*ed40*/  LEA R2, P6, R6, UR18, 0x1 ;  /* 0x0000001206027c11 */ /* 0x001fc6000f8c08ff */
[----:B------:R3:W-:Y:S04]  /*ed50*/  STL [R1+0x1e4], R3 ;  /* 0x0001e40301007387 */ /* 0x0007e80000100800 */
[----:B------:R-:W2:Y:S01]  /*ed60*/  LDL.LU R16, [R1+0x5c] ;  /* 0x00005c0001107983 */ /* 0x000ea20000300800 */
[----:B-1----:R-:W-:-:S03]  /*ed70*/  LEA.HI.X.SX32 R0, R19, UR19, 0x1, P0 ;  /* 0x0000001313007c11 */ /* 0x002fc600080f0eff */
[----:B------:R-:W-:Y:S04]  /*ed80*/  STL [R1+0x498], R2 ;  /* 0x0004980201007387 */ /* 0x000fe80000100800 */
[----:B------:R0:W-:Y:S01]  /*ed90*/  STL [R1+0x1ec], R0 ;  /* 0x0001ec0001007387 */ /* 0x0001e20000100800 */
[----:B---3--:R-:W-:Y:S02]  /*eda0*/  LEA R3, P0, R7, UR18, 0x1 ;  /* 0x0000001207037c11 */ /* 0x008fe4000f8008ff */
[----:B0-----:R-:W-:-:S03]  /*edb0*/  LEA.HI.X.SX32 R0, R20, UR19, 0x1, P1 ;  /* 0x0000001314007c11 */ /* 0x001fc600088f0eff */
[----:B------:R-:W-:Y:S04]  /*edc0*/  STL [R1+0x49c], R3 ;  /* 0x00049c0301007387 */ /* 0x000fe80000100800 */
[----:B------:R-:W3:Y:S04]  /*edd0*/  LDL.LU R17, [R1+0x54] ;  /* 0x0000540001117983 */ /* 0x000ee80000300800 */
[----:B------:R0:W-:Y:S02]  /*ede0*/  STL [R1+0x1f4], R0 ;  /* 0x0001f40001007387 */ /* 0x0001e40000100800 */
[----:B0-----:R-:W-:-:S02]  /*edf0*/  LEA.HI.X.SX32 R0, R21, UR19, 0x1, P2 ;  /* 0x0000001315007c11 */ /* 0x001fc400090f0eff */
[----:B----4-:R-:W-:-:S05]  /*ee00*/  LEA R2, P1, R14, UR18, 0x1 ;  /* 0x000000120e027c11 */ /* 0x010fca000f8208ff */
[----:B------:R5:W-:Y:S04]  /*ee10*/  STL [R1+0x4a0], R2 ;  /* 0x0004a00201007387 */ /* 0x000be80000100800 */
[----:B------:R-:W4:Y:S04]  /*ee20*/  LDL.LU R18, [R1+0x4c] ;  /* 0x00004c0001127983 */ /* 0x000f280000300800 */
[----:B------:R0:W-:Y:S04]  /*ee30*/  STL [R1+0x1fc], R0 ;  /* 0x0001fc0001007387 */ /* 0x0001e80000100800 */
[----:B------:R-:W4:Y:S01]  /*ee40*/  LDL.LU R19, [R1+0x48] ;  /* 0x0000480001137983 */ /* 0x000f220000300800 */
[----:B-----5:R-:W-:-:S02]  /*ee50*/  LEA R2, P2, R8, UR18, 0x1 ;  /* 0x0000001208027c11 */ /* 0x020fc4000f8408ff */
[----:B0-----:R-:W-:-:S03]  /*ee60*/  LEA.HI.X.SX32 R0, R22, UR19, 0x1, P3 ;  /* 0x0000001316007c11 */ /* 0x001fc600098f0eff */
[----:B------:R-:W-:Y:S04]  /*ee70*/  STL [R1+0x4a4], R2 ;  /* 0x0004a40201007387 */ /* 0x000fe80000100800 */
[----:B------:R-:W5:Y:S04]  /*ee80*/  LDL.LU R20, [R1+0x44] ;  /* 0x0000440001147983 */ /* 0x000f680000300800 */
[----:B------:R0:W-:Y:S04]  /*ee90*/  STL [R1+0x204], R0 ;  /* 0x0002040001007387 */ /* 0x0001e80000100800 */
[----:B------:R-:W5:Y:S01]  /*eea0*/  LDL.LU R21, [R1+0x3c] ;  /* 0x00003c0001157983 */ /* 0x000f620000300800 */
[----:B0-----:R-:W-:-:S02]  /*eeb0*/  LEA.HI.X.SX32 R0, R23, UR19, 0x1, P4 ;  /* 0x0000001317007c11 */ /* 0x001fc4000a0f0eff */
[----:B------:R-:W-:-:S05]  /*eec0*/  LEA R2, P3, R9, UR18, 0x1 ;  /* 0x0000001209027c11 */ /* 0x000fca000f8608ff */
[----:B------:R0:W-:Y:S04]  /*eed0*/  STL [R1+0x4a8], R2 ;  /* 0x0004a80201007387 */ /* 0x0001e80000100800 */
[----:B------:R-:W5:Y:S04]  /*eee0*/  LDL.LU R22, [R1+0x38] ;  /* 0x0000380001167983 */ /* 0x000f680000300800 */
[----:B------:R1:W-:Y:S04]  /*eef0*/  STL [R1+0x20c], R0 ;  /* 0x00020c0001007387 */ /* 0x0003e80000100800 */
[----:B------:R-:W5:Y:S01]  /*ef00*/  LDL.LU R23, [R1+0x30] ;  /* 0x0000300001177983 */ /* 0x000f620000300800 */
[----:B0-----:R-:W-:-:S02]  /*ef10*/  LEA R2, P4, R10, UR18, 0x1 ;  /* 0x000000120a027c11 */ /* 0x001fc4000f8808ff */
[----:B-1----:R-:W-:-:S03]  /*ef20*/  LEA.HI.X.SX32 R0, R28, UR19, 0x1, P5 ;  /* 0x000000131c007c11 */ /* 0x002fc6000a8f0eff */
[----:B------:R-:W-:Y:S04]  /*ef30*/  STL [R1+0x4ac], R2 ;  /* 0x0004ac0201007387 */ /* 0x000fe80000100800 */
[----:B------:R-:W5:Y:S04]  /*ef40*/  LDL.LU R28, [R1+0x2c] ;  /* 0x00002c00011c7983 */ /* 0x000f680000300800 */
[----:B------:R0:W-:Y:S04]  /*ef50*/  STL [R1+0x214], R0 ;  /* 0x0002140001007387 */ /* 0x0001e80000100800 */
[----:B0-----:R-:W5:Y:S01]  /*ef60*/  LDL.LU R0, [R1+0x24] ;  /* 0x0000240001007983 */ /* 0x001f620000300800 */
[----:B------:R-:W-:-:S02]  /*ef70*/  LEA R2, P5, R11, UR18, 0x1 ;  /* 0x000000120b027c11 */ /* 0x000fc4000f8a08ff */
[----:B------:R-:W-:-:S03]  /*ef80*/  LEA.HI.X.SX32 R3, R6, UR19, 0x1, P6 ;  /* 0x0000001306037c11 */ /* 0x000fc6000b0f0eff */
[----:B------:R0:W-:Y:S04]  /*ef90*/  STL [R1+0x4b0], R2 ;  /* 0x0004b00201007387 */ /* 0x0001e80000100800 */
[----:B0-----:R-:W5:Y:S04]  /*efa0*/  LDL.LU R2, [R1+0x20] ;  /* 0x0000200001027983 */ /* 0x001f680000300800 */
[----:B------:R0:W-:Y:S01]  /*efb0*/  STL [R1+0x21c], R3 ;  /* 0x00021c0301007387 */ /* 0x0001e20000100800 */
[----:B------:R-:W-:-:S03]  /*efc0*/  LEA R4, P6, R12, UR18, 0x1 ;  /* 0x000000120c047c11 */ /* 0x000fc6000f8c08ff */
[----:B0-----:R-:W5:Y:S01]  /*efd0*/  LDL.LU R3, [R1+0x18] ;  /* 0x0000180001037983 */ /* 0x001f620000300800 */
[----:B------:R-:W-:-:S03]  /*efe0*/  LEA.HI.X.SX32 R5, R7, UR19, 0x1, P0 ;  /* 0x0000001307057c11 */ /* 0x000fc600080f0eff */
[----:B------:R0:W-:Y:S04]  /*eff0*/  STL [R1+0x4b4], R4 ;  /* 0x0004b40401007387 */ /* 0x0001e80000100800 */
[----:B0-----:R-:W5:Y:S04]  /*f000*/  LDL.LU R4, [R1+0x14] ;  /* 0x0000140001047983 */ /* 0x001f680000300800 */
[----:B------:R0:W-:Y:S04]  /*f010*/  STL [R1+0x224], R5 ;  /* 0x0002240501007387 */ /* 0x0001e80000100800 */
[----:B0-----:R-:W5:Y:S01]  /*f020*/  LDL.LU R5, [R1+0xc] ;  /* 0x00000c0001057983 */ /* 0x001f620000300800 */
[----:B------:R-:W-:-:S02]  /*f030*/  LEA R6, P0, R13, UR18, 0x1 ;  /* 0x000000120d067c11 */ /* 0x000fc4000f8008ff */
[----:B------:R-:W-:-:S03]  /*f040*/  LEA.HI.X.SX32 R7, R14, UR19, 0x1, P1 ;  /* 0x000000130e077c11 */ /* 0x000fc600088f0eff */
[----:B------:R0:W-:Y:S04]  /*f050*/  STL [R1+0x4b8], R6 ;  /* 0x0004b80601007387 */ /* 0x0001e80000100800 */
[----:B0-----:R-:W5:Y:S04]  /*f060*/  LDL.LU R6, [R1+0x8] ;  /* 0x0000080001067983 */ /* 0x001f680000300800 */
[----:B------:R0:W-:Y:S04]  /*f070*/  STL [R1+0x22c], R7 ;  /* 0x00022c0701007387 */ /* 0x0001e80000100800 */
[----:B0-----:R-:W5:Y:S01]  /*f080*/  LDL.LU R7, [R1+0x4] ;  /* 0x0000040001077983 */ /* 0x001f620000300800 */
[----:B--2---:R-:W-:-:S02]  /*f090*/  LEA R14, P1, R16, UR18, 0x1 ;  /* 0x00000012100e7c11 */ /* 0x004fc4000f8208ff */
[----:B------:R-:W-:-:S03]  /*f0a0*/  LEA.HI.X.SX32 R8, R8, UR19, 0x1, P2 ;  /* 0x0000001308087c11 */ /* 0x000fc600090f0eff */
[----:B------:R0:W-:Y:S01]  /*f0b0*/  STL [R1+0x4bc], R14 ;  /* 0x0004bc0e01007387 */ /* 0x0001e20000100800 */
[----:B------:R-:W-:-:S03]  /*f0c0*/  LEA.HI.X.SX32 R9, R9, UR19, 0x1, P3 ;  /* 0x0000001309097c11 */ /* 0x000fc600098f0eff */
[----:B0-----:R-:W2:Y:S04]  /*f0d0*/  LDL.LU R14, [R1] ;  /* 0x00000000010e7983 */ /* 0x001ea80000300800 */
[----:B------:R3:W-:Y:S02]  /*f0e0*/  STL [R1+0x234], R8 ;  /* 0x0002340801007387 */ /* 0x0007e40000100800 */
[----:B---3--:R-:W-:-:S05]  /*f0f0*/  LEA R8, P2, R17, UR18, 0x1 ;  /* 0x0000001211087c11 */ /* 0x008fca000f8408ff */
[----:B------:R0:W-:Y:S01]  /*f100*/  STL [R1+0x4c0], R8 ;  /* 0x0004c00801007387 */ /* 0x0001e20000100800 */
[----:B------:R-:W-:-:S03]  /*f110*/  LEA.HI.X.SX32 R10, R10, UR19, 0x1, P4 ;  /* 0x000000130a0a7c11 */ /* 0x000fc6000a0f0eff */
[----:B0-----:R-:W3:Y:S04]  /*f120*/  LDL.LU R8, [R1+0xa10] ;  /* 0x000a100001087983 */ /* 0x001ee80000300800 */
[----:B------:R4:W-:Y:S01]  /*f130*/  STL [R1+0x23c], R9 ;  /* 0x00023c0901007387 */ /* 0x0009e20000100800 */
[----:B------:R-:W-:Y:S02]  /*f140*/  LEA.HI.X.SX32 R11, R11, UR19, 0x1, P5 ;  /* 0x000000130b0b7c11 */ /* 0x000fe4000a8f0eff */
[----:B------:R-:W-:Y:S02]  /*f150*/  LEA.HI.X.SX32 R12, R12, UR19, 0x1, P6 ;  /* 0x000000130c0c7c11 */ /* 0x000fe4000b0f0eff */
[----:B------:R-:W-:Y:S02]  /*f160*/  LEA.HI.X.SX32 R13, R13, UR19, 0x1, P0 ;  /* 0x000000130d0d7c11 */ /* 0x000fe400080f0eff */
[----:B------:R-:W-:-:S02]  /*f170*/  LEA.HI.X.SX32 R16, R16, UR19, 0x1, P1 ;  /* 0x0000001310107c11 */ /* 0x000fc400088f0eff */
[----:B------:R-:W-:Y:S02]  /*f180*/  LEA.HI.X.SX32 R17, R17, UR19, 0x1, P2 ;  /* 0x0000001311117c11 */ /* 0x000fe400090f0eff */
[----:B----4-:R-:W-:-:S05]  /*f190*/  LEA R9, P3, R18, UR18, 0x1 ;  /* 0x0000001212097c11 */ /* 0x010fca000f8608ff */
[----:B------:R0:W-:Y:S04]  /*f1a0*/  STL [R1+0x4c4], R9 ;  /* 0x0004c40901007387 */ /* 0x0001e80000100800 */
[----:B0-----:R-:W4:Y:S04]  /*f1b0*/  LDL.LU R9, [R1+0xa0c] ;  /* 0x000a0c0001097983 */ /* 0x001f280000300800 */
[----:B------:R0:W-:Y:S02]  /*f1c0*/  STL [R1+0x244], R10 ;  /* 0x0002440a01007387 */ /* 0x0001e40000100800 */
[----:B0-----:R-:W-:-:S05]  /*f1d0*/  LEA R10, P4, R19, UR18, 0x1 ;  /* 0x00000012130a7c11 */ /* 0x001fca000f8808ff */
[----:B------:R0:W-:Y:S04]  /*f1e0*/  STL [R1+0x4c8], R10 ;  /* 0x0004c80a01007387 */ /* 0x0001e80000100800 */
[----:B0-----:R-:W2:Y:S04]  /*f1f0*/  LDL.LU R10, [R1+0xa08] ;  /* 0x000a0800010a7983 */ /* 0x001ea80000300800 */
[----:B------:R5:W-:Y:S02]  /*f200*/  STL [R1+0x24c], R11 ;  /* 0x00024c0b01007387 */ /* 0x000be40000100800 */
[----:B-----5:R-:W-:-:S05]  /*f210*/  LEA R11, P5, R20, UR18, 0x1 ;  /* 0x00000012140b7c11 */ /* 0x020fca000f8a08ff */
[----:B------:R0:W-:Y:S04]  /*f220*/  STL [R1+0x4cc], R11 ;  /* 0x0004cc0b01007387 */ /* 0x0001e80000100800 */
[----:B0-----:R-:W5:Y:S04]  /*f230*/  LDL.LU R11, [R1+0xa04] ;  /* 0x000a0400010b7983 */ /* 0x001f680000300800 */
[----:B------:R0:W-:Y:S02]  /*f240*/  STL [R1+0x254], R12 ;  /* 0x0002540c01007387 */ /* 0x0001e40000100800 */
[----:B0-----:R-:W-:-:S05]  /*f250*/  LEA R12, P6, R21, UR18, 0x1 ;  /* 0x00000012150c7c11 */ /* 0x001fca000f8c08ff */
[----:B------:R0:W-:Y:S04]  /*f260*/  STL [R1+0x4d0], R12 ;  /* 0x0004d00c01007387 */ /* 0x0001e80000100800 */
[----:B0-----:R-:W2:Y:S04]  /*f270*/  LDL.LU R12, [R1+0xa00] ;  /* 0x000a0000010c7983 */ /* 0x001ea80000300800 */
[----:B------:R0:W-:Y:S02]  /*f280*/  STL [R1+0x25c], R13 ;  /* 0x00025c0d01007387 */ /* 0x0001e40000100800 */
[----:B0-----:R-:W-:-:S05]  /*f290*/  LEA R13, P0, R22, UR18, 0x1 ;  /* 0x00000012160d7c11 */ /* 0x001fca000f8008ff */
[----:B------:R0:W-:Y:S04]  /*f2a0*/  STL [R1+0x4d4], R13 ;  /* 0x0004d40d01007387 */ /* 0x0001e80000100800 */
[----:B0-----:R-:W3:Y:S04]  /*f2b0*/  LDL.LU R13, [R1+0x9fc] ;  /* 0x0009fc00010d7983 */ /* 0x001ee80000300800 */
[----:B------:R0:W-:Y:S02]  /*f2c0*/  STL [R1+0x264], R16 ;  /* 0x0002641001007387 */ /* 0x0001e40000100800 */
[----:B0-----:R-:W-:-:S05]  /*f2d0*/  LEA R16, P1, R23, UR18, 0x1 ;  /* 0x0000001217107c11 */ /* 0x001fca000f8208ff */
[----:B------:R0:W-:Y:S01]  /*f2e0*/  STL [R1+0x4d8], R16 ;  /* 0x0004d81001007387 */ /* 0x0001e20000100800 */
[----:B------:R-:W-:-:S03]  /*f2f0*/  LEA.HI.X.SX32 R18, R18, UR19, 0x1, P3 ;  /* 0x0000001312127c11 */ /* 0x000fc600098f0eff */
        /* <DEDUP_REMOVED lines=33> */
[----:B------:R0:W-:Y:S04]  /*f510*/  STL [R1+0x4f4], R23 ;  /* 0x0004f41701007387 */ /* 0x0001e80000100800 */
[----:B0-----:R-:W3:Y:S04]  /*f520*/  LDL.LU R23, [R1+0x9dc] ;  /* 0x0009dc0001177983 */ /* 0x001ee80000300800 */
[----:B------:R0:W-:Y:S02]  /*f530*/  STL [R1+0x2a4], R28 ;  /* 0x0002a41c01007387 */ /* 0x0001e40000100800 */
[----:B0-----:R-:W-:-:S05]  /*f540*/  LEA R28, P2, R7, UR18, 0x1 ;  /* 0x00000012071c7c11 */ /* 0x001fca000f8408ff */
[----:B------:R0:W-:Y:S04]  /*f550*/  STL [R1+0x4f8], R28 ;  /* 0x0004f81c01007387 */ /* 0x0001e80000100800 */
[----:B0-----:R-:W3:Y:S01]  /*f560*/  LDL.LU R28, [R1+0x9d8] ;  /* 0x0009d800011c7983 */ /* 0x001ee20000300800 */
[----:B------:R-:W-:-:S05]  /*f570*/  LEA.HI.X.SX32 R0, R0, UR19, 0x1, P3 ;  /* 0x0000001300007c11 */ /* 0x000fca00098f0eff */
[----:B------:R2:W-:Y:S01]  /*f580*/  STL [R1+0x2ac], R0 ;  /* 0x0002ac0001007387 */ /* 0x0005e20000100800 */
[----:B------:R-:W-:Y:S02]  /*f590*/  LEA.HI.X.SX32 R2, R2, UR19, 0x1, P4 ;  /* 0x0000001302027c11 */ /* 0x000fe4000a0f0eff */
[----:B--2---:R-:W-:-:S05]  /*f5a0*/  LEA R0, P3, R14, UR18, 0x1 ;  /* 0x000000120e007c11 */ /* 0x004fca000f8608ff */
[----:B------:R-:W-:Y:S04]  /*f5b0*/  STL [R1+0x4fc], R0 ;  /* 0x0004fc0001007387 */ /* 0x000fe80000100800 */
[----:B------:R0:W-:Y:S02]  /*f5c0*/  STL [R1+0x2b4], R2 ;  /* 0x0002b40201007387 */ /* 0x0001e40000100800 */
[----:B0-----:R-:W-:Y:S02]  /*f5d0*/  LEA.HI.X.SX32 R2, R3, UR19, 0x1, P5 ;  /* 0x0000001303027c11 */ /* 0x001fe4000a8f0eff */
[----:B------:R-:W-:Y:S02]  /*f5e0*/  LEA.HI.X.SX32 R3, R4, UR19, 0x1, P6 ;  /* 0x0000001304037c11 */ /* 0x000fe4000b0f0eff */
[----:B---3--:R-:W-:-:S05]  /*f5f0*/  LEA R0, P4, R28, UR18, 0x1 ;  /* 0x000000121c007c11 */ /* 0x008fca000f8808ff */
[----:B------:R0:W-:Y:S04]  /*f600*/  STL [R1+0x500], R0 ;  /* 0x0005000001007387 */ /* 0x0001e80000100800 */
[----:B------:R1:W-:Y:S01]  /*f610*/  STL [R1+0x2bc], R2 ;  /* 0x0002bc0201007387 */ /* 0x0003e20000100800 */
[----:B0-----:R-:W-:Y:S02]  /*f620*/  LEA R0, P5, R23, UR18, 0x1 ;  /* 0x0000001217007c11 */ /* 0x001fe4000f8a08ff */
[----:B-1----:R-:W-:-:S03]  /*f630*/  LEA R2, P6, R22, UR18, 0x1 ;  /* 0x0000001216027c11 */ /* 0x002fc6000f8c08ff */
[----:B------:R0:W-:Y:S04]  /*f640*/  STL [R1+0x504], R0 ;  /* 0x0005040001007387 */ /* 0x0001e80000100800 */
[----:B------:R1:W-:Y:S01]  /*f650*/  STL [R1+0x2c4], R3 ;  /* 0x0002c40301007387 */ /* 0x0003e20000100800 */
[----:B0-----:R-:W-:-:S03]  /*f660*/  LEA.HI.X.SX32 R0, R5, UR19, 0x1, P0 ;  /* 0x0000001305007c11 */ /* 0x001fc600080f0eff */
[----:B------:R0:W-:Y:S01]  /*f670*/  STL [R1+0x508], R2 ;  /* 0x0005080201007387 */ /* 0x0001e20000100800 */
[----:B-1----:R-:W-:-:S03]  /*f680*/  LEA R3, P0, R21, UR18, 0x1 ;  /* 0x0000001215037c11 */ /* 0x002fc6000f8008ff */
[----:B------:R1:W-:Y:S04]  /*f690*/  STL [R1+0x2cc], R0 ;  /* 0x0002cc0001007387 */ /* 0x0003e80000100800 */
[----:B------:R2:W-:Y:S01]  /*f6a0*/  STL [R1+0x50c], R3 ;  /* 0x00050c0301007387 */ /* 0x0005e20000100800 */
[----:B0-----:R-:W-:Y:S02]  /*f6b0*/  LEA.HI.X.SX32 R2, R6, UR19, 0x1, P1 ;  /* 0x0000001306027c11 */ /* 0x001fe400088f0eff */
[----:B-1----:R-:W-:-:S03]  /*f6c0*/  LEA R0, P1, R20, UR18, 0x1 ;  /* 0x0000001214007c11 */ /* 0x002fc6000f8208ff */
[----:B------:R-:W-:Y:S01]  /*f6d0*/  STL [R1+0x2d4], R2 ;  /* 0x0002d40201007387 */ /* 0x000fe20000100800 */
[----:B--2---:R-:W-:-:S03]  /*f6e0*/  LEA.HI.X.SX32 R3, R7, UR19, 0x1, P2 ;  /* 0x0000001307037c11 */ /* 0x004fc600090f0eff */
[----:B------:R0:W-:Y:S04]  /*f6f0*/  STL [R1+0x510], R0 ;  /* 0x0005100001007387 */ /* 0x0001e80000100800 */
[----:B------:R1:W-:Y:S01]  /*f700*/  STL [R1+0x2dc], R3 ;  /* 0x0002dc0301007387 */ /* 0x0003e20000100800 */
[----:B0-----:R-:W-:-:S03]  /*f710*/  LEA.HI.X.SX32 R0, R14, UR19, 0x1, P3 ;  /* 0x000000130e007c11 */ /* 0x001fc600098f0eff */
[----:B------:R-:W2:Y:S01]  /*f720*/  LDL.LU R14, [R1+0x590] ;  /* 0x00059000010e7983 */ /* 0x000ea20000300800 */
[----:B------:R-:W-:Y:S02]  /*f730*/  LEA R2, P2, R19, UR18, 0x1 ;  /* 0x0000001213027c11 */ /* 0x000fe4000f8408ff */
        /* <DEDUP_REMOVED lines=10> */
[----:B------:R0:W-:Y:S01]  /*f7e0*/  STL [R1+0x2f4], R3 ;  /* 0x0002f40301007387 */ /* 0x0001e20000100800 */
[----:B---3--:R-:W-:-:S03]  /*f7f0*/  LEA.HI.X.SX32 R0, R22, UR19, 0x1, P6 ;  /* 0x0000001316007c11 */ /* 0x008fc6000b0f0eff */
[----:B------:R1:W-:Y:S04]  /*f800*/  STL [R1+0x528], R2 ;  /* 0x0005280201007387 */ /* 0x0003e80000100800 */
[----:B------:R3:W-:Y:S01]  /*f810*/  STL [R1+0x2fc], R0 ;  /* 0x0002fc0001007387 */ /* 0x0007e20000100800 */
[----:B0-----:R-:W-:Y:S02]  /*f820*/  LEA R3, P6, R13, UR18, 0x1 ;  /* 0x000000120d037c11 */ /* 0x001fe4000f8c08ff */
[----:B-1----:R-:W-:-:S03]  /*f830*/  LEA.HI.X.SX32 R2, R21, UR19, 0x1, P0 ;  /* 0x0000001315027c11 */ /* 0x002fc600080f0eff */
[----:B------:R0:W-:Y:S01]  /*f840*/  STL [R1+0x530], R3 ;  /* 0x0005300301007387 */ /* 0x0001e20000100800 */
[----:B---3--:R-:W-:-:S03]  /*f850*/  LEA R0, P0, R12, UR18, 0x1 ;  /* 0x000000120c007c11 */ /* 0x008fc6000f8008ff */
[----:B------:R5:W-:Y:S04]  /*f860*/  STL [R1+0x304], R2 ;  /* 0x0003040201007387 */ /* 0x000be80000100800 */
[----:B------:R1:W-:Y:S01]  /*f870*/  STL [R1+0x53c], R0 ;  /* 0x00053c0001007387 */ /* 0x0003e20000100800 */
[----:B0-----:R-:W-:Y:S02]  /*f880*/  LEA.HI.X.SX32 R3, R20, UR19, 0x1, P1 ;  /* 0x0000001314037c11 */ /* 0x001fe400088f0eff */
[----:B-----5:R-:W-:-:S03]  /*f890*/  LEA R2, P1, R11, UR18, 0x1 ;  /* 0x000000120b027c11 */ /* 0x020fc6000f8208ff */
[----:B------:R0:W-:Y:S01]  /*f8a0*/  STL [R1+0x30c], R3 ;  /* 0x00030c0301007387 */ /* 0x0001e20000100800 */
[----:B-1----:R-:W-:-:S03]  /*f8b0*/  LEA.HI.X.SX32 R0, R19, UR19, 0x1, P2 ;  /* 0x0000001313007c11 */ /* 0x002fc600090f0eff */
[----:B------:R1:W-:Y:S04]  /*f8c0*/  STL [R1+0x544], R2 ;  /* 0x0005440201007387 */ /* 0x0003e80000100800 */
[----:B------:R4:W-:Y:S01]  /*f8d0*/  STL [R1+0x314], R0 ;  /* 0x0003140001007387 */ /* 0x0009e20000100800 */
[----:B0-----:R-:W-:Y:S02]  /*f8e0*/  LEA R3, P2, R10, UR18, 0x1 ;  /* 0x000000120a037c11 */ /* 0x001fe4000f8408ff */
[----:B-1----:R-:W-:-:S03]  /*f8f0*/  LEA.HI.X.SX32 R2, R18, UR19, 0x1, P3 ;  /* 0x0000001312027c11 */ /* 0x002fc600098f0eff */
[----:B------:R0:W-:Y:S01]  /*f900*/  STL [R1+0x54c], R3 ;  /* 0x00054c0301007387 */ /* 0x0001e20000100800 */
[----:B----4-:R-:W-:-:S03]  /*f910*/  LEA R0, P3, R9, UR18, 0x1 ;  /* 0x0000001209007c11 */ /* 0x010fc6000f8608ff */
[----:B------:R1:W-:Y:S01]  /*f920*/  STL [R1+0x37c], R2 ;  /* 0x00037c0201007387 */ /* 0x0003e20000100800 */
[----:B------:R-:W-:-:S03]  /*f930*/  IMAD R15, R15, UR10, RZ ;  /* 0x0000000a0f0f7c24 */ /* 0x000fc6000f8e02ff */
[----:B------:R3:W-:Y:S01]  /*f940*/  STL [R1+0x554], R0 ;  /* 0x0005540001007387 */ /* 0x0007e20000100800 */
[----:B0-----:R-:W-:Y:S01]  /*f950*/  LEA.HI.X.SX32 R3, R17, UR19, 0x1, P4 ;  /* 0x0000001311037c11 */ /* 0x001fe2000a0f0eff */
[----:B------:R-:W-:Y:S01]  /*f960*/  IMAD R24, R24, UR10, RZ ;  /* 0x0000000a18187c24 */ /* 0x000fe2000f8e02ff */
[----:B-1----:R-:W-:-:S03]  /*f970*/  LEA R2, P4, R8, UR18, 0x1 ;  /* 0x0000001208027c11 */ /* 0x002fc6000f8808ff */
[----:B------:R0:W-:Y:S01]  /*f980*/  STL [R1+0x384], R3 ;  /* 0x0003840301007387 */ /* 0x0001e20000100800 */
[----:B---3--:R-:W-:-:S03]  /*f990*/  LEA.HI.X.SX32 R0, R16, UR19, 0x1, P5 ;  /* 0x0000001310007c11 */ /* 0x008fc6000a8f0eff */
[----:B------:R1:W-:Y:S01]  /*f9a0*/  STL [R1+0x55c], R2 ;  /* 0x00055c0201007387 */ /* 0x0003e20000100800 */
[----:B------:R-:W-:-:S03]  /*f9b0*/  IMAD R25, R25, UR10, RZ ;  /* 0x0000000a19197c24 */ /* 0x000fc6000f8e02ff */
[----:B------:R3:W-:Y:S01]  /*f9c0*/  STL [R1+0x38c], R0 ;  /* 0x00038c0001007387 */ /* 0x0007e20000100800 */
[----:B0-----:R-:W-:Y:S02]  /*f9d0*/  LEA R3, P5, R15, UR18, 0x1 ;  /* 0x000000120f037c11 */ /* 0x001fe4000f8a08ff */
[----:B-1----:R-:W-:-:S03]  /*f9e0*/  LEA.HI.X.SX32 R2, R13, UR19, 0x1, P6 ;  /* 0x000000130d027c11 */ /* 0x002fc6000b0f0eff */
[----:B------:R0:W-:Y:S01]  /*f9f0*/  STL [R1+0x564], R3 ;  /* 0x0005640301007387 */ /* 0x0001e20000100800 */
[----:B---3--:R-:W-:-:S03]  /*fa00*/  LEA R0, P6, R24, UR18, 0x1 ;  /* 0x0000001218007c11 */ /* 0x008fc6000f8c08ff */
[----:B------:R1:W-:Y:S01]  /*fa10*/  STL [R1+0x394], R2 ;  /* 0x0003940201007387 */ /* 0x0003e20000100800 */
[----:B------:R-:W-:-:S03]  /*fa20*/  IMAD R26, R26, UR10, RZ ;  /* 0x0000000a1a1a7c24 */ /* 0x000fc6000f8e02ff */
[----:B------:R3:W-:Y:S01]  /*fa30*/  STL [R1+0x56c], R0 ;  /* 0x00056c0001007387 */ /* 0x0007e20000100800 */
[----:B0-----:R-:W-:Y:S01]  /*fa40*/  LEA.HI.X.SX32 R3, R12, UR19, 0x1, P0 ;  /* 0x000000130c037c11 */ /* 0x001fe200080f0eff */
[----:B------:R-:W-:Y:S01]  /*fa50*/  IMAD R27, R27, UR10, RZ ;  /* 0x0000000a1b1b7c24 */ /* 0x000fe2000f8e02ff */
[----:B-1----:R-:W-:-:S03]  /*fa60*/  LEA R2, P0, R25, UR18, 0x1 ;  /* 0x0000001219027c11 */ /* 0x002fc6000f8008ff */
[----:B------:R0:W-:Y:S01]  /*fa70*/  STL [R1+0x538], R3 ;  /* 0x0005380301007387 */ /* 0x0001e20000100800 */
[----:B---3--:R-:W-:Y:S01]  /*fa80*/  LEA.HI.X.SX32 R0, R11, UR19, 0x1, P1 ;  /* 0x000000130b007c11 */ /* 0x008fe200088f0eff */
[----:B------:R-:W1:Y:S01]  /*fa90*/  S2R R6, SR_TID.X ;  /* 0x0000000000067919 */ /* 0x000e620000002100 */
[----:B------:R-:W-:Y:S01]  /*faa0*/  IMAD R29, R29, UR10, RZ ;  /* 0x0000000a1d1d7c24 */ /* 0x000fe2000f8e02ff */
[----:B------:R-:W-:Y:S01]  /*fab0*/  USHF.R.S32.HI UR5, URZ, 0x1f, UR4 ;  /* 0x0000001fff057899 */ /* 0x000fe20008011404 */
[----:B------:R3:W-:Y:S01]  /*fac0*/  STL [R1+0x574], R2 ;  /* 0x0005740201007387 */ /* 0x0007e20000100800 */
[----:B------:R-:W4:Y:S01]  /*fad0*/  LDCU UR10, c[0x0][0x3a8] ;  /* 0x00007500ff0a77ac */ /* 0x000f220008000800 */
[----:B0-----:R-:W-:Y:S02]  /*fae0*/  LEA R3, P1, R26, UR18, 0x1 ;  /* 0x000000121a037c11 */ /* 0x001fe4000f8208ff */
[----:B------:R0:W-:Y:S01]  /*faf0*/  STL [R1+0x540], R0 ;  /* 0x0005400001007387 */ /* 0x0001e20000100800 */
[----:B---3--:R-:W-:-:S03]  /*fb00*/  LEA.HI.X.SX32 R2, R10, UR19, 0x1, P2 ;  /* 0x000000130a027c11 */ /* 0x008fc600090f0eff */
[----:B------:R3:W-:Y:S01]  /*fb10*/  STL [R1+0x57c], R3 ;  /* 0x00057c0301007387 */ /* 0x0007e20000100800 */
[----:B0-----:R-:W-:-:S03]  /*fb20*/  LEA R0, P2, R27, UR18, 0x1 ;  /* 0x000000121b007c11 */ /* 0x001fc6000f8408ff */
[----:B------:R0:W-:Y:S04]  /*fb30*/  STL [R1+0x548], R2 ;  /* 0x0005480201007387 */ /* 0x0001e80000100800 */
[----:B------:R5:W-:Y:S01]  /*fb40*/  STL [R1+0x584], R0 ;  /* 0x0005840001007387 */ /* 0x000be20000100800 */
[----:B---3--:R-:W-:Y:S02]  /*fb50*/  LEA.HI.X.SX32 R3, R9, UR19, 0x1, P3 ;  /* 0x0000001309037c11 */ /* 0x008fe400098f0eff */
[----:B0-----:R-:W-:-:S03]  /*fb60*/  LEA R2, P3, R29, UR18, 0x1 ;  /* 0x000000121d027c11 */ /* 0x001fc6000f8608ff */
[----:B------:R-:W-:Y:S01]  /*fb70*/  STL [R1+0x550], R3 ;  /* 0x0005500301007387 */ /* 0x000fe20000100800 */
[----:B-----5:R-:W-:-:S03]  /*fb80*/  LEA.HI.X.SX32 R0, R8, UR19, 0x1, P4 ;  /* 0x0000001308007c11 */ /* 0x020fc6000a0f0eff */
[----:B------:R0:W-:Y:S04]  /*fb90*/  STL [R1+0x58c], R2 ;  /* 0x00058c0201007387 */ /* 0x0001e80000100800 */
[----:B------:R3:W-:Y:S01]  /*fba0*/  STL [R1+0x558], R0 ;  /* 0x0005580001007387 */ /* 0x0007e20000100800 */
[----:B0-----:R-:W-:Y:S02]  /*fbb0*/  LEA.HI.X.SX32 R2, R15, UR19, 0x1, P5 ;  /* 0x000000130f027c11 */ /* 0x001fe4000a8f0eff */
[----:B---3--:R-:W-:Y:S01]  /*fbc0*/  LEA.HI.X.SX32 R0, R24, UR19, 0x1, P6 ;  /* 0x0000001318007c11 */ /* 0x008fe2000b0f0eff */
[----:B------:R-:W0:Y:S01]  /*fbd0*/  S2R R7, SR_TID.X ;  /* 0x0000000000077919 */ /* 0x000e220000002100 */
[----:B------:R-:W3:Y:S01]  /*fbe0*/  S2R R5, SR_TID.X ;  /* 0x0000000000057919 */ /* 0x000ee20000002100 */
[----:B------:R-:W5:Y:S01]  /*fbf0*/  S2R R4, SR_TID.X ;  /* 0x0000000000047919 */ /* 0x000f620000002100 */
[----:B--2---:R-:W-:-:S05]  /*fc00*/  LEA R3, P4, R14, UR18, 0x1 ;  /* 0x000000120e037c11 */ /* 0x004fca000f8808ff */
[----:B------:R2:W-:Y:S04]  /*fc10*/  STL [R1+0x794], R3 ;  /* 0x0007940301007387 */ /* 0x0005e80000100800 */
[----:B------:R0:W-:Y:S04]  /*fc20*/  STL [R1+0x560], R2 ;  /* 0x0005600201007387 */ /* 0x0001e80000100800 */
[----:B------:R1:W-:Y:S01]  /*fc30*/  STL [R1+0x568], R0 ;  /* 0x0005680001007387 */ /* 0x0003e20000100800 */
[----:B--2---:R-:W-:Y:S02]  /*fc40*/  LEA.HI.X.SX32 R3, R25, UR19, 0x1, P0 ;  /* 0x0000001319037c11 */ /* 0x004fe400080f0eff */
[----:B0-----:R-:W-:-:S03]  /*fc50*/  LEA.HI.X.SX32 R2, R26, UR19, 0x1, P1 ;  /* 0x000000131a027c11 */ /* 0x001fc600088f0eff */
[----:B------:R-:W-:Y:S01]  /*fc60*/  STL [R1+0x570], R3 ;  /* 0x0005700301007387 */ /* 0x000fe20000100800 */
[----:B-1----:R-:W-:-:S03]  /*fc70*/  LEA.HI.X.SX32 R0, R27, UR19, 0x1, P2 ;  /* 0x000000131b007c11 */ /* 0x002fc600090f0eff */
[----:B------:R0:W-:Y:S04]  /*fc80*/  STL [R1+0x578], R2 ;  /* 0x0005780201007387 */ /* 0x0001e80000100800 */
[----:B------:R1:W-:Y:S01]  /*fc90*/  STL [R1+0x580], R0 ;  /* 0x0005800001007387 */ /* 0x0003e20000100800 */
[----:B0-----:R-:W-:Y:S02]  /*fca0*/  LEA.HI.X.SX32 R2, R29, UR19, 0x1, P3 ;  /* 0x000000131d027c11 */ /* 0x001fe400098f0eff */
[----:B-1----:R-:W-:-:S03]  /*fcb0*/  LEA.HI.X.SX32 R0, R14, UR19, 0x1, P4 ;  /* 0x000000130e007c11 */ /* 0x002fc6000a0f0eff */
[----:B------:R0:W-:Y:S04]  /*fcc0*/  STL [R1+0x588], R2 ;  /* 0x0005880201007387 */ /* 0x0001e80000100800 */
[----:B------:R1:W-:Y:S01]  /*fcd0*/  STL [R1+0x790], R0 ;  /* 0x0007900001007387 */ /* 0x0003e20000100800 */
[C---:B0-----:R-:W-:Y:S02]  /*fce0*/  IMAD.SHL.U32 R2, R6.reuse, 0x40, RZ ;  /* 0x0000004006027824 */ /* 0x041fe400078e00ff */
[----:B-1----:R-:W-:-:S03]  /*fcf0*/  IMAD.SHL.U32 R0, R6, 0x8, RZ ;  /* 0x0000000806007824 */ /* 0x002fc600078e00ff */
[----:B------:R-:W-:Y:S04]  /*fd00*/  STL [R1+0x810], R2 ;  /* 0x0008100201007387 */ /* 0x000fe80000100800 */
[----:B------:R-:W-:Y:S04]  /*fd10*/  STL [R1+0x780], RZ ;  /* 0x000780ff01007387 */ /* 0x000fe80000100800 */
[----:B------:R0:W-:Y:S04]  /*fd20*/  STL [R1+0x814], R0 ;  /* 0x0008140001007387 */ /* 0x0001e80000100800 */
        /* <DEDUP_REMOVED lines=83> */
[----:B------:R-:W-:-:S03]  /*10260*/  SHF.R.U32.HI R14, RZ, 0x5, R7 ;  /* 0x00000005ff0e7819 */ /* 0x000fc60000011607 */
[----:B------:R1:W-:Y:S04]  /*10270*/  STL [R1+0x6d0], RZ ;  /* 0x0006d0ff01007387 */ /* 0x0003e80000100800 */
[----:B------:R1:W-:Y:S04]  /*10280*/  STL [R1+0x6d4], RZ ;  /* 0x0006d4ff01007387 */ /* 0x0003e80000100800 */
[----:B------:R1:W-:Y:S04]  /*10290*/  STL [R1+0x6d8], RZ ;  /* 0x0006d8ff01007387 */ /* 0x0003e80000100800 */
[----:B------:R1:W-:Y:S01]  /*102a0*/  STL [R1+0x6dc], RZ ;  /* 0x0006dcff01007387 */ /* 0x0003e20000100800 */
[----:B------:R-:W-:-:S03]  /*102b0*/  SGXT.U32 R14, R14, 0x1 ;  /* 0x000000010e0e781a */ /* 0x000fc60000000000 */
[----:B------:R1:W-:Y:S04]  /*102c0*/  STL [R1+0x6a0], RZ ;  /* 0x0006a0ff01007387 */ /* 0x0003e80000100800 */
[----:B------:R1:W-:Y:S04]  /*102d0*/  STL [R1+0x6a4], RZ ;  /* 0x0006a4ff01007387 */ /* 0x0003e80000100800 */
[----:B------:R1:W-:Y:S04]  /*102e0*/  STL [R1+0x6a8], RZ ;  /* 0x0006a8ff01007387 */ /* 0x0003e80000100800 */
[----:B------:R1:W-:Y:S01]  /*102f0*/  STL [R1+0x6ac], RZ ;  /* 0x0006acff01007387 */ /* 0x0003e20000100800 */
[----:B------:R-:W-:-:S03]  /*10300*/  LOP3.LUT R7, R7, 0x1f, RZ, 0xc0, !PT ;  /* 0x0000001f07077812 */ /* 0x000fc600078ec0ff */
[----:B------:R1:W-:Y:S01]  /*10310*/  STL [R1+0x690], RZ ;  /* 0x000690ff01007387 */ /* 0x0003e20000100800 */
[----:B------:R-:W-:-:S03]  /*10320*/  LOP3.LUT R14, R14, 0x16, RZ, 0xfc, !PT ;  /* 0x000000160e0e7812 */ /* 0x000fc600078efcff */
[----:B------:R1:W-:Y:S04]  /*10330*/  STL [R1+0x694], RZ ;  /* 0x000694ff01007387 */ /* 0x0003e80000100800 */
[----:B------:R1:W-:Y:S04]  /*10340*/  STL [R1+0x698], RZ ;  /* 0x000698ff01007387 */ /* 0x0003e80000100800 */
[----:B------:R1:W-:Y:S04]  /*10350*/  STL [R1+0x69c], RZ ;  /* 0x00069cff01007387 */ /* 0x0003e80000100800 */
[----:B------:R1:W-:Y:S01]  /*10360*/  STL [R1+0x660], RZ ;  /* 0x000660ff01007387 */ /* 0x0003e20000100800 */
[----:B------:R-:W-:-:S03]  /*10370*/  IMAD R24, R7, UR6, RZ ;  /* 0x0000000607187c24 */ /* 0x000fc6000f8e02ff */
[----:B------:R1:W-:Y:S01]  /*10380*/  STL [R1+0x664], RZ ;  /* 0x000664ff01007387 */ /* 0x0003e20000100800 */
[----:B0-----:R-:W-:-:S03]  /*10390*/  IMAD R0, R14, UR11, RZ ;  /* 0x0000000b0e007c24 */ /* 0x001fc6000f8e02ff */
[----:B------:R1:W-:Y:S01]  /*103a0*/  STL [R1+0x668], RZ ;  /* 0x000668ff01007387 */ /* 0x0003e20000100800 */
[----:B---3--:R-:W-:-:S03]  /*103b0*/  SHF.R.U32.HI R14, RZ, 0x5, R5 ;  /* 0x00000005ff0e7819 */ /* 0x008fc60000011605 */
[----:B------:R1:W-:Y:S01]  /*103c0*/  STL [R1+0x66c], RZ ;  /* 0x00066cff01007387 */ /* 0x0003e20000100800 */
[----:B------:R-:W-:-:S03]  /*103d0*/  SHF.R.U32.HI R7, RZ, 0x5, R5 ;  /* 0x00000005ff077819 */ /* 0x000fc60000011605 */
[----:B------:R1:W-:Y:S01]  /*103e0*/  STL [R1+0x650], RZ ;  /* 0x000650ff01007387 */ /* 0x0003e20000100800 */
[----:B------:R-:W-:-:S03]  /*103f0*/  SHF.R.U32.HI R5, RZ, 0x5, R5 ;  /* 0x00000005ff057819 */ /* 0x000fc60000011605 */
[----:B------:R1:W-:Y:S04]  /*10400*/  STL [R1+0x654], RZ ;  /* 0x000654ff01007387 */ /* 0x0003e80000100800 */
[----:B------:R1:W-:Y:S01]  /*10410*/  STL [R1+0x658], RZ ;  /* 0x000658ff01007387 */ /* 0x0003e20000100800 */
[----:B------:R-:W-:-:S03]  /*10420*/  SGXT.U32 R14, R14, 0x1 ;  /* 0x000000010e0e781a */ /* 0x000fc60000000000 */
[----:B------:R1:W-:Y:S01]  /*10430*/  STL [R1+0x65c], RZ ;  /* 0x00065cff01007387 */ /* 0x0003e20000100800 */
[----:B------:R-:W-:-:S03]  /*10440*/  SGXT.U32 R7, R7, 0x1 ;  /* 0x000000010707781a */ /* 0x000fc60000000000 */
[----:B------:R1:W-:Y:S01]  /*10450*/  STL [R1+0x5b0], RZ ;  /* 0x0005b0ff01007387 */ /* 0x0003e20000100800 */
[----:B------:R-:W-:-:S03]  /*10460*/  SGXT.U32 R5, R5, 0x1 ;  /* 0x000000010505781a */ /* 0x000fc60000000000 */
[----:B------:R1:W-:Y:S04]  /*10470*/  STL [R1+0x5b4], RZ ;  /* 0x0005b4ff01007387 */ /* 0x0003e80000100800 */
[----:B------:R1:W-:Y:S01]  /*10480*/  STL [R1+0x5b8], RZ ;  /* 0x0005b8ff01007387 */ /* 0x0003e20000100800 */
[----:B------:R-:W-:-:S03]  /*10490*/  LOP3.LUT R5, R5, 0x14, RZ, 0xfc, !PT ;  /* 0x0000001405057812 */ /* 0x000fc600078efcff */
[----:B------:R1:W-:Y:S01]  /*104a0*/  STL [R1+0x5bc], RZ ;  /* 0x0005bcff01007387 */ /* 0x0003e20000100800 */
[----:B------:R-:W-:-:S03]  /*104b0*/  LOP3.LUT R7, R7, 0x12, RZ, 0xfc, !PT ;  /* 0x0000001207077812 */ /* 0x000fc600078efcff */
[----:B------:R1:W-:Y:S01]  /*104c0*/  STL [R1+0x5e0], RZ ;  /* 0x0005e0ff01007387 */ /* 0x0003e20000100800 */
[----:B------:R-:W-:-:S03]  /*104d0*/  LOP3.LUT R14, R14, 0x10, RZ, 0xfc, !PT ;  /* 0x000000100e0e7812 */ /* 0x000fc600078efcff */
[----:B------:R1:W-:Y:S04]  /*104e0*/  STL [R1+0x5e4], RZ ;  /* 0x0005e4ff01007387 */ /* 0x0003e80000100800 */
[----:B------:R1:W-:Y:S04]  /*104f0*/  STL [R1+0x5e8], RZ ;  /* 0x0005e8ff01007387 */ /* 0x0003e80000100800 */
[----:B------:R1:W-:Y:S01]  /*10500*/  STL [R1+0x5ec], RZ ;  /* 0x0005ecff01007387 */ /* 0x0003e20000100800 */
[----:B------:R-:W-:-:S03]  /*10510*/  IMAD R3, R5, UR11, RZ ;  /* 0x0000000b05037c24 */ /* 0x000fc6000f8e02ff */
[----:B------:R1:W-:Y:S01]  /*10520*/  STL [R1+0x5a0], RZ ;  /* 0x0005a0ff01007387 */ /* 0x0003e20000100800 */
[----:B------:R-:W-:-:S03]  /*10530*/  IMAD R2, R7, UR13, RZ ;  /* 0x0000000d07027c24 */ /* 0x000fc6000f8e02ff */
[----:B------:R1:W-:Y:S01]  /*10540*/  STL [R1+0x5a4], RZ ;  /* 0x0005a4ff01007387 */ /* 0x0003e20000100800 */
[----:B------:R-:W-:Y:S01]  /*10550*/  IMAD R0, R14, UR14, RZ ;  /* 0x0000000e0e007c24 */ /* 0x000fe2000f8e02ff */
[--C-:B-----5:R-:W-:Y:S02]  /*10560*/  SHF.R.U32.HI R14, RZ, 0x5, R4.reuse ;  /* 0x00000005ff0e7819 */ /* 0x120fe40000011604 */
[----:B------:R1:W-:Y:S01]  /*10570*/  STL [R1+0x5a8], RZ ;  /* 0x0005a8ff01007387 */ /* 0x0003e20000100800 */
[--C-:B------:R-:W-:Y:S02]  /*10580*/  SHF.R.U32.HI R7, RZ, 0x5, R4.reuse ;  /* 0x00000005ff077819 */ /* 0x100fe40000011604 */
[--C-:B------:R-:W-:Y:S01]  /*10590*/  SHF.R.U32.HI R5, RZ, 0x5, R4.reuse ;  /* 0x00000005ff057819 */ /* 0x100fe20000011604 */
        /* <DEDUP_REMOVED lines=21> */
[----:B------:R-:W-:Y:S01]  /*106f0*/  IMAD R2, R7, UR21, RZ ;  /* 0x0000001507027c24 */ /* 0x000fe2000f8e02ff */
[--C-:B------:R-:W-:Y:S01]  /*10700*/  SHF.R.U32.HI R7, RZ, 0x5, R6.reuse ;  /* 0x00000005ff077819 */ /* 0x100fe20000011606 */
[----:B------:R-:W-:Y:S01]  /*10710*/  IMAD R0, R14, UR22, RZ ;  /* 0x000000160e007c24 */ /* 0x000fe2000f8e02ff */
[--C-:B------:R-:W-:Y:S02]  /*10720*/  SHF.R.U32.HI R14, RZ, 0x5, R6.reuse ;  /* 0x00000005ff0e7819 */ /* 0x100fe40000011606 */
[----:B------:R-:W-:Y:S02]  /*10730*/  SHF.R.U32.HI R6, RZ, 0x5, R6 ;  /* 0x00000005ff067819 */ /* 0x000fe40000011606 */
[----:B------:R-:W-:Y:S02]  /*10740*/  SGXT.U32 R5, R5, 0x1 ;  /* 0x000000010505781a */ /* 0x000fe40000000000 */
[----:B------:R-:W-:-:S02]  /*10750*/  SGXT.U32 R6, R6, 0x1 ;  /* 0x000000010606781a */ /* 0x000fc40000000000 */
[----:B------:R-:W-:Y:S02]  /*10760*/  SGXT.U32 R14, R14, 0x1 ;  /* 0x000000010e0e781a */ /* 0x000fe40000000000 */
[----:B------:R-:W-:Y:S02]  /*10770*/  SGXT.U32 R7, R7, 0x1 ;  /* 0x000000010707781a */ /* 0x000fe40000000000 */
[----:B------:R-:W-:Y:S02]  /*10780*/  LOP3.LUT R5, R5, 0xc, RZ, 0xfc, !PT ;  /* 0x0000000c05057812 */ /* 0x000fe400078efcff */
[----:B------:R-:W-:Y:S02]  /*10790*/  LOP3.LUT R6, R6, 0x6, RZ, 0xfc, !PT ;  /* 0x0000000606067812 */ /* 0x000fe400078efcff */
[----:B------:R-:W-:Y:S02]  /*107a0*/  LOP3.LUT R7, R7, 0x4, RZ, 0xfc, !PT ;  /* 0x0000000407077812 */ /* 0x000fe400078efcff */
[----:B------:R-:W-:-:S02]  /*107b0*/  LOP3.LUT R14, R14, 0x2, RZ, 0xfc, !PT ;  /* 0x000000020e0e7812 */ /* 0x000fc400078efcff */
[----:B------:R-:W-:Y:S01]  /*107c0*/  SHF.R.S32.HI R0, RZ, 0x1f, R24 ;  /* 0x0000001fff007819 */ /* 0x000fe20000011418 */
[----:B------:R-:W-:Y:S01]  /*107d0*/  ULEA.HI UR5, UR5, UR4, URZ, 0x5 ;  /* 0x0000000405057291 */ /* 0x000fe2000f8f28ff */
[----:B------:R-:W-:Y:S02]  /*107e0*/  IMAD R3, R5, UR20, RZ ;  /* 0x0000001405037c24 */ /* 0x000fe4000f8e02ff */
[----:B------:R-:W-:Y:S01]  /*107f0*/  IMAD R2, R6, UR23, RZ ;  /* 0x0000001706027c24 */ /* 0x000fe2000f8e02ff */
[----:B------:R-:W-:Y:S01]  /*10800*/  SHF.L.U64.HI R0, R24, 0x1, R0 ;  /* 0x0000000118007819 */ /* 0x000fe20000010200 */
[----:B------:R-:W-:Y:S02]  /*10810*/  IMAD R3, R7, UR24, RZ ;  /* 0x0000001807037c24 */ /* 0x000fe4000f8e02ff */
[----:B------:R-:W-:Y:S02]  /*10820*/  IMAD R2, R14, UR25, RZ ;  /* 0x000000190e027c24 */ /* 0x000fe4000f8e02ff */
[----:B------:R-:W-:Y:S01]  /*10830*/  IMAD.SHL.U32 R24, R24, 0x2, RZ ;  /* 0x0000000218187824 */ /* 0x000fe200078e00ff */
[----:B-1--4-:R-:W-:-:S12]  /*10840*/  USHF.R.S32.HI UR5, URZ, 0x5, UR5 ;  /* 0x00000005ff057899 */ /* 0x012fd80008011405 */
.L_x_2:
[----:B0-----:R-:W2:Y:S01]  /*10850*/  LDL.LU R3, [R1+0x79c] ;  /* 0x00079c0001037983 */ /* 0x001ea20000300800 */
[----:B------:R-:W0:Y:S01]  /*10860*/  S2R R22, SR_TID.X ;  /* 0x0000000000167919 */ /* 0x000e220000002100 */
[----:B------:R-:W-:Y:S01]  /*10870*/  PRMT R11, RZ, 0x7610, R11 ;  /* 0x00007610ff0b7816 */ /* 0x000fe2000000000b */
[----:B------:R-:W1:Y:S01]  /*10880*/  LDCU UR6, c[0x0][0x3a8] ;  /* 0x00007500ff0677ac */ /* 0x000e620008000800 */
[----:B------:R-:W2:Y:S01]  /*10890*/  LDL.LU R2, [R1+0x7a0] ;  /* 0x0007a00001027983 */ /* 0x000ea20000300800 */
[----:B------:R-:W-:Y:S01]  /*108a0*/  PRMT R12, RZ, 0x7610, R12 ;  /* 0x00007610ff0c7816 */ /* 0x000fe2000000000c */
[----:B------:R-:W3:Y:S01]  /*108b0*/  LDCU UR4, c[0x0][0x3a8] ;  /* 0x00007500ff0477ac */ /* 0x000ee20008000800 */
[----:B------:R-:W4:Y:S01]  /*108c0*/  S2R R15, SR_TID.X ;  /* 0x00000000000f7919 */ /* 0x000f220000002100 */
[----:B------:R-:W-:Y:S02]  /*108d0*/  PRMT R8, RZ, 0x7610, R8 ;  /* 0x00007610ff087816 */ /* 0x000fe40000000008 */
[----:B------:R-:W-:Y:S01]  /*108e0*/  PRMT R7, RZ, 0x7610, R7 ;  /* 0x00007610ff077816 */ /* 0x000fe20000000007 */
[----:B------:R-:W-:Y:S01]  /*108f0*/  STL [R1+0x12d4], R27 ;  /* 0x0012d41b01007387 */ /* 0x000fe20000100800 */
[----:B------:R-:W-:-:S02]  /*10900*/  PRMT R13, RZ, 0x7610, R13 ;  /* 0x00007610ff0d7816 */ /* 0x000fc4000000000d */
[----:B------:R-:W-:Y:S01]  /*10910*/  PRMT R9, RZ, 0x7610, R9 ;  /* 0x00007610ff097816 */ /* 0x000fe20000000009 */
[----:B------:R0:W-:Y:S01]  /*10920*/  STL [R1+0x12d8], R27 ;  /* 0x0012d81b01007387 */ /* 0x0001e20000100800 */
[----:B------:R-:W-:Y:S02]  /*10930*/  PRMT R6, RZ, 0x7610, R6 ;  /* 0x00007610ff067816 */ /* 0x000fe40000000006 */
[----:B------:R-:W-:Y:S01]  /*10940*/  PRMT R10, RZ, 0x7610, R10 ;  /* 0x00007610ff0a7816 */ /* 0x000fe2000000000a */
[----:B------:R-:W-:Y:S01]  /*10950*/  STL [R1+0x12cc], R26 ;  /* 0x0012cc1a01007387 */ /* 0x000fe20000100800 */
[----:B------:R-:W-:Y:S02]  /*10960*/  PRMT R23, RZ, 0x7610, R23 ;  /* 0x00007610ff177816 */ /* 0x000fe40000000017 */
[----:B------:R-:W-:Y:S01]  /*10970*/  PRMT R20, RZ, 0x7610, R20 ;  /* 0x00007610ff147816 */ /* 0x000fe20000000014 */
[----:B------:R-:W-:Y:S01]  /*10980*/  STL [R1+0x12d0], R26 ;  /* 0x0012d01a01007387 */ /* 0x000fe20000100800 */
[----:B------:R-:W-:-:S02]  /*10990*/  PRMT R21, RZ, 0x7610, R21 ;  /* 0x00007610ff157816 */ /* 0x000fc40000000015 */
[----:B------:R-:W-:Y:S01]  /*109a0*/  PRMT R19, RZ, 0x7610, R19 ;  /* 0x00007610ff137816 */ /* 0x000fe20000000013 */
[----:B------:R-:W-:Y:S01]  /*109b0*/  STL [R1+0x12c8], R25 ;  /* 0x0012c81901007387 */ /* 0x000fe20000100800 */
[----:B0-----:R-:W-:-:S03]  /*109c0*/  SHF.R.U32.HI R16, RZ, 0x5, R22 ;  /* 0x00000005ff107819 */ /* 0x001fc60000011616 */
[----:B------:R-:W-:Y:S01]  /*109d0*/  STL [R1+0x12c4], R29 ;  /* 0x0012c41d01007387 */ /* 0x000fe20000100800 */
[----:B------:R-:W-:-:S04]  /*109e0*/  SGXT.U32 R16, R16, 0x1 ;  /* 0x000000011010781a */ /* 0x000fc80000000000 */
[C---:B------:R-:W-:Y:S01]  /*109f0*/  ISETP.GE.AND P0, PT, R16.reuse, UR7, PT ;  /* 0x0000000710007c0c */ /* 0x040fe2000bf06270 */
[----:B------:R-:W-:Y:S01]  /*10a00*/  IMAD R4, R16, UR10, RZ ;  /* 0x0000000a10047c24 */ /* 0x000fe2000f8e02ff */
[--C-:B----4-:R-:W-:Y:S02]  /*10a10*/  SHF.R.U32.HI R14, RZ, 0x5, R15.reuse ;  /* 0x00000005ff0e7819 */ /* 0x110fe4000001160f */
[----:B------:R-:W-:-:S04]  /*10a20*/  SHF.R.U32.HI R15, RZ, 0x5, R15 ;  /* 0x00000005ff0f7819 */ /* 0x000fc8000001160f */
[----:B------:R-:W-:-:S04]  /*10a30*/  SGXT.U32 R15, R15, 0x1 ;  /* 0x000000010f0f781a */ /* 0x000fc80000000000 */
[----:B------:R-:W-:-:S05]  /*10a40*/  LOP3.LUT R15, R15, 0x8, RZ, 0xfc, !PT ;  /* 0x000000080f0f7812 */ /* 0x000fca00078efcff */
[----:B-1----:R-:W-:Y:S01]  /*10a50*/  IMAD R15, R15, UR6, RZ ;  /* 0x000000060f0f7c24 */ /* 0x002fe2000f8e02ff */
[----:B------:R-:W-:Y:S01]  /*10a60*/  SGXT.U32 R14, R14, 0x1 ;  /* 0x000000010e0e781a */ /* 0x000fe20000000000 */
[----:B------:R-:W0:Y:S03]  /*10a70*/  LDCU UR6, c[0x0][0x3a8] ;  /* 0x00007500ff0677ac */ /* 0x000e260008000800 */
[----:B------:R-:W-:-:S05]  /*10a80*/  LOP3.LUT R14, R14, 0x10, RZ, 0xfc, !PT ;  /* 0x000000100e0e7812 */ /* 0x000fca00078efcff */
[----:B---3--:R-:W-:Y:S01]  /*10a90*/  IMAD R14, R14, UR4, RZ ;  /* 0x000000040e0e7c24 */ /* 0x008fe2000f8e02ff */
[----:B------:R-:W1:Y:S01]  /*10aa0*/  LDCU UR4, c[0x0][0x3a8] ;  /* 0x00007500ff0477ac */ /* 0x000e620008000800 */
[----:B--2---:R-:W-:-:S05]  /*10ab0*/  IMAD.WIDE R4, R4, 0x2, R2 ;  /* 0x0000000204047825 */ /* 0x004fca00078e0202 */
[----:B------:R2:W3:Y:S02]  /*10ac0*/  @!P0 LDG.E.U16 R11, desc[UR8][R4.64] ;  /* 0x00000008040b8981 */ /* 0x0004e4000c1e1500 */
[----:B--2---:R-:W-:-:S04]  /*10ad0*/  LOP3.LUT R4, R16, 0x18, RZ, 0xfc, !PT ;  /* 0x0000001810047812 */ /* 0x004fc800078efcff */
[C---:B------:R-:W-:Y:S01]  /*10ae0*/  ISETP.GE.AND P0, PT, R4.reuse, UR7, PT ;  /* 0x0000000704007c0c */ /* 0x040fe2000bf06270 */
[----:B------:R-:W-:-:S04]  /*10af0*/  IMAD R4, R4, UR10, RZ ;  /* 0x0000000a04047c24 */ /* 0x000fc8000f8e02ff */
[----:B------:R-:W-:-:S08]  /*10b00*/  IMAD.WIDE R4, R4, 0x2, R2 ;  /* 0x0000000204047825 */ /* 0x000fd000078e0202 */
[----:B------:R2:W4:Y:S02]  /*10b10*/  @!P0 LDG.E.U16 R12, desc[UR8][R4.64] ;  /* 0x00000008040c8981 */ /* 0x000524000c1e1500 */
[----:B--2---:R-:W-:-:S04]  /*10b20*/  LOP3.LUT R4, R16, 0x1a, RZ, 0xfc, !PT ;  /* 0x0000001a10047812 */ /* 0x004fc800078efcff */
[C---:B------:R-:W-:Y:S01]  /*10b30*/  ISETP.GE.AND P0, PT, R4.reuse, UR7, PT ;  /* 0x0000000704007c0c */ /* 0x040fe2000bf06270 */
[----:B------:R-:W-:-:S04]  /*10b40*/  IMAD R4, R4, UR10, RZ ;  /* 0x0000000a04047c24 */ /* 0x000fc8000f8e02ff */
[----:B------:R-:W-:-:S08]  /*10b50*/  IMAD.WIDE R4, R4, 0x2, R2 ;  /* 0x0000000204047825 */ /* 0x000fd000078e0202 */
[----:B------:R2:W3:Y:S02]  /*10b60*/  @!P0 LDG.E.U16 R8, desc[UR8][R4.64] ;  /* 0x0000000804088981 */ /* 0x0004e4000c1e1500 */
[----:B--2---:R-:W-:-:S04]  /*10b70*/  LOP3.LUT R4, R16, 0x8, RZ, 0xfc, !PT ;  /* 0x0000000810047812 */ /* 0x004fc800078efcff */
[----:B------:R-:W-:Y:S02]  /*10b80*/  ISETP.GE.AND P0, PT, R4, UR7, PT ;  /* 0x0000000704007c0c */ /* 0x000fe4000bf06270 */
[----:B------:R-:W-:-:S04]  /*10b90*/  LOP3.LUT R4, R16, 0x10, RZ, 0xfc, !PT ;  /* 0x0000001010047812 */ /* 0x000fc800078efcff */
[----:B------:R-:W-:Y:S01]  /*10ba0*/  ISETP.GE.AND P1, PT, R4, UR7, PT ;  /* 0x0000000704007c0c */ /* 0x000fe2000bf26270 */
[--C-:B------:R-:W-:Y:S02]  /*10bb0*/  IMAD.WIDE R4, R15, 0x2, R2.reuse ;  /* 0x000000020f047825 */ /* 0x100fe400078e0202 */
[----:B------:R-:W2:Y:S04]  /*10bc0*/  S2R R15, SR_TID.X ;  /* 0x00000000000f7919 */ /* 0x000ea80000002100 */
[----:B------:R0:W3:Y:S02]  /*10bd0*/  @!P0 LDG.E.U16 R7, desc[UR8][R4.64] ;  /* 0x0000000804078981 */ /* 0x0000e4000c1e1500 */
[----:B0-----:R-:W-:-:S05]  /*10be0*/  IMAD.WIDE R4, R14, 0x2, R2 ;  /* 0x000000020e047825 */ /* 0x001fca00078e0202 */
[----:B------:R0:W3:Y:S02]  /*10bf0*/  @!P1 LDG.E.U16 R13, desc[UR8][R4.64] ;  /* 0x00000008040d9981 */ /* 0x0000e4000c1e1500 */
[----:B0-----:R-:W-:Y:S02]  /*10c00*/  LOP3.LUT R4, R16, 0x2, RZ, 0xfc, !PT ;  /* 0x0000000210047812 */ /* 0x001fe400078efcff */
[--C-:B--2---:R-:W-:Y:S02]  /*10c10*/  SHF.R.U32.HI R14, RZ, 0x5, R15.reuse ;  /* 0x00000005ff0e7819 */ /* 0x104fe4000001160f */
[----:B------:R-:W-:Y:S02]  /*10c20*/  SHF.R.U32.HI R15, RZ, 0x5, R15 ;  /* 0x00000005ff0f7819 */ /* 0x000fe4000001160f */
[----:B------:R-:W-:Y:S02]  /*10c30*/  ISETP.GE.AND P0, PT, R4, UR7, PT ;  /* 0x0000000704007c0c */ /* 0x000fe4000bf06270 */
[----:B------:R-:W-:-:S02]  /*10c40*/  SGXT.U32 R15, R15, 0x1 ;  /* 0x000000010f0f781a */ /* 0x000fc40000000000 */
[----:B------:R-:W-:Y:S02]  /*10c50*/  SGXT.U32 R14, R14, 0x1 ;  /* 0x000000010e0e781a */ /* 0x000fe40000000000 */
[----:B------:R-:W-:Y:S02]  /*10c60*/  LOP3.LUT R15, R15, 0x2, RZ, 0xfc, !PT ;  /* 0x000000020f0f7812 */ /* 0x000fe400078efcff */
[----:B------:R-:W-:Y:S02]  /*10c70*/  LOP3.LUT R4, R16, 0xa, RZ, 0xfc, !PT ;  /* 0x0000000a10047812 */ /* 0x000fe400078efcff */
[----:B------:R-:W-:Y:S01]  /*10c80*/  LOP3.LUT R14, R14, 0xa, RZ, 0xfc, !PT ;  /* 0x0000000a0e0e7812 */ /* 0x000fe200078efcff */
[----:B------:R-:W-:Y:S01]  /*10c90*/  IMAD R15, R15, UR6, RZ ;  /* 0x000000060f0f7c24 */ /* 0x000fe2000f8e02ff */
[----:B------:R-:W-:Y:S01]  /*10ca0*/  ISETP.GE.AND P1, PT, R4, UR7, PT ;  /* 0x0000000704007c0c */ /* 0x000fe2000bf26270 */
[----:B------:R-:W0:Y:S02]  /*10cb0*/  LDCU UR6, c[0x0][0x3a8] ;  /* 0x00007500ff0677ac */ /* 0x000e240008000800 */
[----:B------:R-:W-:-:S04]  /*10cc0*/  IMAD.WIDE R4, R15, 0x2, R2 ;  /* 0x000000020f047825 */ /* 0x000fc800078e0202 */
[----:B-1----:R-:W-:Y:S01]  /*10cd0*/  IMAD R14, R14, UR4, RZ ;  /* 0x000000040e0e7c24 */ /* 0x002fe2000f8e02ff */
[----:B------:R1:W2:Y:S01]  /*10ce0*/  @!P0 LDG.E.U16 R9, desc[UR8][R4.64] ;  /* 0x0000000804098981 */ /* 0x0002a2000c1e1500 */
[----:B------:R-:W0:Y:S02]  /*10cf0*/  LDCU UR4, c[0x0][0x3a8] ;  /* 0x00007500ff0477ac */ /* 0x000e240008000800 */
[----:B-1----:R-:W-:-:S05]  /*10d00*/  IMAD.WIDE R4, R14, 0x2, R2 ;  /* 0x000000020e047825 */ /* 0x002fca00078e0202 */
[----:B------:R1:W2:Y:S02]  /*10d10*/  @!P1 LDG.E.U16 R6, desc[UR8][R4.64] ;  /* 0x0000000804069981 */ /* 0x0002a4000c1e1500 */
[C---:B-1----:R-:W-:Y:S02]  /*10d20*/  LOP3.LUT R5, R16.reuse, 0x1c, RZ, 0xfc, !PT ;  /* 0x0000001c10057812 */ /* 0x042fe400078efcff */
[----:B------:R-:W-:Y:S02]  /*10d30*/  LOP3.LUT R4, R16, 0x12, RZ, 0xfc, !PT ;  /* 0x0000001210047812 */ /* 0x000fe400078efcff */
[C---:B------:R-:W-:Y:S01]  /*10d40*/  ISETP.GE.AND P1, PT, R5.reuse, UR7, PT ;  /* 0x0000000705007c0c */ /* 0x040fe2000bf26270 */
[----:B------:R-:W-:Y:S01]  /*10d50*/  IMAD R5, R5, UR10, RZ ;  /* 0x0000000a05057c24 */ /* 0x000fe2000f8e02ff */
[----:B------:R-:W-:Y:S02]  /*10d60*/  ISETP.GE.AND P0, PT, R4, UR7, PT ;  /* 0x0000000704007c0c */ /* 0x000fe4000bf06270 */
[----:B------:R-:W-:Y:S01]  /*10d70*/  PRMT R4, RZ, 0x7610, R4 ;  /* 0x00007610ff047816 */ /* 0x000fe20000000004 */
[----:B------:R-:W-:-:S02]  /*10d80*/  IMAD.WIDE R14, R5, 0x2, R2 ;  /* 0x00000002050e7825 */ /* 0x000fc400078e0202 */
[----:B------:R-:W1:Y:S06]  /*10d90*/  S2R R5, SR_TID.X ;  /* 0x0000000000057919 */ /* 0x000e6c0000002100 */
[----:B------:R0:W2:Y:S01]  /*10da0*/  @!P1 LDG.E.U16 R4, desc[UR8][R14.64] ;  /* 0x000000080e049981 */ /* 0x0000a2000c1e1500 */
[----:B-1----:R-:W-:-:S04]  /*10db0*/  SHF.R.U32.HI R5, RZ, 0x5, R5 ;  /* 0x00000005ff057819 */ /* 0x002fc80000011605 */
[----:B------:R-:W-:-:S04]  /*10dc0*/  SGXT.U32 R5, R5, 0x1 ;  /* 0x000000010505781a */ /* 0x000fc80000000000 */
[----:B------:R-:W-:-:S05]  /*10dd0*/  LOP3.LUT R5, R5, 0x12, RZ, 0xfc, !PT ;  /* 0x0000001205057812 */ /* 0x000fca00078efcff */
[----:B0-----:R-:W-:Y:S01]  /*10de0*/  IMAD R5, R5, UR4, RZ ;  /* 0x0000000405057c24 */ /* 0x001fe2000f8e02ff */
[----:B------:R-:W0:Y:S03]  /*10df0*/  LDCU UR4, c[0x0][0x3a8] ;  /* 0x00007500ff0477ac */ /* 0x000e260008000800 */
[----:B------:R-:W-:Y:S01]  /*10e00*/  IMAD.WIDE R14, R5, 0x2, R2 ;  /* 0x00000002050e7825 */ /* 0x000fe200078e0202 */
[----:B------:R-:W-:-:S04]  /*10e10*/  LOP3.LUT R5, R16, 0x1e, RZ, 0xfc, !PT ;  /* 0x0000001e10057812 */ /* 0x000fc800078efcff */
[----:B------:R1:W2:Y:S01]  /*10e20*/  @!P0 LDG.E.U16 R10, desc[UR8][R14.64] ;  /* 0x000000080e0a8981 */ /* 0x0002a2000c1e1500 */
[C---:B------:R-:W-:Y:S01]  /*10e30*/  ISETP.GE.AND P0, PT, R5.reuse, UR7, PT ;  /* 0x0000000705007c0c */ /* 0x040fe2000bf06270 */
[----:B------:R-:W-:-:S04]  /*10e40*/  IMAD R5, R5, UR10, RZ ;  /* 0x0000000a05057c24 */ /* 0x000fc8000f8e02ff */
[----:B-1----:R-:W-:-:S08]  /*10e50*/  IMAD.WIDE R14, R5, 0x2, R2 ;  /* 0x00000002050e7825 */ /* 0x002fd000078e0202 */
[----:B------:R1:W2:Y:S02]  /*10e60*/  @!P0 LDG.E.U16 R23, desc[UR8][R14.64] ;  /* 0x000000080e178981 */ /* 0x0002a4000c1e1500 */
[----:B-1----:R-:W1:Y:S01]  /*10e70*/  S2R R15, SR_TID.X ;  /* 0x00000000000f7919 */ /* 0x002e620000002100 */
[----:B------:R-:W-:-:S04]  /*10e80*/  LOP3.LUT R5, R16, 0x4, RZ, 0xfc, !PT ;  /* 0x0000000410057812 */ /* 0x000fc800078efcff */
[----:B------:R-:W-:Y:S02]  /*10e90*/  ISETP.GE.AND P0, PT, R5, UR7, PT ;  /* 0x0000000705007c0c */ /* 0x000fe4000bf06270 */
[----:B------:R-:W-:-:S04]  /*10ea0*/  LOP3.LUT R5, R16, 0x6, RZ, 0xfc, !PT ;  /* 0x0000000610057812 */ /* 0x000fc800078efcff */
[----:B------:R-:W-:Y:S02]  /*10eb0*/  ISETP.GE.AND P1, PT, R5, UR7, PT ;  /* 0x0000000705007c0c */ /* 0x000fe4000bf26270 */
[--C-:B-1----:R-:W-:Y:S02]  /*10ec0*/  SHF.R.U32.HI R5, RZ, 0x5, R15.reuse ;  /* 0x00000005ff057819 */ /* 0x102fe4000001160f */
[----:B------:R-:W-:-:S04]  /*10ed0*/  SHF.R.U32.HI R15, RZ, 0x5, R15 ;  /* 0x00000005ff0f7819 */ /* 0x000fc8000001160f */
[----:B------:R-:W-:Y:S02]  /*10ee0*/  SGXT.U32 R15, R15, 0x1 ;  /* 0x000000010f0f781a */ /* 0x000fe40000000000 */
[----:B------:R-:W-:Y:S02]  /*10ef0*/  SGXT.U32 R5, R5, 0x1 ;  /* 0x000000010505781a */ /* 0x000fe40000000000 */
[----:B------:R-:W-:Y:S02]  /*10f00*/  LOP3.LUT R15, R15, 0x4, RZ, 0xfc, !PT ;  /* 0x000000040f0f7812 */ /* 0x000fe400078efcff */
[----:B------:R-:W-:-:S03]  /*10f10*/  LOP3.LUT R5, R5, 0x6, RZ, 0xfc, !PT ;  /* 0x0000000605057812 */ /* 0x000fc600078efcff */
[----:B------:R-:W-:Y:S02]  /*10f20*/  IMAD R15, R15, UR6, RZ ;  /* 0x000000060f0f7c24 */ /* 0x000fe4000f8e02ff */
[----:B0-----:R-:W-:Y:S01]  /*10f30*/  IMAD R5, R5, UR4, RZ ;  /* 0x0000000405057c24 */ /* 0x001fe2000f8e02ff */
[----:B------:R-:W0:Y:S01]  /*10f40*/  LDCU UR4, c[0x0][0x3a8] ;  /* 0x00007500ff0477ac */ /* 0x000e220008000800 */
[----:B------:R-:W-:-:S05]  /*10f50*/  IMAD.WIDE R14, R15, 0x2, R2 ;  /* 0x000000020f0e7825 */ /* 0x000fca00078e0202 */
[----:B------:R1:W2:Y:S02]  /*10f60*/  @!P0 LDG.E.U16 R20, desc[UR8][R14.64] ;  /* 0x000000080e148981 */ /* 0x0002a4000c1e1500 */
[----:B-1----:R-:W-:-:S05]  /*10f70*/  IMAD.WIDE R14, R5, 0x2, R2 ;  /* 0x00000002050e7825 */ /* 0x002fca00078e0202 */
[----:B------:R1:W2:Y:S02]  /*10f80*/  @!P1 LDG.E.U16 R21, desc[UR8][R14.64] ;  /* 0x000000080e159981 */ /* 0x0002a4000c1e1500 */
[----:B-1----:R-:W1:Y:S01]  /*10f90*/  S2R R15, SR_TID.X ;  /* 0x00000000000f7919 */ /* 0x002e620000002100 */
[----:B------:R-:W-:-:S04]  /*10fa0*/  LOP3.LUT R5, R16, 0xc, RZ, 0xfc, !PT ;  /* 0x0000000c10057812 */ /* 0x000fc800078efcff */
[----:B------:R-:W-:Y:S02]  /*10fb0*/  ISETP.GE.AND P0, PT, R5, UR7, PT ;  /* 0x0000000705007c0c */ /* 0x000fe4000bf06270 */
[----:B-1----:R-:W-:-:S04]  /*10fc0*/  SHF.R.U32.HI R15, RZ, 0x5, R15 ;  /* 0x00000005ff0f7819 */ /* 0x002fc8000001160f */
[----:B------:R-:W-:-:S04]  /*10fd0*/  SGXT.U32 R15, R15, 0x1 ;  /* 0x000000010f0f781a */ /* 0x000fc80000000000 */
[----:B------:R-:W-:-:S05]  /*10fe0*/  LOP3.LUT R15, R15, 0xc, RZ, 0xfc, !PT ;  /* 0x0000000c0f0f7812 */ /* 0x000fca00078efcff */
[----:B0-----:R-:W-:Y:S01]  /*10ff0*/  IMAD R15, R15, UR4, RZ ;  /* 0x000000040f0f7c24 */ /* 0x001fe2000f8e02ff */
[----:B------:R-:W0:Y:S03]  /*11000*/  LDCU UR4, c[0x0][0x3a8] ;  /* 0x00007500ff0477ac */ /* 0x000e260008000800 */
[----:B------:R-:W-:-:S05]  /*11010*/  IMAD.WIDE R14, R15, 0x2, R2 ;  /* 0x000000020f0e7825 */ /* 0x000fca00078e0202 */
[----:B------:R1:W2:Y:S02]  /*11020*/  @!P0 LDG.E.U16 R19, desc[UR8][R14.64] ;  /* 0x000000080e138981 */ /* 0x0002a4000c1e1500 */
[----:B-1----:R-:W1:Y:S01]  /*11030*/  S2R R15, SR_TID.X ;  /* 0x00000000000f7919 */ /* 0x002e620000002100 */
[----:B------:R-:W-:-:S04]  /*11040*/  LOP3.LUT R5, R16, 0x14, RZ, 0xfc, !PT ;  /* 0x0000001410057812 */ /* 0x000fc800078efcff */
[----:B------:R-:W-:Y:S02]  /*11050*/  ISETP.GE.AND P1, PT, R5, UR7, PT ;  /* 0x0000000705007c0c */ /* 0x000fe4000bf26270 */
[----:B------:R-:W-:Y:S02]  /*11060*/  PRMT R5, RZ, 0x7610, R5 ;  /* 0x00007610ff057816 */ /* 0x000fe40000000005 */
[----:B------:R-:W-:Y:S02]  /*11070*/  SHF.R.U32.HI R22, RZ, 0x5, R22 ;  /* 0x00000005ff167819 */ /* 0x000fe40000011616 */
[----:B-1----:R-:W-:-:S04]  /*11080*/  SHF.R.U32.HI R15, RZ, 0x5, R15 ;  /* 0x00000005ff0f7819 */ /* 0x002fc8000001160f */
[----:B------:R-:W-:-:S04]  /*11090*/  SGXT.U32 R15, R15, 0x1 ;  /* 0x000000010f0f781a */ /* 0x000fc80000000000 */
[----:B------:R-:W-:-:S05]  /*110a0*/  LOP3.LUT R15, R15, 0x14, RZ, 0xfc, !PT ;  /* 0x000000140f0f7812 */ /* 0x000fca00078efcff */
[----:B0-----:R-:W-:Y:S01]  /*110b0*/  IMAD R15, R15, UR4, RZ ;  /* 0x000000040f0f7c24 */ /* 0x001fe2000f8e02ff */
[----:B------:R-:W0:Y:S03]  /*110c0*/  LDCU UR4, c[0x0][0x3a8] ;  /* 0x00007500ff0477ac */ /* 0x000e260008000800 */
[----:B------:R-:W-:Y:S01]  /*110d0*/  IMAD.WIDE R14, R15, 0x2, R2 ;  /* 0x000000020f0e7825 */ /* 0x000fe200078e0202 */
[----:B------:R-:W-:-:S04]  /*110e0*/  SGXT.U32 R22, R22, 0x1 ;  /* 0x000000011616781a */ /* 0x000fc80000000000 */
[----:B------:R1:W2:Y:S01]  /*110f0*/  @!P1 LDG.E.U16 R5, desc[UR8][R14.64] ;  /* 0x000000080e059981 */ /* 0x0002a2000c1e1500 */
[----:B------:R-:W-:Y:S02]  /*11100*/  LOP3.LUT R22, R22, 0xe, RZ, 0xfc, !PT ;  /* 0x0000000e16167812 */ /* 0x000fe400078efcff */
[----:B-1----:R-:W-:-:S04]  /*11110*/  LOP3.LUT R14, R16, 0xe, RZ, 0xfc, !PT ;  /* 0x0000000e100e7812 */ /* 0x002fc800078efcff */
[----:B------:R-:W-:Y:S01]  /*11120*/  ISETP.GE.AND P0, PT, R14, UR7, PT ;  /* 0x000000070e007c0c */ /* 0x000fe2000bf06270 */
[----:B0-----:R-:W-:Y:S01]  /*11130*/  IMAD R22, R22, UR4, RZ ;  /* 0x0000000416167c24 */ /* 0x001fe2000f8e02ff */
[----:B------:R-:W-:Y:S01]  /*11140*/  LOP3.LUT R14, R16, 0x16, RZ, 0xfc, !PT ;  /* 0x00000016100e7812 */ /* 0x000fe200078efcff */
[----:B------:R-:W0:Y:S01]  /*11150*/  LDCU UR4, c[0x0][0x3a8] ;  /* 0x00007500ff0477ac */ /* 0x000e220008000800 */
[----:B------:R-:W-:Y:S02]  /*11160*/  PRMT R18, RZ, 0x7610, R18 ;  /* 0x00007610ff127816 */ /* 0x000fe40000000012 */
[----:B------:R-:W-:Y:S01]  /*11170*/  ISETP.GE.AND P1, PT, R14, UR7, PT ;  /* 0x000000070e007c0c */ /* 0x000fe2000bf26270 */
[----:B------:R-:W-:-:S06]  /*11180*/  IMAD.WIDE R14, R22, 0x2, R2 ;  /* 0x00000002160e7825 */ /* 0x000fcc00078e0202 */
[----:B------:R1:W2:Y:S02]  /*11190*/  @!P0 LDG.E.U16 R18, desc[UR8][R14.64] ;  /* 0x000000080e128981 */ /* 0x0002a4000c1e1500 */
[----:B-1----:R-:W1:Y:S01]  /*111a0*/  S2R R15, SR_TID.X ;  /* 0x00000000000f7919 */ /* 0x002e620000002100 */
[----:B------:R-:W-:Y:S02]  /*111b0*/  PRMT R17, RZ, 0x7610, R17 ;  /* 0x00007610ff117816 */ /* 0x000fe40000000011 */
[----:B-1----:R-:W-:-:S04]  /*111c0*/  SHF.R.U32.HI R22, RZ, 0x5, R15 ;  /* 0x00000005ff167819 */ /* 0x002fc8000001160f */
[----:B------:R-:W-:-:S04]  /*111d0*/  SGXT.U32 R22, R22, 0x1 ;  /* 0x000000011616781a */ /* 0x000fc80000000000 */
[----:B------:R-:W-:Y:S02]  /*111e0*/  LOP3.LUT R22, R22, 0x16, RZ, 0xfc, !PT ;  /* 0x0000001616167812 */ /* 0x000fe400078efcff */
[----:B------:R-:W-:-:S03]  /*111f0*/  LOP3.LUT R14, R15, 0x1f, RZ, 0xc0, !PT ;  /* 0x0000001f0f0e7812 */ /* 0x000fc600078ec0ff */
[----:B0-----:R-:W-:Y:S01]  /*11200*/  IMAD R22, R22, UR4, RZ ;  /* 0x0000000416167c24 */ /* 0x001fe2000f8e02ff */
[----:B------:R-:W-:-:S03]  /*11210*/  ISETP.GE.AND P0, PT, R14, UR7, PT ;  /* 0x000000070e007c0c */ /* 0x000fc6000bf06270 */
[----:B------:R-:W-:Y:S02]  /*11220*/  IMAD.WIDE R14, R22, 0x2, R2 ;  /* 0x00000002160e7825 */ /* 0x000fe400078e0202 */
[----:B------:R-:W2:Y:S04]  /*11230*/  LDL R22, [R1+0x324] ;  /* 0x0003240001167983 */ /* 0x000ea80000100800 */
[----:B------:R-:W-:Y:S04]  /*11240*/  STL [R1+0xe94], R2 ;  /* 0x000e940201007387 */ /* 0x000fe80000100800 */
        /* <DEDUP_REMOVED lines=9> */
[----:B------:R0:W2:Y:S04]  /*112e0*/  @!P1 LDG.E.U16 R17, desc[UR8][R14.64] ;  /* 0x000000080e119981 */ /* 0x0000a8000c1e1500 */
[----:B------:R-:W2:Y:S01]  /*112f0*/  LDL R15, [R1+0x318] ;  /* 0x00031800010f7983 */ /* 0x000ea20000100800 */
[----:B------:R-:W-:Y:S01]  /*11300*/  PRMT R28, RZ, 0x7610, R28 ;  /* 0x00007610ff1c7816 */ /* 0x000fe2000000001c */
[----:B------:R-:W-:Y:S01]  /*11310*/  BAR.SYNC.DEFER_BLOCKING 0x0 ;  /* 0x0000000000007b1d */ /* 0x000fe20000010000 */
[C---:B--2--5:R-:W-:Y:S01]  /*11320*/  IADD3 RZ, P1, PT, R15.reuse, R24, RZ ;  /* 0x000000180fff7210 */ /* 0x064fe20007f3e0ff */
[----:B0-----:R-:W-:-:S04]  /*11330*/  IMAD.IADD R14, R15, 0x1, R24 ;  /* 0x000000010f0e7824 */ /* 0x001fc800078e0218 */
[----:B------:R-:W2:Y:S02]  /*11340*/  LDL R15, [R1+0x31c] ;  /* 0x00031c00010f7983 */ /* 0x000ea40000100800 */
[----:B--2---:R-:W-:-:S05]  /*11350*/  IMAD.X R15, R15, 0x1, R0, P1 ;  /* 0x000000010f0f7824 */ /* 0x004fca00008e0600 */
[----:B------:R0:W2:Y:S04]  /*11360*/  @!P0 LDG.E.U16 R28, desc[UR8][R14.64] ;  /* 0x000000080e1c8981 */ /* 0x0000a8000c1e1500 */
[----:B------:R-:W2:Y:S01]  /*11370*/  LDL R15, [R1+0x320] ;  /* 0x00032000010f7983 */ /* 0x000ea20000100800 */
[----:B------:R-:W-:Y:S02]  /*11380*/  PRMT R27, RZ, 0x7610, R27 ;  /* 0x00007610ff1b7816 */ /* 0x000fe4000000001b */
[C---:B--2---:R-:W-:Y:S01]  /*11390*/  IADD3 RZ, P1, PT, R15.reuse, R24, RZ ;  /* 0x000000180fff7210 */ /* 0x044fe20007f3e0ff */
[----:B0-----:R-:W-:-:S04]  /*113a0*/  IMAD.IADD R14, R15, 0x1, R24 ;  /* 0x000000010f0e7824 */ /* 0x001fc800078e0218 */
[----:B------:R-:W-:Y:S02]  /*113b0*/  IMAD.X R15, R22, 0x1, R0, P1 ;  /* 0x00000001160f7824 */ /* 0x000fe400008e0600 */
[----:B------:R-:W2:Y:S04]  /*113c0*/  LDL R22, [R1+0x33c] ;  /* 0x00033c0001167983 */ /* 0x000ea80000100800 */
[----:B------:R-:W2:Y:S04]  /*113d0*/  @!P0 LDG.E.U16 R27, desc[UR8][R14.64] ;  /* 0x000000080e1b8981 */ /* 0x000ea8000c1e1500 */
[----:B--2---:R0:W-:Y:S04]  /*113e0*/  STL [R1+0xc], R27 ;  /* 0x00000c1b01007387 */ /* 0x0041e80000100800 */
[----:B0-----:R-:W2:Y:S04]  /*113f0*/  LDL.LU R27, [R1+0x12d8] ;  /* 0x0012d800011b7983 */ /* 0x001ea80000300800 */
[----:B------:R-:W2:Y:S02]  /*11400*/  LDL R15, [R1+0x328] ;  /* 0x00032800010f7983 */ /* 0x000ea40000100800 */
[C---:B--2---:R-:W-:Y:S01]  /*11410*/  IADD3 RZ, P1, PT, R15.reuse, R24, RZ ;  /* 0x000000180fff7210 */ /* 0x044fe20007f3e0ff */
[----:B------:R-:W-:-:S02]  /*11420*/  IMAD.IADD R14, R15, 0x1, R24 ;  /* 0x000000010f0e7824 */ /* 0x000fc400078e0218 */
[----:B------:R-:W2:Y:S01]  /*11430*/  LDL R15, [R1+0x32c] ;  /* 0x00032c00010f7983 */ /* 0x000ea20000100800 */
[----:B------:R-:W-:Y:S01]  /*11440*/  PRMT R3, RZ, 0x7610, R3 ;  /* 0x00007610ff037816 */ /* 0x000fe20000000003 */
[----:B--2---:R-:W-:-:S05]  /*11450*/  IMAD.X R15, R15, 0x1, R0, P1 ;  /* 0x000000010f0f7824 */ /* 0x004fca00008e0600 */
[----:B------:R-:W2:Y:S04]  /*11460*/  @!P0 LDG.E.U16 R3, desc[UR8][R14.64] ;  /* 0x000000080e038981 */ /* 0x000ea8000c1e1500 */
[----:B------:R-:W3:Y:S04]  /*11470*/  LDL R15, [R1+0x330] ;  /* 0x00033000010f7983 */ /* 0x000ee80000100800 */
[----:B--2---:R-:W-:Y:S04]  /*11480*/  STL [R1+0x12b4], R3 ;  /* 0x0012b40301007387 */ /* 0x004fe80000100800 */
[----:B------:R-:W-:Y:S01]  /*11490*/  STL [R1+0x12c0], R3 ;  /* 0x0012c00301007387 */ /* 0x000fe20000100800 */
[C---:B---3--:R-:W-:Y:S01]  /*114a0*/  IADD3 RZ, P1, PT, R15.reuse, R24, RZ ;  /* 0x000000180fff7210 */ /* 0x048fe20007f3e0ff */
[----:B------:R-:W-:-:S02]  /*114b0*/  IMAD.IADD R14, R15, 0x1, R24 ;  /* 0x000000010f0e7824 */ /* 0x000fc400078e0218 */
[----:B------:R-:W2:Y:S01]  /*114c0*/  LDL R15, [R1+0x334] ;  /* 0x00033400010f7983 */ /* 0x000ea20000100800 */
[----:B------:R-:W-:Y:S01]  /*114d0*/  PRMT R27, RZ, 0x7610, R27 ;  /* 0x00007610ff1b7816 */ /* 0x000fe2000000001b */
[----:B--2---:R-:W-:-:S05]  /*114e0*/  IMAD.X R15, R15, 0x1, R0, P1 ;  /* 0x000000010f0f7824 */ /* 0x004fca00008e0600 */
[----:B------:R-:W2:Y:S04]  /*114f0*/  @!P0 LDG.E.U16 R27, desc[UR8][R14.64] ;  /* 0x000000080e1b8981 */ /* 0x000ea8000c1e1500 */
[----:B--2---:R0:W-:Y:S04]  /*11500*/  STL [R1+0x2c], R27 ;  /* 0x00002c1b01007387 */ /* 0x0041e80000100800 */
[----:B0-----:R-:W2:Y:S04]  /*11510*/  LDL.LU R27, [R1+0x12d4] ;  /* 0x0012d400011b7983 */ /* 0x001ea80000300800 */
[----:B------:R-:W3:Y:S01]  /*11520*/  LDL R15, [R1+0x338] ;  /* 0x00033800010f7983 */ /* 0x000ee20000100800 */
[----:B--2---:R-:W-:-:S02]  /*11530*/  PRMT R27, RZ, 0x7610, R27 ;  /* 0x00007610ff1b7816 */ /* 0x004fc4000000001b */
[C---:B---3--:R-:W-:Y:S01]  /*11540*/  IADD3 RZ, P1, PT, R15.reuse, R24, RZ ;  /* 0x000000180fff7210 */ /* 0x048fe20007f3e0ff */
[----:B------:R-:W-:-:S04]  /*11550*/  IMAD.IADD R14, R15, 0x1, R24 ;  /* 0x000000010f0e7824 */ /* 0x000fc800078e0218 */
[----:B------:R-:W-:Y:S01]  /*11560*/  IMAD.X R15, R22, 0x1, R0, P1 ;  /* 0x00000001160f7824 */ /* 0x000fe200008e0600 */
[----:B------:R-:W-:Y:S01]  /*11570*/  PRMT R26, RZ, 0x7610, R26 ;  /* 0x00007610ff1a7816 */ /* 0x000fe2000000001a */
[----:B------:R-:W2:Y:S04]  /*11580*/  LDL R22, [R1+0x35c] ;  /* 0x00035c0001167983 */ /* 0x000ea80000100800 */
[----:B------:R0:W3:Y:S04]  /*11590*/  @!P0 LDG.E.U16 R27, desc[UR8][R14.64] ;  /* 0x000000080e1b8981 */ /* 0x0000e8000c1e1500 */
[----:B------:R-:W2:Y:S02]  /*115a0*/  LDL R15, [R1+0x340] ;  /* 0x00034000010f7983 */ /* 0x000ea40000100800 */
[C---:B--2---:R-:W-:Y:S01]  /*115b0*/  IADD3 RZ, P1, PT, R15.reuse, R24, RZ ;  /* 0x000000180fff7210 */ /* 0x044fe20007f3e0ff */
[----:B0-----:R-:W-:-:S02]  /*115c0*/  IMAD.IADD R14, R15, 0x1, R24 ;  /* 0x000000010f0e7824 */ /* 0x001fc400078e0218 */
[----:B------:R-:W2:Y:S02]  /*115d0*/  LDL R15, [R1+0x344] ;  /* 0x00034400010f7983 */ /* 0x000ea40000100800 */
[----:B--2---:R-:W-:-:S05]  /*115e0*/  IMAD.X R15, R15, 0x1, R0, P1 ;  /* 0x000000010f0f7824 */ /* 0x004fca00008e0600 */
        /* <DEDUP_REMOVED lines=21> */
[----:B------:R-:W2:Y:S01]  /*11740*/  LDL R15, [R1+0x358] ;  /* 0x00035800010f7983 */ /* 0x000ea20000100800 */
[----:B------:R-:W-:-:S02]  /*11750*/  PRMT R26, RZ, 0x7610, R26 ;  /* 0x00007610ff1a7816 */ /* 0x000fc4000000001a */
[C---:B--2---:R-:W-:Y:S01]  /*11760*/  IADD3 RZ, P1, PT, R15.reuse, R24, RZ ;  /* 0x000000180fff7210 */ /* 0x044fe20007f3e0ff */
[----:B------:R-:W-:-:S04]  /*11770*/  IMAD.IADD R14, R15, 0x1, R24 ;  /* 0x000000010f0e7824 */ /* 0x000fc800078e0218 */
[----:B------:R-:W-:-:S05]  /*11780*/  IMAD.X R15, R22, 0x1, R0, P1 ;  /* 0x00000001160f7824 */ /* 0x000fca00008e0600 */
[----:B------:R0:W2:Y:S04]  /*11790*/  @!P0 LDG.E.U16 R26, desc[UR8][R14.64] ;  /* 0x000000080e1a8981 */ /* 0x0000a8000c1e1500 */
[----:B------:R-:W2:Y:S02]  /*117a0*/  LDL R15, [R1+0x360] ;  /* 0x00036000010f7983 */ /* 0x000ea40000100800 */
[C---:B--2---:R-:W-:Y:S01]  /*117b0*/  IADD3 RZ, P1, PT, R15.reuse, R24, RZ ;  /* 0x000000180fff7210 */ /* 0x044fe20007f3e0ff */
[----:B0-----:R-:W-:Y:S02]  /*117c0*/  IMAD.IADD R14, R15, 0x1, R24 ;  /* 0x000000010f0e7824 */ /* 0x001fe400078e0218 */
[----:B------:R-:W2:Y:S01]  /*117d0*/  LDL R15, [R1+0x364] ;  /* 0x00036400010f7983 */ /* 0x000ea20000100800 */
[----:B------:R-:W-:Y:S01]  /*117e0*/  PRMT R3, RZ, 0x7610, R3 ;  /* 0x00007610ff037816 */ /* 0x000fe20000000003 */
[----:B--2---:R-:W-:-:S05]  /*117f0*/  IMAD.X R15, R15, 0x1, R0, P1 ;  /* 0x000000010f0f7824 */ /* 0x004fca00008e0600 */
[----:B------:R0:W2:Y:S04]  /*11800*/  @!P0 LDG.E.U16 R3, desc[UR8][R14.64] ;  /* 0x000000080e038981 */ /* 0x0000a8000c1e1500 */
[----:B------:R-:W2:Y:S02]  /*11810*/  LDL R15, [R1+0x368] ;  /* 0x00036800010f7983 */ /* 0x000ea40000100800 */
[C---:B--2---:R-:W-:Y:S01]  /*11820*/  IADD3 RZ, P1, PT, R15.reuse, R24, RZ ;  /* 0x000000180fff7210 */ /* 0x044fe20007f3e0ff */
[----:B0-----:R-:W-:Y:S02]  /*11830*/  IMAD.IADD R14, R15, 0x1, R24 ;  /* 0x000000010f0e7824 */ /* 0x001fe400078e0218 */
[----:B------:R-:W2:Y:S01]  /*11840*/  LDL R15, [R1+0x36c] ;  /* 0x00036c00010f7983 */ /* 0x000ea20000100800 */
[----:B------:R-:W-:Y:S01]  /*11850*/  PRMT R16, RZ, 0x7610, R16 ;  /* 0x00007610ff107816 */ /* 0x000fe20000000010 */
[----:B--2---:R-:W-:-:S05]  /*11860*/  IMAD.X R15, R15, 0x1, R0, P1 ;  /* 0x000000010f0f7824 */ /* 0x004fca00008e0600 */
[----:B------:R-:W2:Y:S04]  /*11870*/  @!P0 LDG.E.U16 R16, desc[UR8][R14.64] ;  /* 0x000000080e108981 */ /* 0x000ea8000c1e1500 */
[----:B------:R-:W3:Y:S01]  /*11880*/  LDL R15, [R1+0x370] ;  /* 0x00037000010f7983 */ /* 0x000ee20000100800 */
[----:B------:R-:W0:Y:S01]  /*11890*/  S2R R22, SR_TID.X ;  /* 0x0000000000167919 */ /* 0x000e220000002100 */
[----:B------:R-:W1:Y:S02]  /*118a0*/  S2UR UR6, SR_CgaCtaId ;  /* 0x00000000000679c3 */ /* 0x000e640000008800 */
[----:B--2---:R2:W-:Y:S01]  /*118b0*/  STL [R1+0x14], R16 ;  /* 0x0000141001007387 */ /* 0x0045e20000100800 */
[C---:B---3--:R-:W-:Y:S01]  /*118c0*/  IADD3 RZ, P1, PT, R15.reuse, R24, RZ ;  /* 0x000000180fff7210 */ /* 0x048fe20007f3e0ff */
[----:B------:R-:W-:Y:S01]  /*118d0*/  IMAD.IADD R14, R15, 0x1, R24 ;  /* 0x000000010f0e7824 */ /* 0x000fe200078e0218 */
[----:B------:R-:W-:Y:S01]  /*118e0*/  UMOV UR4, 0x400 ;  /* 0x0000040000047882 */ /* 0x000fe20000000000 */
[----:B------:R-:W3:Y:S01]  /*118f0*/  LDL R15, [R1+0x374] ;  /* 0x00037400010f7983 */ /* 0x000ee20000100800 */
[----:B0-----:R-:W-:Y:S01]  /*11900*/  LOP3.LUT R22, R22, 0x3f, RZ, 0xc0, !PT ;  /* 0x0000003f16167812 */ /* 0x001fe200078ec0ff */
[----:B-1----:R-:W-:-:S02]  /*11910*/  ULEA UR4, UR6, UR4, 0x18 ;  /* 0x0000000406047291 */ /* 0x002fc4000f8ec0ff */
[----:B--2---:R-:W2:Y:S02]  /*11920*/  LDL R16, [R1+0x524] ;  /* 0x0005240001107983 */ /* 0x004ea40000100800 */
[----:B------:R-:W-:-:S05]  /*11930*/  IMAD.SHL.U32 R22, R22, 0x2, RZ ;  /* 0x0000000216167824 */ /* 0x000fca00078e00ff */
[----:B------:R0:W-:Y:S02]  /*11940*/  STS.U16 [R22+UR4+0x4000], R11 ;  /* 0x0040000b16007988 */ /* 0x0001e40008000404 */
[----:B0-----:R-:W-:Y:S01]  /*11950*/  PRMT R22, RZ, 0x7610, R22 ;  /* 0x00007610ff167816 */ /* 0x001fe20000000016 */
[----:B---3--:R-:W-:-:S05]  /*11960*/  IMAD.X R15, R15, 0x1, R0, P1 ;  /* 0x000000010f0f7824 */ /* 0x008fca00008e0600 */
[----:B------:R-:W3:Y:S04]  /*11970*/  @!P0 LDG.E.U16 R22, desc[UR8][R14.64] ;  /* 0x000000080e168981 */ /* 0x000ee8000c1e1500 */
[----:B---3--:R0:W-:Y:S04]  /*11980*/  STL [R1+0x24], R22 ;  /* 0x0000241601007387 */ /* 0x0081e80000100800 */
[----:B------:R-:W3:Y:S01]  /*11990*/  LDL R15, [R1+0x378] ;  /* 0x00037800010f7983 */ /* 0x000ee20000100800 */
[----:B0-----:R-:W0:Y:S02]  /*119a0*/  S2R R22, SR_TID.X ;  /* 0x0000000000167919 */ /* 0x001e240000002100 */
[----:B0-----:R-:W-:-:S05]  /*119b0*/  LOP3.LUT R22, R22, 0x3f, RZ, 0xc0, !PT ;  /* 0x0000003f16167812 */ /* 0x001fca00078ec0ff */
[----:B------:R-:W-:-:S05]  /*119c0*/  IMAD.SHL.U32 R22, R22, 0x2, RZ ;  /* 0x0000000216167824 */ /* 0x000fca00078e00ff */
[----:B------:R0:W-:Y:S04]  /*119d0*/  STS.U16 [R22+UR4+0x4200], R7 ;  /* 0x0042000716007988 */ /* 0x0001e80008000404 */
[----:B0-----:R-:W2:Y:S01]  /*119e0*/  LDL R7, [R1+0x380] ;  /* 0x0003800001077983 */ /* 0x001ea20000100800 */
[C---:B---3--:R-:W-:Y:S01]  /*119f0*/  IADD3 RZ, P1, PT, R15.reuse, R24, RZ ;  /* 0x000000180fff7210 */ /* 0x048fe20007f3e0ff */
[----:B------:R-:W-:Y:S02]  /*11a00*/  IMAD.IADD R14, R15, 0x1, R24 ;  /* 0x000000010f0e7824 */ /* 0x000fe400078e0218 */
[----:B------:R-:W3:Y:S01]  /*11a10*/  LDL R15, [R1+0x51c] ;  /* 0x00051c00010f7983 */ /* 0x000ee20000100800 */
[----:B------:R-:W-:-:S03]  /*11a20*/  PRMT R25, RZ, 0x7610, R25 ;  /* 0x00007610ff197816 */ /* 0x000fc60000000019 */
[----:B------:R0:W-:Y:S04]  /*11a30*/  STS.U16 [R22+UR4+0x4400], R13 ;  /* 0x0044000d16007988 */ /* 0x0001e80008000404 */
[----:B----4-:R-:W-:Y:S04]  /*11a40*/  STS.U16 [R22+UR4+0x4600], R12 ;  /* 0x0046000c16007988 */ /* 0x010fe80008000404 */
[----:B0-----:R-:W4:Y:S01]  /*11a50*/  LDL R13, [R1+0x388] ;  /* 0x00038800010d7983 */ /* 0x001f220000100800 */
[----:B---3--:R-:W-:Y:S01]  /*11a60*/  IMAD.X R15, R15, 0x1, R0, P1 ;  /* 0x000000010f0f7824 */ /* 0x008fe200008e0600 */
[----:B--2---:R-:W-:-:S04]  /*11a70*/  IADD3 RZ, P1, PT, R7, R24, RZ ;  /* 0x0000001807ff7210 */ /* 0x004fc80007f3e0ff */
[----:B------:R0:W2:Y:S02]  /*11a80*/  @!P0 LDG.E.U16 R25, desc[UR8][R14.64] ;  /* 0x000000080e198981 */ /* 0x0000a4000c1e1500 */
[----:B0-----:R-:W-:Y:S01]  /*11a90*/  IMAD.IADD R14, R7, 0x1, R24 ;  /* 0x00000001070e7824 */ /* 0x001fe200078e0218 */
[----:B------:R-:W-:-:S05]  /*11aa0*/  LOP3.LUT R7, R22, 0x10, RZ, 0x3c, !PT ;  /* 0x0000001016077812 */ /* 0x000fca00078e3cff */
[----:B------:R0:W-:Y:S04]  /*11ab0*/  STS.U16 [R7+UR4+0x4080], R9 ;  /* 0x0040800907007988 */ /* 0x0001e80008000404 */
[----:B0-----:R-:W3:Y:S01]  /*11ac0*/  LDL R9, [R1+0x52c] ;  /* 0x00052c0001097983 */ /* 0x001ee20000100800 */
[----:B------:R-:W-:Y:S01]  /*11ad0*/  IMAD.X R15, R16, 0x1, R0, P1 ;  /* 0x00000001100f7824 */ /* 0x000fe200008e0600 */
[C---:B----4-:R-:W-:Y:S01]  /*11ae0*/  IADD3 RZ, P1, PT, R13.reuse, R24, RZ ;  /* 0x000000180dff7210 */ /* 0x050fe20007f3e0ff */
[----:B------:R-:W-:Y:S01]  /*11af0*/  IMAD.IADD R12, R13, 0x1, R24 ;  /* 0x000000010d0c7824 */ /* 0x000fe200078e0218 */
[----:B------:R-:W-:Y:S01]  /*11b00*/  PRMT R29, RZ, 0x7610, R29 ;  /* 0x00007610ff1d7816 */ /* 0x000fe2000000001d */
[----:B------:R-:W4:Y:S02]  /*11b10*/  LDL R16, [R1+0x790] ;  /* 0x0007900001107983 */ /* 0x000f240000100800 */
[----:B---3--:R-:W-:-:S02]  /*11b20*/  IMAD.X R13, R9, 0x1, R0, P1 ;  /* 0x00000001090d7824 */ /* 0x008fc400008e0600 */
[----:B------:R-:W3:Y:S04]  /*11b30*/  LDL R9, [R1+0x574] ;  /* 0x0005740001097983 */ /* 0x000ee80000100800 */
        /* <DEDUP_REMOVED lines=10> */
[----:B--2---:R-:W-:Y:S04]  /*11be0*/  STL [R1+0x20], R22 ;  /* 0x0000201601007387 */ /* 0x004fe80000100800 */
[----:B------:R-:W2:Y:S04]  /*11bf0*/  LDL R13, [R1+0x794] ;  /* 0x00079400010d7983 */ /* 0x000ea80000100800 */
[----:B------:R3:W-:Y:S01]  /*11c00*/  STS.U16 [R7+UR4+0x4680], R8 ;  /* 0x0046800807007988 */ /* 0x0007e20008000404 */
[----:B--2---:R-:W-:-:S05]  /*11c10*/  IADD3 R12, P1, PT, R13, R24, RZ ;  /* 0x000000180d0c7210 */ /* 0x004fca0007f3e0ff */
[----:B----4-:R-:W-:Y:S01]  /*11c20*/  IMAD.X R13, R16, 0x1, R0, P1 ;  /* 0x00000001100d7824 */ /* 0x010fe200008e0600 */
[----:B---3--:R-:W-:Y:S02]  /*11c30*/  IADD3 R8, P1, PT, R9, R24, RZ ;  /* 0x0000001809087210 */ /* 0x008fe40007f3e0ff */
[----:B------:R-:W2:Y:S04]  /*11c40*/  LDL R9, [R1+0x570] ;  /* 0x0005700001097983 */ /* 0x000ea80000100800 */
[----:B------:R0:W-:Y:S02]  /*11c50*/  STS.U16 [R7+UR4+0x4480], R10 ;  /* 0x0044800a07007988 */ /* 0x0001e40008000404 */
[----:B0-----:R-:W-:Y:S01]  /*11c60*/  PRMT R10, RZ, 0x7610, R10 ;  /* 0x00007610ff0a7816 */ /* 0x001fe2000000000a */
[----:B--2---:R-:W-:-:S05]  /*11c70*/  IMAD.X R9, R9, 0x1, R0, P1 ;  /* 0x0000000109097824 */ /* 0x004fca00008e0600 */
[----:B------:R0:W2:Y:S04]  /*11c80*/  @!P0 LDG.E.U16 R10, desc[UR8][R8.64] ;  /* 0x00000008080a8981 */ /* 0x0000a8000c1e1500 */
[----:B------:R-:W0:Y:S02]  /*11c90*/  LDL R9, [R1+0x554] ;  /* 0x0005540001097983 */ /* 0x000e240000100800 */
[----:B0-----:R-:W-:Y:S02]  /*11ca0*/  IADD3 R8, P1, PT, R9, R24, RZ ;  /* 0x0000001809087210 */ /* 0x001fe40007f3e0ff */
[----:B------:R-:W3:Y:S04]  /*11cb0*/  LDL R9, [R1+0x550] ;  /* 0x0005500001097983 */ /* 0x000ee80000100800 */
[----:B------:R0:W-:Y:S02]  /*11cc0*/  STS.U16 [R7+UR4+0x4280], R6 ;  /* 0x0042800607007988 */ /* 0x0001e40008000404 */
[----:B0-----:R-:W-:Y:S01]  /*11cd0*/  PRMT R6, RZ, 0x7610, R6 ;  /* 0x00007610ff067816 */ /* 0x001fe20000000006 */
[----:B---3--:R-:W-:-:S05]  /*11ce0*/  IMAD.X R9, R9, 0x1, R0, P1 ;  /* 0x0000000109097824 */ /* 0x008fca00008e0600 */
[----:B------:R0:W3:Y:S04]  /*11cf0*/  @!P0 LDG.E.U16 R6, desc[UR8][R8.64] ;  /* 0x0000000808068981 */ /* 0x0000e8000c1e1500 */
[----:B------:R-:W0:Y:S01]  /*11d00*/  LDL R9, [R1+0x530] ;  /* 0x0005300001097983 */ /* 0x000e220000100800 */
[----:B------:R-:W1:Y:S01]  /*11d10*/  S2R R22, SR_TID.X ;  /* 0x0000000000167919 */ /* 0x000e620000002100 */
[----:B0-----:R-:W-:Y:S02]  /*11d20*/  IADD3 R8, P1, PT, R9, R24, RZ ;  /* 0x0000001809087210 */ /* 0x001fe40007f3e0ff */
[----:B------:R-:W4:Y:S01]  /*11d30*/  LDL R9, [R1+0x394] ;  /* 0x0003940001097983 */ /* 0x000f220000100800 */
[----:B-1----:R-:W-:-:S05]  /*11d40*/  LOP3.LUT R22, R22, 0x3f, RZ, 0xc0, !PT ;  /* 0x0000003f16167812 */ /* 0x002fca00078ec0ff */
[----:B------:R-:W-:-:S05]  /*11d50*/  IMAD.SHL.U32 R22, R22, 0x2, RZ ;  /* 0x0000000216167824 */ /* 0x000fca00078e00ff */
[----:B------:R-:W-:-:S05]  /*11d60*/  LOP3.LUT R16, R22, 0x20, RZ, 0x3c, !PT ;  /* 0x0000002016107812 */ /* 0x000fca00078e3cff */
[----:B------:R0:W-:Y:S02]  /*11d70*/  STS.U16 [R16+UR4+0x4500], R5 ;  /* 0x0045000510007988 */ /* 0x0001e40008000404 */
[----:B0-----:R-:W-:Y:S01]  /*11d80*/  PRMT R5, RZ, 0x7610, R5 ;  /* 0x00007610ff057816 */ /* 0x001fe20000000005 */
[----:B----4-:R-:W-:-:S05]  /*11d90*/  IMAD.X R9, R9, 0x1, R0, P1 ;  /* 0x0000000109097824 */ /* 0x010fca00008e0600 */
[----:B------:R0:W4:Y:S04]  /*11da0*/  @!P0 LDG.E.U16 R5, desc[UR8][R8.64] ;  /* 0x0000000808058981 */ /* 0x000128000c1e1500 */
[----:B------:R-:W0:Y:S01]  /*11db0*/  LDL R9, [R1+0x514] ;  /* 0x0005140001097983 */ /* 0x000e220000100800 */
[----:B------:R-:W-:-:S06]  /*11dc0*/  PRMT R2, RZ, 0x7610, R2 ;  /* 0x00007610ff027816 */ /* 0x000fcc0000000002 */
[----:B------:R1:W2:Y:S01]  /*11dd0*/  @!P0 LDG.E.U16 R2, desc[UR8][R14.64] ;  /* 0x000000080e028981 */ /* 0x0002a2000c1e1500 */
[----:B0-----:R-:W-:-:S03]  /*11de0*/  IADD3 R8, P1, PT, R9, R24, RZ ;  /* 0x0000001809087210 */ /* 0x001fc60007f3e0ff */
[----:B------:R-:W2:Y:S01]  /*11df0*/  LDL R9, [R1+0x314] ;  /* 0x0003140001097983 */ /* 0x000ea20000100800 */
[----:B-1----:R-:W-:Y:S01]  /*11e00*/  PRMT R15, RZ, 0x7610, R15 ;  /* 0x00007610ff0f7816 */ /* 0x002fe2000000000f */
[----:B--2---:R-:W-:-:S05]  /*11e10*/  IMAD.X R9, R9, 0x1, R0, P1 ;  /* 0x0000000109097824 */ /* 0x004fca00008e0600 */
[----:B------:R0:W2:Y:S04]  /*11e20*/  @!P0 LDG.E.U16 R15, desc[UR8][R8.64] ;  /* 0x00000008080f8981 */ /* 0x0000a8000c1e1500 */
[----:B------:R-:W0:Y:S02]  /*11e30*/  LDL R9, [R1+0x504] ;  /* 0x0005040001097983 */ /* 0x000e240000100800 */
[----:B0-----:R-:W-:Y:S02]  /*11e40*/  IADD3 R8, P1, PT, R9, R24, RZ ;  /* 0x0000001809087210 */ /* 0x001fe40007f3e0ff */
[----:B------:R-:W2:Y:S01]  /*11e50*/  LDL R9, [R1+0x2f4] ;  /* 0x0002f40001097983 */ /* 0x000ea20000100800 */
[----:B------:R-:W-:Y:S02]  /*11e60*/  PRMT R14, RZ, 0x7610, R14 ;  /* 0x00007610ff0e7816 */ /* 0x000fe4000000000e */
[----:B--2---:R-:W-:-:S05]  /*11e70*/  IMAD.X R9, R9, 0x1, R0, P1 ;  /* 0x0000000109097824 */ /* 0x004fca00008e0600 */
[----:B------:R0:W2:Y:S04]  /*11e80*/  @!P0 LDG.E.U16 R14, desc[UR8][R8.64] ;  /* 0x00000008080e8981 */ /* 0x0000a8000c1e1500 */
        /* <DEDUP_REMOVED lines=8> */
[----:B------:R-:W0:Y:S04]  /*11f10*/  LDL R9, [R1+0x4e4] ;  /* 0x0004e40001097983 */ /* 0x000e280000100800 */
[----:B------:R1:W-:Y:S02]  /*11f20*/  STS.U16 [R16+UR4+0x4700], R4 ;  /* 0x0047000410007988 */ /* 0x0003e40008000404 */
[----:B-1----:R-:W-:-:S05]  /*11f30*/  LOP3.LUT R4, R22, 0x30, RZ, 0x3c, !PT ;  /* 0x0000003016047812 */ /* 0x002fca00078e3cff */
[----:B------:R-:W-:Y:S01]  /*11f40*/  STL [R1+0x1298], R4 ;  /* 0x0012980401007387 */ /* 0x000fe20000100800 */
[----:B0-----:R-:W-:-:S03]  /*11f50*/  IADD3 R8, P1, PT, R9, R24, RZ ;  /* 0x0000001809087210 */ /* 0x001fc60007f3e0ff */
[----:B------:R-:W2:Y:S01]  /*11f60*/  LDL R9, [R1+0x2b4] ;  /* 0x0002b40001097983 */ /* 0x000ea20000100800 */
[----:B------:R-:W-:Y:S01]  /*11f70*/  PRMT R12, RZ, 0x7610, R12 ;  /* 0x00007610ff0c7816 */ /* 0x000fe2000000000c */
[----:B--2---:R-:W-:-:S05]  /*11f80*/  IMAD.X R9, R9, 0x1, R0, P1 ;  /* 0x0000000109097824 */ /* 0x004fca00008e0600 */
[----:B------:R0:W2:Y:S04]  /*11f90*/  @!P0 LDG.E.U16 R12, desc[UR8][R8.64] ;  /* 0x00000008080c8981 */ /* 0x0000a8000c1e1500 */
[----:B------:R-:W0:Y:S02]  /*11fa0*/  LDL R9, [R1+0x4d4] ;  /* 0x0004d40001097983 */ /* 0x000e240000100800 */
[----:B0-----:R-:W-:Y:S02]  /*11fb0*/  IADD3 R8, P1, PT, R9, R24, RZ ;  /* 0x0000001809087210 */ /* 0x001fe40007f3e0ff */
[----:B------:R-:W2:Y:S04]  /*11fc0*/  LDL R9, [R1+0x294] ;  /* 0x0002940001097983 */ /* 0x000ea80000100800 */
[----:B------:R-:W-:Y:S04]  /*11fd0*/  STS.U16 [R16+UR4+0x4100], R20 ;  /* 0x0041001410007988 */ /* 0x000fe80008000404 */
[----:B------:R-:W-:Y:S04]  /*11fe0*/  STS.U16 [R16+UR4+0x4300], R19 ;  /* 0x0043001310007988 */ /* 0x000fe80008000404 */
[----:B------:R-:W-:Y:S04]  /*11ff0*/  STS.U16 [R4+UR4+0x4180], R21 ;  /* 0x0041801504007988 */ /* 0x000fe80008000404 */
[----:B------:R-:W-:Y:S04]  /*12000*/  STS.U16 [R4+UR4+0x4380], R18 ;  /* 0x0043801204007988 */ /* 0x000fe80008000404 */
[----:B------:R-:W-:Y:S04]  /*12010*/  STS.U16 [R4+UR4+0x4580], R17 ;  /* 0x0045801104007988 */ /* 0x000fe80008000404 */
[----:B------:R-:W-:Y:S04]  /*12020*/  STS.U16 [R4+UR4+0x4780], R23 ;  /* 0x0047801704007988 */ /* 0x000fe80008000404 */
[----:B------:R0:W-:Y:S02]  /*12030*/  STS.U16 [R22+UR4], R11 ;  /* 0x0000000b16007988 */ /* 0x0001e40008000404 */
[----:B0-----:R-:W-:Y:S01]  /*12040*/  PRMT R11, RZ, 0x7610, R11 ;  /* 0x00007610ff0b7816 */ /* 0x001fe2000000000b */
[----:B--2---:R-:W-:-:S05]  /*12050*/  IMAD.X R9, R9, 0x1, R0, P1 ;  /* 0x0000000109097824 */ /* 0x004fca00008e0600 */
[----:B------:R0:W2:Y:S04]  /*12060*/  @!P0 LDG.E.U16 R11, desc[UR8][R8.64] ;  /* 0x00000008080b8981 */ /* 0x0000a8000c1e1500 */
[----:B------:R-:W0:Y:S02]  /*12070*/  LDL R9, [R1+0x4c4] ;  /* 0x0004c40001097983 */ /* 0x000e240000100800 */
[----:B0-----:R-:W-:Y:S02]  /*12080*/  IADD3 R8, P1, PT, R9, R24, RZ ;  /* 0x0000001809087210 */ /* 0x001fe40007f3e0ff */
[----:B------:R-:W2:Y:S04]  /*12090*/  LDL R9, [R1+0x274] ;  /* 0x0002740001097983 */ /* 0x000ea80000100800 */
[----:B------:R0:W-:Y:S02]  /*120a0*/  STS.U16 [R22+UR4+0x200], R10 ;  /* 0x0002000a16007988 */ /* 0x0001e40008000404 */
[----:B0-----:R-:W-:Y:S01]  /*120b0*/  PRMT R10, RZ, 0x7610, R10 ;  /* 0x00007610ff0a7816 */ /* 0x001fe2000000000a */
[----:B--2---:R-:W-:-:S05]  /*120c0*/  IMAD.X R9, R9, 0x1, R0, P1 ;  /* 0x0000000109097824 */ /* 0x004fca00008e0600 */
[----:B------:R0:W2:Y:S04]  /*120d0*/  @!P0 LDG.E.U16 R10, desc[UR8][R8.64] ;  /* 0x00000008080a8981 */ /* 0x0000a8000c1e1500 */
[----:B------:R-:W0:Y:S02]  /*120e0*/  LDL R9, [R1+0x4b4] ;  /* 0x0004b40001097983 */ /* 0x000e240000100800 */
[----:B0-----:R-:W-:Y:S02]  /*120f0*/  IADD3 R8, P1, PT, R9, R24, RZ ;  /* 0x0000001809087210 */ /* 0x001fe40007f3e0ff */
[----:B------:R-:W2:Y:S04]  /*12100*/  LDL R9, [R1+0x254] ;  /* 0x0002540001097983 */ /* 0x000ea80000100800 */
[----:B---3--:R0:W-:Y:S02]  /*12110*/  STS.U16 [R22+UR4+0x400], R6 ;  /* 0x0004000616007988 */ /* 0x0081e40008000404 */
[----:B0-----:R-:W-:Y:S01]  /*12120*/  PRMT R6, RZ, 0x7610, R6 ;  /* 0x00007610ff067816 */ /* 0x001fe20000000006 */
[----:B--2---:R-:W-:-:S05]  /*12130*/  IMAD.X R9, R9, 0x1, R0, P1 ;  /* 0x0000000109097824 */ /* 0x004fca00008e0600 */
[----:B------:R0:W2:Y:S04]  /*12140*/  @!P0 LDG.E.U16 R6, desc[UR8][R8.64] ;  /* 0x0000000808068981 */ /* 0x0000a8000c1e1500 */
[----:B------:R-:W0:Y:S02]  /*12150*/  LDL R9, [R1+0x4a4] ;  /* 0x0004a40001097983 */ /* 0x000e240000100800 */
[----:B0-----:R-:W-:Y:S02]  /*12160*/  IADD3 R8, P1, PT, R9, R24, RZ ;  /* 0x0000001809087210 */ /* 0x001fe40007f3e0ff */
[----:B------:R-:W3:Y:S04]  /*12170*/  LDL R9, [R1+0x234] ;  /* 0x0002340001097983 */ /* 0x000ee80000100800 */
[----:B----4-:R0:W-:Y:S02]  /*12180*/  STS.U16 [R22+UR4+0x600], R5 ;  /* 0x0006000516007988 */ /* 0x0101e40008000404 */
[----:B0-----:R-:W-:Y:S01]  /*12190*/  PRMT R5, RZ, 0x7610, R5 ;  /* 0x00007610ff057816 */ /* 0x001fe20000000005 */
[----:B---3--:R-:W-:-:S05]  /*121a0*/  IMAD.X R9, R9, 0x1, R0, P1 ;  /* 0x0000000109097824 */ /* 0x008fca00008e0600 */
[----:B------:R0:W3:Y:S04]  /*121b0*/  @!P0 LDG.E.U16 R5, desc[UR8][R8.64] ;  /* 0x0000000808058981 */ /* 0x0000e8000c1e1500 */
[----:B------:R-:W0:Y:S02]  /*121c0*/  LDL R9, [R1+0x494] ;  /* 0x0004940001097983 */ /* 0x000e240000100800 */
[----:B0-----:R-:W-:Y:S02]  /*121d0*/  IADD3 R8, P1, PT, R9, R24, RZ ;  /* 0x0000001809087210 */ /* 0x001fe40007f3e0ff */
[----:B------:R-:W4:Y:S04]  /*121e0*/  LDL R9, [R1+0x214] ;  /* 0x0002140001097983 */ /* 0x000f280000100800 */
[----:B------:R0:W-:Y:S02]  /*121f0*/  STS.U16 [R22+UR4+0x800], R15 ;  /* 0x0008000f16007988 */ /* 0x0001e40008000404 */
[----:B0-----:R-:W-:Y:S01]  /*12200*/  PRMT R15, RZ, 0x7610, R15 ;  /* 0x00007610ff0f7816 */ /* 0x001fe2000000000f */
[----:B----4-:R-:W-:-:S05]  /*12210*/  IMAD.X R9, R9, 0x1, R0, P1 ;  /* 0x0000000109097824 */ /* 0x010fca00008e0600 */
[----:B------:R0:W4:Y:S04]  /*12220*/  @!P0 LDG.E.U16 R15, desc[UR8][R8.64] ;  /* 0x00000008080f8981 */ /* 0x000128000c1e1500 */
        /* <DEDUP_REMOVED lines=51> */
[----:B------:R-:W3:Y:S01]  /*12560*/  LDL R9, [R1+0x218] ;  /* 0x0002180001097983 */ /* 0x000ee20000100800 */
[----:B------:R-:W-:Y:S02]  /*12570*/  PRMT R18, RZ, 0x7610, R18 ;  /* 0x00007610ff127816 */ /* 0x000fe40000000012 */
[----:B---3--:R-:W-:-:S05]  /*12580*/  IMAD.X R9, R9, 0x1, R0, P1 ;  /* 0x0000000109097824 */ /* 0x008fca00008e0600 */
[----:B------:R0:W3:Y:S04]  /*12590*/  @!P0 LDG.E.U16 R18, desc[UR8][R8.64] ;  /* 0x0000000808128981 */ /* 0x0000e8000c1e1500 */
[----:B------:R-:W0:Y:S02]  /*125a0*/  LDL R9, [R1+0x404] ;  /* 0x0004040001097983 */ /* 0x000e240000100800 */
[----:B0-----:R-:W-:Y:S02]  /*125b0*/  IADD3 R8, P1, PT, R9, R24, RZ ;  /* 0x0000001809087210 */ /* 0x001fe40007f3e0ff */
[----:B------:R-:W2:Y:S01]  /*125c0*/  LDL R9, [R1+0x238] ;  /* 0x0002380001097983 */ /* 0x000ea20000100800 */
[----:B------:R-:W-:Y:S02]  /*125d0*/  PRMT R17, RZ, 0x7610, R17 ;  /* 0x00007610ff117816 */ /* 0x000fe40000000011 */
        /* <DEDUP_REMOVED lines=12> */
[----:B----4-:R0:W-:Y:S02]  /*126a0*/  STS.U16 [R22+UR4+0x1800], R15 ;  /* 0x0018000f16007988 */ /* 0x0101e40008000404 */
[----:B0-----:R-:W-:Y:S01]  /*126b0*/  PRMT R15, RZ, 0x7610, R15 ;  /* 0x00007610ff0f7816 */ /* 0x001fe2000000000f */
[----:B--2---:R-:W-:-:S05]  /*126c0*/  IMAD.X R9, R9, 0x1, R0, P1 ;  /* 0x0000000109097824 */ /* 0x004fca00008e0600 */
[----:B------:R0:W2:Y:S04]  /*126d0*/  @!P0 LDG.E.U16 R15, desc[UR8][R8.64] ;  /* 0x00000008080f8981 */ /* 0x0000a8000c1e1500 */
        /* <DEDUP_REMOVED lines=68> */
[----:B------:R-:W0:Y:S02]  /*12b20*/  LDL R9, [R1+0x4f0] ;  /* 0x0004f00001097983 */ /* 0x000e240000100800 */
[----:B0-----:R-:W-:Y:S02]  /*12b30*/  IADD3 R8, P1, PT, R9, R24, RZ ;  /* 0x0000001809087210 */ /* 0x001fe40007f3e0ff */
[----:B------:R-:W2:Y:S04]  /*12b40*/  LDL R9, [R1+0x2cc] ;  /* 0x0002cc0001097983 */ /* 0x000ea80000100800 */
[----:B------:R0:W-:Y:S02]  /*12b50*/  STS.U16 [R22+UR4+0x2c00], R13 ;  /* 0x002c000d16007988 */ /* 0x0001e40008000404 */
[----:B0-----:R-:W-:-:S02]  /*12b60*/  PRMT R13, RZ, 0x7610, R13 ;  /* 0x00007610ff0d7816 */ /* 0x001fc4000000000d */
[----:B------:R0:W-:Y:S04]  /*12b70*/  STS.U16 [R22+UR4+0x2e00], R15 ;  /* 0x002e000f16007988 */ /* 0x0001e80008000404 */
[----:B0-----:R-:W3:Y:S01]  /*12b80*/  LDL R15, [R1+0x2ac] ;  /* 0x0002ac00010f7983 */ /* 0x001ee20000100800 */
[----:B--2---:R-:W-:-:S05]  /*12b90*/  IMAD.X R9, R9, 0x1, R0, P1 ;  /* 0x0000000109097824 */ /* 0x004fca00008e0600 */
[----:B------:R0:W2:Y:S04]  /*12ba0*/  @!P0 LDG.E.U16 R13, desc[UR8][R8.64] ;  /* 0x00000008080d8981 */ /* 0x0000a8000c1e1500 */
[----:B------:R-:W0:Y:S01]  /*12bb0*/  LDL R9, [R1+0x4e0] ;  /* 0x0004e00001097983 */ /* 0x000e220000100800 */
[----:B------:R-:W-:Y:S02]  /*12bc0*/  PRMT R21, RZ, 0x7610, R21 ;  /* 0x00007610ff157816 */ /* 0x000fe40000000015 */
[----:B0-----:R-:W-:-:S05]  /*12bd0*/  IADD3 R8, P1, PT, R9, R24, RZ ;  /* 0x0000001809087210 */ /* 0x001fca0007f3e0ff */
[----:B---3--:R-:W-:Y:S01]  /*12be0*/  IMAD.X R9, R15, 0x1, R0, P1 ;  /* 0x000000010f097824 */ /* 0x008fe200008e0600 */
[----:B----4-:R0:W-:Y:S04]  /*12bf0*/  STS.U16 [R22+UR4+0x3000], R12 ;  /* 0x0030000c16007988 */ /* 0x0101e80008000404 */
[----:B------:R1:W3:Y:S04]  /*12c00*/  @!P0 LDG.E.U16 R21, desc[UR8][R8.64] ;  /* 0x0000000808158981 */ /* 0x0002e8000c1e1500 */
[----:B------:R4:W-:Y:S04]  /*12c10*/  STS.U16 [R22+UR4+0x3200], R11 ;  /* 0x0032000b16007988 */ /* 0x0009e80008000404 */
[----:B------:R-:W2:Y:S04]  /*12c20*/  LDL R15, [R1+0x4a0] ;  /* 0x0004a000010f7983 */ /* 0x000ea80000100800 */
[----:B------:R-:W1:Y:S02]  /*12c30*/  LDL R9, [R1+0x4d0] ;  /* 0x0004d00001097983 */ /* 0x000e640000100800 */
[----:B-1----:R-:W-:-:S02]  /*12c40*/  IADD3 R8, P1, PT, R9, R24, RZ ;  /* 0x0000001809087210 */ /* 0x002fc40007f3e0ff */
[----:B------:R-:W2:Y:S01]  /*12c50*/  LDL R9, [R1+0x28c] ;  /* 0x00028c0001097983 */ /* 0x000ea20000100800 */
[----:B0-----:R-:W-:Y:S02]  /*12c60*/  PRMT R12, RZ, 0x7610, R12 ;  /* 0x00007610ff0c7816 */ /* 0x001fe4000000000c */
[----:B--2---:R-:W-:-:S05]  /*12c70*/  IMAD.X R9, R9, 0x1, R0, P1 ;  /* 0x0000000109097824 */ /* 0x004fca00008e0600 */
[----:B------:R0:W2:Y:S04]  /*12c80*/  @!P0 LDG.E.U16 R12, desc[UR8][R8.64] ;  /* 0x00000008080c8981 */ /* 0x0000a8000c1e1500 */
[----:B------:R-:W0:Y:S02]  /*12c90*/  LDL R9, [R1+0x4c0] ;  /* 0x0004c00001097983 */ /* 0x000e240000100800 */
[----:B0-----:R-:W-:Y:S02]  /*12ca0*/  IADD3 R8, P1, PT, R9, R24, RZ ;  /* 0x0000001809087210 */ /* 0x001fe40007f3e0ff */
[----:B------:R-:W2:Y:S01]  /*12cb0*/  LDL R9, [R1+0x26c] ;  /* 0x00026c0001097983 */ /* 0x000ea20000100800 */
[----:B----4-:R-:W-:Y:S02]  /*12cc0*/  PRMT R11, RZ, 0x7610, R11 ;  /* 0x00007610ff0b7816 */ /* 0x010fe4000000000b */
[----:B--2---:R-:W-:-:S05]  /*12cd0*/  IMAD.X R9, R9, 0x1, R0, P1 ;  /* 0x0000000109097824 */ /* 0x004fca00008e0600 */
[----:B------:R0:W2:Y:S04]  /*12ce0*/  @!P0 LDG.E.U16 R11, desc[UR8][R8.64] ;  /* 0x00000008080b8981 */ /* 0x0000a8000c1e1500 */
[----:B------:R-:W0:Y:S02]  /*12cf0*/  LDL R9, [R1+0x4b0] ;  /* 0x0004b00001097983 */ /* 0x000e240000100800 */
[-C--:B0-----:R-:W-:Y:S02]  /*12d00*/  IADD3 R8, P1, PT, R9, R24.reuse, RZ ;  /* 0x0000001809087210 */ /* 0x081fe40007f3e0ff */
[----:B------:R-:W4:Y:S04]  /*12d10*/  LDL R9, [R1+0x24c] ;  /* 0x00024c0001097983 */ /* 0x000f280000100800 */
[----:B------:R0:W-:Y:S01]  /*12d20*/  STS.U16 [R22+UR4+0x3600], R14 ;  /* 0x0036000e16007988 */ /* 0x0001e20008000404 */
[----:B----4-:R-:W-:Y:S01]  /*12d30*/  IMAD.X R9, R9, 0x1, R0, P1 ;  /* 0x0000000109097824 */ /* 0x010fe200008e0600 */
[----:B0-----:R-:W-:-:S02]  /*12d40*/  IADD3 R14, P1, PT, R15, R24, RZ ;  /* 0x000000180f0e7210 */ /* 0x001fc40007f3e0ff */
[----:B------:R-:W4:Y:S04]  /*12d50*/  LDL R15, [R1+0x22c] ;  /* 0x00022c00010f7983 */ /* 0x000f280000100800 */
[----:B------:R0:W-:Y:S02]  /*12d60*/  STS.U16 [R22+UR4+0x3400], R10 ;  /* 0x0034000a16007988 */ /* 0x0001e40008000404 */
[----:B0-----:R-:W-:-:S06]  /*12d70*/  PRMT R10, RZ, 0x7610, R10 ;  /* 0x00007610ff0a7816 */ /* 0x001fcc000000000a */
[----:B------:R0:W2:Y:S02]  /*12d80*/  @!P0 LDG.E.U16 R10, desc[UR8][R8.64] ;  /* 0x00000008080a8981 */ /* 0x0000a4000c1e1500 */
[----:B0-----:R-:W-:Y:S01]  /*12d90*/  PRMT R9, RZ, 0x7610, R9 ;  /* 0x00007610ff097816 */ /* 0x001fe20000000009 */
[----:B----4-:R-:W-:-:S05]  /*12da0*/  IMAD.X R15, R15, 0x1, R0, P1 ;  /* 0x000000010f0f7824 */ /* 0x010fca00008e0600 */
[----:B------:R0:W4:Y:S04]  /*12db0*/  @!P0 LDG.E.U16 R9, desc[UR8][R14.64] ;  /* 0x000000080e098981 */ /* 0x000128000c1e1500 */
        /* <DEDUP_REMOVED lines=59> */
[----:B------:R0:W-:Y:S04]  /*13170*/  STS.U16 [R7+UR4+0x480], R20 ;  /* 0x0004801407007988 */ /* 0x0001e80008000404 */
[----:B------:R1:W-:Y:S01]  /*13180*/  STS.U16 [R7+UR4+0xc80], R13 ;  /* 0x000c800d07007988 */ /* 0x0003e20008000404 */
[----:B0-----:R-:W-:-:S03]  /*13190*/  PRMT R20, RZ, 0x7610, R20 ;  /* 0x00007610ff147816 */ /* 0x001fc60000000014 */
[----:B-1----:R-:W3:Y:S01]  /*131a0*/  LDL R13, [R1+0x400] ;  /* 0x00040000010d7983 */ /* 0x002ee20000100800 */
[----:B--2---:R-:W-:-:S05]  /*131b0*/  IMAD.X R15, R15, 0x1, R0, P1 ;  /* 0x000000010f0f7824 */ /* 0x004fca00008e0600 */
[----:B------:R0:W2:Y:S04]  /*131c0*/  @!P0 LDG.E.U16 R20, desc[UR8][R14.64] ;  /* 0x000000080e148981 */ /* 0x0000a8000c1e1500 */
[----:B------:R-:W2:Y:S04]  /*131d0*/  LDL R14, [R1+0x240] ;  /* 0x00024000010e7983 */ /* 0x000ea80000100800 */
[----:B------:R-:W0:Y:S04]  /*131e0*/  LDL R15, [R1+0x3f0] ;  /* 0x0003f000010f7983 */ /* 0x000e280000100800 */
[----:B------:R3:W-:Y:S02]  /*131f0*/  STS.U16 [R7+UR4+0x1080], R12 ;  /* 0x0010800c07007988 */ /* 0x0007e40008000404 */
[----:B---3--:R-:W-:-:S05]  /*13200*/  IADD3 R12, P1, PT, R13, R24, RZ ;  /* 0x000000180d0c7210 */ /* 0x008fca0007f3e0ff */
[--C-:B--2---:R-:W-:Y:S01]  /*13210*/  IMAD.X R13, R14, 0x1, R0.reuse, P1 ;  /* 0x000000010e0d7824 */ /* 0x104fe200008e0600 */
[----:B0-----:R-:W-:Y:S02]  /*13220*/  IADD3 R14, P1, PT, R15, R24, RZ ;  /* 0x000000180f0e7210 */ /* 0x001fe40007f3e0ff */
[----:B------:R-:W2:Y:S04]  /*13230*/  LDL R15, [R1+0x260] ;  /* 0x00026000010f7983 */ /* 0x000ea80000100800 */
[----:B------:R0:W-:Y:S02]  /*13240*/  STS.U16 [R7+UR4+0x680], R19 ;  /* 0x0006801307007988 */ /* 0x0001e40008000404 */
[----:B0-----:R-:W-:Y:S02]  /*13250*/  PRMT R19, RZ, 0x7610, R19 ;  /* 0x00007610ff137816 */ /* 0x001fe40000000013 */
[----:B------:R0:W-:Y:S04]  /*13260*/  STS.U16 [R7+UR4+0x1280], R11 ;  /* 0x0012800b07007988 */ /* 0x0001e80008000404 */
[----:B------:R1:W3:Y:S04]  /*13270*/  @!P0 LDG.E.U16 R19, desc[UR8][R12.64] ;  /* 0x000000080c138981 */ /* 0x0002e8000c1e1500 */
[----:B0-----:R-:W3:Y:S01]  /*13280*/  LDL R11, [R1+0x3e0] ;  /* 0x0003e000010b7983 */ /* 0x001ee20000100800 */
[----:B-1----:R-:W-:Y:S01]  /*13290*/  PRMT R13, RZ, 0x7610, R13 ;  /* 0x00007610ff0d7816 */ /* 0x002fe2000000000d */
[----:B--2---:R-:W-:-:S05]  /*132a0*/  IMAD.X R15, R15, 0x1, R0, P1 ;  /* 0x000000010f0f7824 */ /* 0x004fca00008e0600 */
[----:B------:R0:W2:Y:S04]  /*132b0*/  @!P0 LDG.E.U16 R13, desc[UR8][R14.64] ;  /* 0x000000080e0d8981 */ /* 0x0000a8000c1e1500 */
[----:B------:R-:W2:Y:S04]  /*132c0*/  LDL R14, [R1+0x280] ;  /* 0x00028000010e7983 */ /* 0x000ea80000100800 */
[----:B------:R-:W0:Y:S04]  /*132d0*/  LDL R15, [R1+0x3d0] ;  /* 0x0003d000010f7983 */ /* 0x000e280000100800 */
[----:B------:R3:W-:Y:S02]  /*132e0*/  STS.U16 [R7+UR4+0x1480], R10 ;  /* 0x0014800a07007988 */ /* 0x0007e40008000404 */
[----:B---3--:R-:W-:-:S05]  /*132f0*/  IADD3 R10, P1, PT, R11, R24, RZ ;  /* 0x000000180b0a7210 */ /* 0x008fca0007f3e0ff */
[----:B--2---:R-:W-:Y:S01]  /*13300*/  IMAD.X R11, R14, 0x1, R0, P1 ;  /* 0x000000010e0b7824 */ /* 0x004fe200008e0600 */
[----:B0-----:R-:W-:Y:S02]  /*13310*/  IADD3 R14, P1, PT, R15, R24, RZ ;  /* 0x000000180f0e7210 */ /* 0x001fe40007f3e0ff */
[----:B------:R-:W2:Y:S01]  /*13320*/  LDL R15, [R1+0x2a0] ;  /* 0x0002a000010f7983 */ /* 0x000ea20000100800 */
[----:B------:R-:W-:-:S06]  /*13330*/  PRMT R12, RZ, 0x7610, R12 ;  /* 0x00007610ff0c7816 */ /* 0x000fcc000000000c */
[----:B------:R0:W3:Y:S02]  /*13340*/  @!P0 LDG.E.U16 R12, desc[UR8][R10.64] ;  /* 0x000000080a0c8981 */ /* 0x0000e4000c1e1500 */
        /* <DEDUP_REMOVED lines=23> */
[----:B------:R-:W2:Y:S04]  /*134c0*/  LDL.LU R14, [R1+0xc] ;  /* 0x00000c00010e7983 */ /* 0x000ea80000300800 */
[----:B------:R-:W0:Y:S04]  /*134d0*/  LDL R15, [R1+0x584] ;  /* 0x00058400010f7983 */ /* 0x000e280000100800 */
[----:B--2---:R0:W-:Y:S02]  /*134e0*/  STS.U16 [R7+UR4+0x3880], R14 ;  /* 0x0038800e07007988 */ /* 0x0041e40008000404 */
[----:B0-----:R-:W-:-:S02]  /*134f0*/  IADD3 R14, P1, PT, R15, R24, RZ ;  /* 0x000000180f0e7210 */ /* 0x001fc40007f3e0ff */
        /* <DEDUP_REMOVED lines=12> */
[----:B------:R-:W0:Y:S04]  /*135c0*/  LDL R15, [R1+0x544] ;  /* 0x00054400010f7983 */ /* 0x000e280000100800 */
[----:B------:R1:W-:Y:S04]  /*135d0*/  STS.U16 [R7+UR4+0x3c80], R3 ;  /* 0x003c800307007988 */ /* 0x0003e80008000404 */
[----:B-1----:R-:W2:Y:S01]  /*135e0*/  LDL.LU R3, [R1+0x12c0] ;  /* 0x0012c00001037983 */ /* 0x002ea20000300800 */
[----:B0-----:R-:W-:-:S03]  /*135f0*/  IADD3 R14, P1, PT, R15, R24, RZ ;  /* 0x000000180f0e7210 */ /* 0x001fc60007f3e0ff */
[----:B------:R-:W2:Y:S01]  /*13600*/  LDL R15, [R1+0x540] ;  /* 0x00054000010f7983 */ /* 0x000ea20000100800 */
[----:B------:R-:W-:Y:S01]  /*13610*/  PRMT R23, RZ, 0x7610, R23 ;  /* 0x00007610ff177816 */ /* 0x000fe20000000017 */
        /* <DEDUP_REMOVED lines=57> */
[----:B------:R-:W2:Y:S04]  /*139b0*/  @!P0 LDG.E.U16 R2, desc[UR8][R14.64] ;  /* 0x000000080e028981 */ /* 0x000ea8000c1e1500 */
[----:B--2---:R0:W-:Y:S04]  /*139c0*/  STL [R1+0xc], R2 ;  /* 0x00000c0201007387 */ /* 0x0041e80000100800 */
[----:B0-----:R-:W2:Y:S04]  /*139d0*/  LDL.LU R2, [R1+0x12b8] ;  /* 0x0012b80001027983 */ /* 0x001ea80000300800 */
[----:B------:R-:W2:Y:S04]  /*139e0*/  LDL R15, [R1+0x49c] ;  /* 0x00049c00010f7983 */ /* 0x000ea80000100800 */
[----:B------:R0:W-:Y:S04]  /*139f0*/  STS.U16 [R7+UR4+0x2c80], R13 ;  /* 0x002c800d07007988 */ /* 0x0001e80008000404 */
[----:B0-----:R-:W4:Y:S01]  /*13a00*/  LDL R13, [R1+0x48c] ;  /* 0x00048c00010d7983 */ /* 0x001f220000100800 */
[----:B--2---:R-:W-:-:S03]  /*13a10*/  IADD3 R14, P1, PT, R15, R24, RZ ;  /* 0x000000180f0e7210 */ /* 0x004fc60007f3e0ff */
[----:B------:R-:W2:Y:S04]  /*13a20*/  LDL R15, [R1+0x224] ;  /* 0x00022400010f7983 */ /* 0x000ea80000100800 */
[----:B---3--:R4:W-:Y:S01]  /*13a30*/  STS.U16 [R7+UR4+0x2e80], R12 ;  /* 0x002e800c07007988 */ /* 0x0089e20008000404 */
[--C-:B--2---:R-:W-:Y:S01]  /*13a40*/  IMAD.X R15, R15, 0x1, R0.reuse, P1 ;  /* 0x000000010f0f7824 */ /* 0x104fe200008e0600 */
[----:B----4-:R-:W-:Y:S02]  /*13a50*/  IADD3 R12, P1, PT, R13, R24, RZ ;  /* 0x000000180d0c7210 */ /* 0x010fe40007f3e0ff */
[----:B------:R-:W2:Y:S01]  /*13a60*/  LDL R13, [R1+0x204] ;  /* 0x00020400010d7983 */ /* 0x000ea20000100800 */
[----:B------:R-:W-:Y:S02]  /*13a70*/  PRMT R3, RZ, 0x7610, R3 ;  /* 0x00007610ff037816 */ /* 0x000fe40000000003 */
[----:B--2---:R-:W-:-:S05]  /*13a80*/  IMAD.X R13, R13, 0x1, R0, P1 ;  /* 0x000000010d0d7824 */ /* 0x004fca00008e0600 */
[----:B------:R-:W2:Y:S04]  /*13a90*/  @!P0 LDG.E.U16 R3, desc[UR8][R12.64] ;  /* 0x000000080c038981 */ /* 0x000ea8000c1e1500 */
[----:B------:R-:W-:Y:S04]  /*13aa0*/  STS.U16 [R7+UR4+0x3080], R11 ;  /* 0x0030800b07007988 */ /* 0x000fe80008000404 */
[----:B--2---:R0:W-:Y:S04]  /*13ab0*/  STL [R1+0x4], R3 ;  /* 0x0000040301007387 */ /* 0x0041e80000100800 */
[----:B0-----:R-:W2:Y:S04]  /*13ac0*/  LDL.LU R3, [R1+0x12b4] ;  /* 0x0012b40001037983 */ /* 0x001ea80000300800 */
[----:B------:R-:W3:Y:S04]  /*13ad0*/  LDL R13, [R1+0x47c] ;  /* 0x00047c00010d7983 */ /* 0x000ee80000100800 */
[----:B------:R-:W4:Y:S01]  /*13ae0*/  LDL R11, [R1+0x1e4] ;  /* 0x0001e400010b7983 */ /* 0x000f220000100800 */
[----:B------:R-:W-:-:S02]  /*13af0*/  PRMT R4, RZ, 0x7610, R4 ;  /* 0x00007610ff047816 */ /* 0x000fc40000000004 */
[----:B---3--:R-:W-:-:S05]  /*13b00*/  IADD3 R12, P1, PT, R13, R24, RZ ;  /* 0x000000180d0c7210 */ /* 0x008fca0007f3e0ff */
[----:B----4-:R-:W-:Y:S01]  /*13b10*/  IMAD.X R13, R11, 0x1, R0, P1 ;  /* 0x000000010b0d7824 */ /* 0x010fe200008e0600 */
[----:B------:R0:W-:Y:S04]  /*13b20*/  STS.U16 [R7+UR4+0x3280], R9 ;  /* 0x0032800907007988 */ /* 0x0001e80008000404 */
[----:B------:R1:W3:Y:S04]  /*13b30*/  @!P0 LDG.E.U16 R4, desc[UR8][R12.64] ;  /* 0x000000080c048981 */ /* 0x0002e8000c1e1500 */
[----:B------:R4:W-:Y:S04]  /*13b40*/  STS.U16 [R7+UR4+0x3480], R8 ;  /* 0x0034800807007988 */ /* 0x0009e80008000404 */
[----:B0-----:R-:W4:Y:S04]  /*13b50*/  LDL R9, [R1+0x45c] ;  /* 0x00045c0001097983 */ /* 0x001f280000100800 */
[----:B------:R-:W1:Y:S04]  /*13b60*/  LDL R13, [R1+0x46c] ;  /* 0x00046c00010d7983 */ /* 0x000e680000100800 */
[----:B------:R0:W-:Y:S04]  /*13b70*/  STS.U16 [R7+UR4+0x2080], R28 ;  /* 0x0020801c07007988 */ /* 0x0001e80008000404 */
[----:B------:R-:W2:Y:S01]  /*13b80*/  LDL R11, [R1+0x43c] ;  /* 0x00043c00010b7983 */ /* 0x000ea20000100800 */
[----:B-1----:R-:W-:-:S03]  /*13b90*/  IADD3 R12, P1, PT, R13, R24, RZ ;  /* 0x000000180d0c7210 */ /* 0x002fc60007f3e0ff */
[----:B------:R-:W2:Y:S02]  /*13ba0*/  LDL R13, [R1+0x1c4] ;  /* 0x0001c400010d7983 */ /* 0x000ea40000100800 */
[----:B--2---:R-:W-:Y:S01]  /*13bb0*/  IMAD.X R13, R13, 0x1, R0, P1 ;  /* 0x000000010d0d7824 */ /* 0x004fe200008e0600 */
[----:B----4-:R-:W-:Y:S02]  /*13bc0*/  IADD3 R8, P1, PT, R9, R24, RZ ;  /* 0x0000001809087210 */ /* 0x010fe40007f3e0ff */
[----:B------:R-:W2:Y:S01]  /*13bd0*/  LDL R9, [R1+0x1a4] ;  /* 0x0001a40001097983 */ /* 0x000ea20000100800 */
[----:B0-----:R-:W-:Y:S02]  /*13be0*/  PRMT R28, RZ, 0x7610, R28 ;  /* 0x00007610ff1c7816 */ /* 0x001fe4000000001c */
[----:B--2---:R-:W-:-:S05]  /*13bf0*/  IMAD.X R9, R9, 0x1, R0, P1 ;  /* 0x0000000109097824 */ /* 0x004fca00008e0600 */
[----:B------:R0:W2:Y:S04]  /*13c00*/  @!P0 LDG.E.U16 R28, desc[UR8][R8.64] ;  /* 0x00000008081c8981 */ /* 0x0000a8000c1e1500 */
[----:B------:R-:W0:Y:S04]  /*13c10*/  LDL R9, [R1+0x44c] ;  /* 0x00044c0001097983 */ /* 0x000e280000100800 */
[----:B------:R1:W-:Y:S04]  /*13c20*/  STS.U16 [R7+UR4+0x3680], R10 ;  /* 0x0036800a07007988 */ /* 0x0003e80008000404 */
[----:B-1----:R-:W4:Y:S01]  /*13c30*/  LDL R10, [R1+0x1c8] ;  /* 0x0001c800010a7983 */ /* 0x002f220000100800 */
[----:B0-----:R-:W-:-:S03]  /*13c40*/  IADD3 R8, P1, PT, R9, R24, RZ ;  /* 0x0000001809087210 */ /* 0x001fc60007f3e0ff */
[----:B------:R-:W2:Y:S04]  /*13c50*/  LDL R9, [R1+0x1a8] ;  /* 0x0001a80001097983 */ /* 0x000ea80000100800 */
[----:B------:R-:W-:Y:S04]  /*13c60*/  STS.U16 [R7+UR4+0x1e80], R29 ;  /* 0x001e801d07007988 */ /* 0x000fe80008000404 */
[----:B------:R-:W-:Y:S04]  /*13c70*/  STS.U16 [R7+UR4+0x2280], R27 ;  /* 0x0022801b07007988 */ /* 0x000fe80008000404 */
[----:B------:R0:W-:Y:S02]  /*13c80*/  STS.U16 [R7+UR4+0x2a80], R19 ;  /* 0x002a801307007988 */ /* 0x0001e40008000404 */
[----:B0-----:R-:W-:-:S02]  /*13c90*/  PRMT R7, RZ, 0x7610, R7 ;  /* 0x00007610ff077816 */ /* 0x001fc40000000007 */
[----:B------:R-:W-:Y:S01]  /*13ca0*/  PRMT R27, RZ, 0x7610, R27 ;  /* 0x00007610ff1b7816 */ /* 0x000fe2000000001b */
[----:B--2---:R-:W-:-:S05]  /*13cb0*/  IMAD.X R9, R9, 0x1, R0, P1 ;  /* 0x0000000109097824 */ /* 0x004fca00008e0600 */
[----:B------:R0:W2:Y:S02]  /*13cc0*/  @!P0 LDG.E.U16 R7, desc[UR8][R8.64] ;  /* 0x0000000808078981 */ /* 0x0000a4000c1e1500 */
[----:B0-----:R-:W-:Y:S02]  /*13cd0*/  IADD3 R8, P1, PT, R11, R24, RZ ;  /* 0x000000180b087210 */ /* 0x001fe40007f3e0ff */
[----:B------:R-:W-:Y:S01]  /*13ce0*/  PRMT R29, RZ, 0x7610, R29 ;  /* 0x00007610ff1d7816 */ /* 0x000fe2000000001d */
[----:B------:R0:W-:Y:S02]  /*13cf0*/  STS.U16 [R16+UR4+0x300], R25 ;  /* 0x0003001910007988 */ /* 0x0001e40008000404 */
[----:B----4-:R-:W-:Y:S02]  /*13d00*/  IMAD.X R9, R10, 0x1, R0, P1 ;  /* 0x000000010a097824 */ /* 0x010fe400008e0600 */
[----:B------:R-:W4:Y:S04]  /*13d10*/  LDL R11, [R1+0x228] ;  /* 0x00022800010b7983 */ /* 0x000f280000100800 */
[----:B------:R1:W2:Y:S04]  /*13d20*/  @!P0 LDG.E.U16 R27, desc[UR8][R8.64] ;  /* 0x00000008081b8981 */ /* 0x0002a8000c1e1500 */
[----:B------:R1:W2:Y:S01]  /*13d30*/  @!P0 LDG.E.U16 R29, desc[UR8][R12.64] ;  /* 0x000000080c1d8981 */ /* 0x0002a2000c1e1500 */
[----:B0-----:R-:W-:-:S03]  /*13d40*/  PRMT R25, RZ, 0x7610, R25 ;  /* 0x00007610ff197816 */ /* 0x001fc60000000019 */
[----:B------:R-:W2:Y:S04]  /*13d50*/  LDL R10, [R1+0x3fc] ;  /* 0x0003fc00010a7983 */ /* 0x000ea80000100800 */
[----:B------:R-:W1:Y:S02]  /*13d60*/  LDL R9, [R1+0x42c] ;  /* 0x00042c0001097983 */ /* 0x000e640000100800 */
[----:B-1----:R-:W-:Y:S02]  /*13d70*/  IADD3 R8, P1, PT, R9, R24, RZ ;  /* 0x0000001809087210 */ /* 0x002fe40007f3e0ff */
[----:B------:R-:W2:Y:S01]  /*13d80*/  LDL R9, [R1+0x1e8] ;  /* 0x0001e80001097983 */ /* 0x000ea20000100800 */
[----:B------:R-:W-:Y:S02]  /*13d90*/  PRMT R12, RZ, 0x7610, R12 ;  /* 0x00007610ff0c7816 */ /* 0x000fe4000000000c */
[----:B--2---:R-:W-:-:S05]  /*13da0*/  IMAD.X R9, R9, 0x1, R0, P1 ;  /* 0x0000000109097824 */ /* 0x004fca00008e0600 */
[----:B------:R0:W2:Y:S04]  /*13db0*/  @!P0 LDG.E.U16 R12, desc[UR8][R8.64] ;  /* 0x00000008080c8981 */ /* 0x0000a8000c1e1500 */
[----:B------:R-:W0:Y:S02]  /*13dc0*/  LDL R9, [R1+0x41c] ;  /* 0x00041c0001097983 */ /* 0x000e240000100800 */
[----:B0-----:R-:W-:Y:S02]  /*13dd0*/  IADD3 R8, P1, PT, R9, R24, RZ ;  /* 0x0000001809087210 */ /* 0x001fe40007f3e0ff */
[----:B------:R-:W2:Y:S03]  /*13de0*/  LDL R9, [R1+0x208] ;  /* 0x0002080001097983 */ /* 0x000ea60000100800 */
[----:B--2---:R-:W-:-:S05]  /*13df0*/  IMAD.X R9, R9, 0x1, R0, P1 ;  /* 0x0000000109097824 */ /* 0x004fca00008e0600 */
[----:B------:R0:W2:Y:S04]  /*13e00*/  @!P0 LDG.E.U16 R25, desc[UR8][R8.64] ;  /* 0x0000000808198981 */ /* 0x0000a8000c1e1500 */
[----:B------:R-:W0:Y:S01]  /*13e10*/  LDL R9, [R1+0x40c] ;  /* 0x00040c0001097983 */ /* 0x000e220000100800 */
[----:B------:R-:W-:-:S06]  /*13e20*/  PRMT R2, RZ, 0x7610, R2 ;  /* 0x00007610ff027816 */ /* 0x000fcc0000000002 */
[----:B------:R1:W2:Y:S01]  /*13e30*/  @!P0 LDG.E.U16 R2, desc[UR8][R14.64] ;  /* 0x000000080e028981 */ /* 0x0002a2000c1e1500 */
[----:B0-----:R-:W-:-:S05]  /*13e40*/  IADD3 R8, P1, PT, R9, R24, RZ ;  /* 0x0000001809087210 */ /* 0x001fca0007f3e0ff */
[----:B----4-:R-:W-:Y:S02]  /*13e50*/  IMAD.X R9, R11, 0x1, R0, P1 ;  /* 0x000000010b097824 */ /* 0x010fe400008e0600 */
[----:B------:R-:W4:Y:S01]  /*13e60*/  LDL R11, [R1+0x248] ;  /* 0x00024800010b7983 */ /* 0x000f220000100800 */
[----:B-1----:R-:W-:Y:S02]  /*13e70*/  PRMT R15, RZ, 0x7610, R15 ;  /* 0x00007610ff0f7816 */ /* 0x002fe4000000000f */
[----:B------:R-:W-:-:S04]  /*13e80*/  IADD3 R10, P1, PT, R10, R24, RZ ;  /* 0x000000180a0a7210 */ /* 0x000fc80007f3e0ff */
        /* <DEDUP_REMOVED lines=13> */
[----:B------:R-:W-:-:S03]  /*13f60*/  PRMT R14, RZ, 0x7610, R14 ;  /* 0x00007610ff0e7816 */ /* 0x000fc6000000000e */
[----:B------:R0:W-:Y:S04]  /*13f70*/  STS.U16 [R16+UR4+0xb00], R6 ;  /* 0x000b000610007988 */ /* 0x0001e80008000404 */
[----:B0-----:R-:W3:Y:S01]  /*13f80*/  LDL R6, [R1+0x2a8] ;  /* 0x0002a80001067983 */ /* 0x001ee20000100800 */
[----:B--2---:R-:W-:-:S05]  /*13f90*/  IMAD.X R11, R11, 0x1, R0, P1 ;  /* 0x000000010b0b7824 */ /* 0x004fca00008e0600 */
[----:B------:R0:W2:Y:S04]  /*13fa0*/  @!P0 LDG.E.U16 R14, desc[UR8][R10.64] ;  /* 0x000000080a0e8981 */ /* 0x0000a8000c1e1500 */
[----:B------:R-:W0:Y:S01]  /*13fb0*/  LDL R11, [R1+0x3cc] ;  /* 0x0003cc00010b7983 */ /* 0x000e220000100800 */
[----:B------:R-:W-:Y:S02]  /*13fc0*/  PRMT R19, RZ, 0x7610, R19 ;  /* 0x00007610ff137816 */ /* 0x000fe40000000013 */
[----:B0-----:R-:W-:-:S05]  /*13fd0*/  IADD3 R10, P1, PT, R11, R24, RZ ;  /* 0x000000180b0a7210 */ /* 0x001fca0007f3e0ff */
[----:B---3--:R-:W-:Y:S02]  /*13fe0*/  IMAD.X R11, R6, 0x1, R0, P1 ;  /* 0x00000001060b7824 */ /* 0x008fe400008e0600 */
[----:B------:R-:W3:Y:S04]  /*13ff0*/  LDL.LU R6, [R1+0x18] ;  /* 0x0000180001067983 */ /* 0x000ee80000300800 */
[----:B------:R0:W2:Y:S04]  /*14000*/  @!P0 LDG.E.U16 R19, desc[UR8][R10.64] ;  /* 0x000000080a138981 */ /* 0x0000a8000c1e1500 */
[----:B------:R-:W0:Y:S02]  /*14010*/  LDL R11, [R1+0x3bc] ;  /* 0x0003bc00010b7983 */ /* 0x000e240000100800 */
[----:B0-----:R-:W-:-:S02]  /*14020*/  IADD3 R10, P1, PT, R11, R24, RZ ;  /* 0x000000180b0a7210 */ /* 0x001fc40007f3e0ff */
        /* <DEDUP_REMOVED lines=18> */
[----:B------:R-:W0:Y:S04]  /*14150*/  LDL R11, [R1+0x57c] ;  /* 0x00057c00010b7983 */ /* 0x000e280000100800 */
[----:B------:R1:W-:Y:S04]  /*14160*/  STS.U16 [R16+UR4+0x3900], R3 ;  /* 0x0039000310007988 */ /* 0x0003e80008000404 */
[----:B-1----:R-:W2:Y:S01]  /*14170*/  LDL.LU R3, [R1+0x12b0] ;  /* 0x0012b00001037983 */ /* 0x002ea20000300800 */
[----:B0-----:R-:W-:-:S03]  /*14180*/  IADD3 R10, P1, PT, R11, R24, RZ ;  /* 0x000000180b0a7210 */ /* 0x001fc60007f3e0ff */
[----:B------:R-:W2:Y:S04]  /*14190*/  LDL R11, [R1+0x578] ;  /* 0x00057800010b7983 */ /* 0x000ea80000100800 */
[----:B------:R0:W-:Y:S02]  /*141a0*/  STS.U16 [R16+UR4+0x700], R22 ;  /* 0x0007001610007988 */ /* 0x0001e40008000404 */
[----:B0-----:R-:W-:Y:S01]  /*141b0*/  PRMT R22, RZ, 0x7610, R22 ;  /* 0x00007610ff167816 */ /* 0x001fe20000000016 */
        /* <DEDUP_REMOVED lines=9> */
[----:B------:R-:W2:Y:S04]  /*14250*/  @!P0 LDG.E.U16 R3, desc[UR8][R10.64] ;  /* 0x000000080a038981 */ /* 0x000ea8000c1e1500 */
[----:B--2---:R0:W-:Y:S04]  /*14260*/  STL [R1+0x10], R3 ;  /* 0x0000100301007387 */ /* 0x0041e80000100800 */
[----:B0-----:R-:W2:Y:S04]  /*14270*/  LDL.LU R3, [R1+0x12ac] ;  /* 0x0012ac0001037983 */ /* 0x001ea80000300800 */
[----:B------:R-:W2:Y:S04]  /*14280*/  LDL.LU R10, [R1+0x14] ;  /* 0x00001400010a7983 */ /* 0x000ea80000300800 */
[----:B------:R-:W3:Y:S04]  /*14290*/  LDL R11, [R1+0x53c] ;  /* 0x00053c00010b7983 */ /* 0x000ee80000100800 */
[----:B--2---:R3:W-:Y:S02]  /*142a0*/  STS.U16 [R16+UR4+0x3d00], R10 ;  /* 0x003d000a10007988 */ /* 0x0047e40008000404 */
[----:B---3--:R-:W-:-:S02]  /*142b0*/  IADD3 R10, P1, PT, R11, R24, RZ ;  /* 0x000000180b0a7210 */ /* 0x008fc40007f3e0ff */
[----:B------:R-:W2:Y:S01]  /*142c0*/  LDL R11, [R1+0x538] ;  /* 0x00053800010b7983 */ /* 0x000ea20000100800 */
[----:B------:R-:W-:Y:S02]  /*142d0*/  PRMT R3, RZ, 0x7610, R3 ;  /* 0x00007610ff037816 */ /* 0x000fe40000000003 */
[----:B--2---:R-:W-:-:S05]  /*142e0*/  IMAD.X R11, R11, 0x1, R0, P1 ;  /* 0x000000010b0b7824 */ /* 0x004fca00008e0600 */
[----:B------:R-:W2:Y:S04]  /*142f0*/  @!P0 LDG.E.U16 R3, desc[UR8][R10.64] ;  /* 0x000000080a038981 */ /* 0x000ea8000c1e1500 */
[----:B--2---:R0:W-:Y:S04]  /*14300*/  STL [R1+0x14], R3 ;  /* 0x0000140301007387 */ /* 0x0041e80000100800 */
[----:B0-----:R-:W2:Y:S04]  /*14310*/  LDL.LU R3, [R1+0x12a8] ;  /* 0x0012a80001037983 */ /* 0x001ea80000300800 */
[----:B------:R-:W3:Y:S02]  /*14320*/  LDL R11, [R1+0x518] ;  /* 0x00051800010b7983 */ /* 0x000ee40000100800 */
[----:B---3--:R-:W-:-:S02]  /*14330*/  IADD3 R10, P1, PT, R11, R24, RZ ;  /* 0x000000180b0a7210 */ /* 0x008fc40007f3e0ff */
[----:B------:R-:W3:Y:S01]  /*14340*/  LDL R11, [R1+0x37c] ;  /* 0x00037c00010b7983 */ /* 0x000ee20000100800 */
[----:B--2---:R-:W-:Y:S02]  /*14350*/  PRMT R3, RZ, 0x7610, R3 ;  /* 0x00007610ff037816 */ /* 0x004fe40000000003 */
[----:B---3--:R-:W-:-:S05]  /*14360*/  IMAD.X R11, R11, 0x1, R0, P1 ;  /* 0x000000010b0b7824 */ /* 0x008fca00008e0600 */
[----:B------:R-:W2:Y:S04]  /*14370*/  @!P0 LDG.E.U16 R3, desc[UR8][R10.64] ;  /* 0x000000080a038981 */ /* 0x000ea8000c1e1500 */
[----:B------:R0:W-:Y:S04]  /*14380*/  STS.U16 [R16+UR4+0x3f00], R6 ;  /* 0x003f000610007988 */ /* 0x0001e80008000404 */
[----:B0-----:R-:W3:Y:S04]  /*14390*/  LDL R6, [R1+0x2bc] ;  /* 0x0002bc0001067983 */ /* 0x001ee80000100800 */
        /* <DEDUP_REMOVED lines=12> */
[----:B------:R-:W3:Y:S04]  /*14460*/  LDL R11, [R1+0x4f8] ;  /* 0x0004f800010b7983 */ /* 0x000ee80000100800 */
[----:B------:R0:W-:Y:S04]  /*14470*/  STS.U16 [R16+UR4+0x1700], R2 ;  /* 0x0017000210007988 */ /* 0x0001e80008000404 */
[----:B0-----:R-:W4:Y:S01]  /*14480*/  LDL.LU R2, [R1+0x129c] ;  /* 0x00129c0001027983 */ /* 0x001f220000300800 */
[----:B---3--:R-:W-:-:S03]  /*14490*/  IADD3 R10, P1, PT, R11, R24, RZ ;  /* 0x000000180b0a7210 */ /* 0x008fc60007f3e0ff */
[----:B------:R-:W3:Y:S01]  /*144a0*/  LDL R11, [R1+0x2dc] ;  /* 0x0002dc00010b7983 */ /* 0x000ee20000100800 */
[----:B--2---:R-:W-:Y:S01]  /*144b0*/  PRMT R3, RZ, 0x7610, R3 ;  /* 0x00007610ff037816 */ /* 0x004fe20000000003 */
[----:B---3--:R-:W-:-:S05]  /*144c0*/  IMAD.X R11, R11, 0x1, R0, P1 ;  /* 0x000000010b0b7824 */ /* 0x008fca00008e0600 */
[----:B------:R0:W2:Y:S04]  /*144d0*/  @!P0 LDG.E.U16 R3, desc[UR8][R10.64] ;  /* 0x000000080a038981 */ /* 0x0000a8000c1e1500 */
[----:B------:R-:W3:Y:S04]  /*144e0*/  LDL.LU R10, [R1+0x4] ;  /* 0x00000400010a7983 */ /* 0x000ee80000300800 */
[----:B------:R-:W0:Y:S01]  /*144f0*/  LDL R11, [R1+0x4e8] ;  /* 0x0004e800010b7983 */ /* 0x000e220000100800 */
[----:B----4-:R-:W-:-:S03]  /*14500*/  PRMT R2, RZ, 0x7610, R2 ;  /* 0x00007610ff027816 */ /* 0x010fc60000000002 */
[----:B---3--:R0:W-:Y:S02]  /*14510*/  STS.U16 [R16+UR4+0x1900], R10 ;  /* 0x0019000a10007988 */ /* 0x0081e40008000404 */
[----:B0-----:R-:W-:-:S05]  /*14520*/  IADD3 R10, P1, PT, R11, R24, RZ ;  /* 0x000000180b0a7210 */ /* 0x001fca0007f3e0ff */
[----:B------:R-:W-:-:S05]  /*14530*/  IMAD.X R11, R6, 0x1, R0, P1 ;  /* 0x00000001060b7824 */ /* 0x000fca00008e0600 */
[----:B------:R0:W3:Y:S04]  /*14540*/  @!P0 LDG.E.U16 R2, desc[UR8][R10.64] ;  /* 0x000000080a028981 */ /* 0x0000e8000c1e1500 */
[----:B------:R-:W0:Y:S04]  /*14550*/  LDL R11, [R1+0x4d8] ;  /* 0x0004d800010b7983 */ /* 0x000e280000100800 */
[----:B------:R1:W-:Y:S04]  /*14560*/  STS.U16 [R16+UR4+0x1b00], R4 ;  /* 0x001b000410007988 */ /* 0x0003e80008000404 */
[----:B-1----:R-:W4:Y:S04]  /*14570*/  LDL.LU R4, [R1+0x1298] ;  /* 0x0012980001047983 */ /* 0x002f280000300800 */
[----:B------:R1:W-:Y:S04]  /*14580*/  STS.U16 [R16+UR4+0x100], R26 ;  /* 0x0001001a10007988 */ /* 0x0003e80008000404 */
[----:B------:R0:W-:Y:S04]  /*14590*/  STS.U16 [R16+UR4+0x500], R23 ;  /* 0x0005001710007988 */ /* 0x0001e80008000404 */
[----:B------:R-:W2:Y:S01]  /*145a0*/  LDL R6, [R1+0x4a8] ;  /* 0x0004a80001067983 */ /* 0x000ea20000100800 */
        /* <DEDUP_REMOVED lines=11> */
[----:B------:R-:W0:Y:S04]  /*14660*/  LDL R11, [R1+0x4b8] ;  /* 0x0004b800010b7983 */ /* 0x000e280000100800 */
[----:B------:R1:W-:Y:S04]  /*14670*/  STS.U16 [R16+UR4+0x2100], R7 ;  /* 0x0021000710007988 */ /* 0x0003e80008000404 */
[----:B-1----:R-:W2:Y:S01]  /*14680*/  LDL R7, [R1+0x23c] ;  /* 0x00023c0001077983 */ /* 0x002ea20000100800 */
[----:B0-----:R-:W-:-:S03]  /*14690*/  IADD3 R10, P1, PT, R11, R24, RZ ;  /* 0x000000180b0a7210 */ /* 0x001fc60007f3e0ff */
[----:B------:R-:W2:Y:S04]  /*146a0*/  LDL R11, [R1+0x25c] ;  /* 0x00025c00010b7983 */ /* 0x000ea80000100800 */
[----:B------:R0:W-:Y:S04]  /*146b0*/  STS.U16 [R16+UR4+0x1300], R20 ;  /* 0x0013001410007988 */ /* 0x0001e80008000404 */
[----:B------:R1:W-:Y:S01]  /*146c0*/  STS.U16 [R16+UR4+0x1d00], R29 ;  /* 0x001d001d10007988 */ /* 0x0003e20008000404 */
[----:B0-----:R-:W-:-:S03]  /*146d0*/  PRMT R20, RZ, 0x7610, R20 ;  /* 0x00007610ff147816 */ /* 0x001fc60000000014 */
[----:B-1----:R-:W3:Y:S01]  /*146e0*/  LDL R29, [R1+0x498] ;  /* 0x00049800011d7983 */ /* 0x002ee20000100800 */
[----:B--2---:R-:W-:Y:S01]  /*146f0*/  IMAD.X R11, R11, 0x1, R0, P1 ;  /* 0x000000010b0b7824 */ /* 0x004fe200008e0600 */
[----:B------:R-:W-:-:S05]  /*14700*/  IADD3 R6, P1, PT, R6, R24, RZ ;  /* 0x0000001806067210 */ /* 0x000fca0007f3e0ff */
[----:B------:R-:W-:-:S05]  /*14710*/  IMAD.X R7, R7, 0x1, R0, P1 ;  /* 0x0000000107077824 */ /* 0x000fca00008e0600 */
[----:B------:R3:W2:Y:S04]  /*14720*/  @!P0 LDG.E.U16 R20, desc[UR8][R6.64] ;  /* 0x0000000806148981 */ /* 0x0006a8000c1e1500 */
[----:B------:R-:W2:Y:S01]  /*14730*/  LDL R7, [R1+0x21c] ;  /* 0x00021c0001077983 */ /* 0x000ea20000100800 */
[----:B---3--:R-:W-:-:S03]  /*14740*/  IADD3 R6, P1, PT, R29, R24, RZ ;  /* 0x000000181d067210 */ /* 0x008fc60007f3e0ff */
[----:B------:R0:W-:Y:S04]  /*14750*/  STS.U16 [R16+UR4+0xf00], R17 ;  /* 0x000f001110007988 */ /* 0x0001e80008000404 */
[----:B------:R1:W-:Y:S04]  /*14760*/  STS.U16 [R16+UR4+0x2500], R12 ;  /* 0x0025000c10007988 */ /* 0x0003e80008000404 */
[----:B------:R3:W-:Y:S01]  /*14770*/  STS.U16 [R16+UR4+0x900], R21 ;  /* 0x0009001510007988 */ /* 0x0007e20008000404 */
[----:B0-----:R-:W-:-:S03]  /*14780*/  PRMT R17, RZ, 0x7610, R17 ;  /* 0x00007610ff117816 */ /* 0x001fc60000000011 */
[----:B------:R-:W3:Y:S01]  /*14790*/  LDL R29, [R1+0x1bc] ;  /* 0x0001bc00011d7983 */ /* 0x000ee20000100800 */
[----:B--2---:R-:W-:-:S05]  /*147a0*/  IMAD.X R7, R7, 0x1, R0, P1 ;  /* 0x0000000107077824 */ /* 0x004fca00008e0600 */
[----:B------:R0:W2:Y:S04]  /*147b0*/  @!P0 LDG.E.U16 R17, desc[UR8][R6.64] ;  /* 0x0000000806118981 */ /* 0x0000a8000c1e1500 */
[----:B------:R-:W0:Y:S02]  /*147c0*/  LDL R7, [R1+0x488] ;  /* 0x0004880001077983 */ /* 0x000e240000100800 */
[----:B0-----:R-:W-:Y:S02]  /*147d0*/  IADD3 R6, P1, PT, R7, R24, RZ ;  /* 0x0000001807067210 */ /* 0x001fe40007f3e0ff */
[----:B------:R-:W2:Y:S01]  /*147e0*/  LDL R7, [R1+0x1fc] ;  /* 0x0001fc0001077983 */ /* 0x000ea20000100800 */
[----:B-1----:R-:W-:Y:S02]  /*147f0*/  PRMT R12, RZ, 0x7610, R12 ;  /* 0x00007610ff0c7816 */ /* 0x002fe4000000000c */
[----:B--2---:R-:W-:-:S05]  /*14800*/  IMAD.X R7, R7, 0x1, R0, P1 ;  /* 0x0000000107077824 */ /* 0x004fca00008e0600 */
[----:B------:R0:W2:Y:S04]  /*14810*/  @!P0 LDG.E.U16 R12, desc[UR8][R6.64] ;  /* 0x00000008060c8981 */ /* 0x0000a8000c1e1500 */
[----:B------:R-:W0:Y:S01]  /*14820*/  LDL R7, [R1+0x478] ;  /* 0x0004780001077983 */ /* 0x000e220000100800 */
[----:B---3--:R-:W-:-:S06]  /*14830*/  PRMT R21, RZ, 0x7610, R21 ;  /* 0x00007610ff157816 */ /* 0x008fcc0000000015 */
[----:B------:R1:W3:Y:S01]  /*14840*/  @!P0 LDG.E.U16 R21, desc[UR8][R10.64] ;  /* 0x000000080a158981 */ /* 0x0002e2000c1e1500 */
[----:B0-----:R-:W-:-:S03]  /*14850*/  IADD3 R6, P1, PT, R7, R24, RZ ;  /* 0x0000001807067210 */ /* 0x001fc60007f3e0ff */
[----:B------:R-:W2:Y:S01]  /*14860*/  LDL R7, [R1+0x1dc] ;  /* 0x0001dc0001077983 */ /* 0x000ea20000100800 */
[----:B-1----:R-:W-:Y:S01]  /*14870*/  PRMT R11, RZ, 0x7610, R11 ;  /* 0x00007610ff0b7816 */ /* 0x002fe2000000000b */
[----:B--2---:R-:W-:-:S05]  /*14880*/  IMAD.X R7, R7, 0x1, R0, P1 ;  /* 0x0000000107077824 */ /* 0x004fca00008e0600 */
[----:B------:R0:W2:Y:S04]  /*14890*/  @!P0 LDG.E.U16 R11, desc[UR8][R6.64] ;  /* 0x00000008060b8981 */ /* 0x0000a8000c1e1500 */
[----:B------:R-:W0:Y:S01]  /*148a0*/  LDL R7, [R1+0x468] ;  /* 0x0004680001077983 */ /* 0x000e220000100800 */
[----:B------:R-:W-:Y:S02]  /*148b0*/  PRMT R10, RZ, 0x7610, R10 ;  /* 0x00007610ff0a7816 */ /* 0x000fe4000000000a */
[----:B0-----:R-:W-:-:S05]  /*148c0*/  IADD3 R6, P1, PT, R7, R24, RZ ;  /* 0x0000001807067210 */ /* 0x001fca0007f3e0ff */
[----:B------:R-:W-:Y:S01]  /*148d0*/  IMAD.X R7, R29, 0x1, R0, P1 ;  /* 0x000000011d077824 */ /* 0x000fe200008e0600 */
[----:B------:R0:W-:Y:S04]  /*148e0*/  STS.U16 [R16+UR4+0x2b00], R9 ;  /* 0x002b000910007988 */ /* 0x0001e80008000404 */
[----:B------:R1:W2:Y:S04]  /*148f0*/  @!P0 LDG.E.U16 R10, desc[UR8][R6.64] ;  /* 0x00000008060a8981 */ /* 0x0002a8000c1e1500 */
[----:B------:R1:W-:Y:S04]  /*14900*/  STS.U16 [R16+UR4+0x2900], R15 ;  /* 0x0029000f10007988 */ /* 0x0003e80008000404 */
[----:B------:R-:W-:Y:S04]  /*14910*/  STS.U16 [R16+UR4+0x2f00], R14 ;  /* 0x002f000e10007988 */ /* 0x000fe80008000404 */
[----:B------:R-:W2:Y:S01]  /*14920*/  LDL R7, [R1+0x458] ;  /* 0x0004580001077983 */ /* 0x000ea20000100800 */
[----:B0-----:R-:W-:-:S03]  /*14930*/  PRMT R9, RZ, 0x7610, R9 ;  /* 0x00007610ff097816 */ /* 0x001fc60000000009 */
[----:B-1----:R-:W3:Y:S04]  /*14940*/  LDL R15, [R1+0x438] ;  /* 0x00043800010f7983 */ /* 0x002ee80000100800 */
[----:B------:R0:W-:Y:S04]  /*14950*/  STS.U16 [R16+UR4+0x2d00], R8 ;  /* 0x002d000810007988 */ /* 0x0001e80008000404 */
[----:B------:R-:W3:Y:S01]  /*14960*/  LDL R29, [R1+0x1f0] ;  /* 0x0001f000011d7983 */ /* 0x000ee20000100800 */
[----:B--2---:R-:W-:-:S03]  /*14970*/  IADD3 R6, P1, PT, R7, R24, RZ ;  /* 0x0000001807067210 */ /* 0x004fc60007f3e0ff */
[----:B------:R-:W2:Y:S02]  /*14980*/  LDL R7, [R1+0x19c] ;  /* 0x00019c0001077983 */ /* 0x000ea40000100800 */
[----:B--2---:R-:W-:-:S05]  /*14990*/  IMAD.X R7, R7, 0x1, R0, P1 ;  /* 0x0000000107077824 */ /* 0x004fca00008e0600 */
[----:B------:R1:W2:Y:S04]  /*149a0*/  @!P0 LDG.E.U16 R9, desc[UR8][R6.64] ;  /* 0x0000000806098981 */ /* 0x0002a8000c1e1500 */
[----:B------:R-:W1:Y:S02]  /*149b0*/  LDL R7, [R1+0x448] ;  /* 0x0004480001077983 */ /* 0x000e640000100800 */
[-C--:B-1----:R-:W-:Y:S02]  /*149c0*/  IADD3 R6, P1, PT, R7, R24.reuse, RZ ;  /* 0x0000001807067210 */ /* 0x082fe40007f3e0ff */
[----:B------:R-:W2:Y:S01]  /*149d0*/  LDL R7, [R1+0x1b0] ;  /* 0x0001b00001077983 */ /* 0x000ea20000100800 */
[----:B0-----:R-:W-:Y:S02]  /*149e0*/  PRMT R8, RZ, 0x7610, R8 ;  /* 0x00007610ff087816 */ /* 0x001fe40000000008 */
[----:B--2---:R-:W-:Y:S01]  /*149f0*/  IMAD.X R7, R7, 0x1, R0, P1 ;  /* 0x0000000107077824 */ /* 0x004fe200008e0600 */
[----:B---3--:R-:W-:-:S02]  /*14a00*/  IADD3 R14, P1, PT, R15, R24, RZ ;  /* 0x000000180f0e7210 */ /* 0x008fc40007f3e0ff */
[----:B------:R-:W2:Y:S04]  /*14a10*/  LDL R15, [R1+0x1d0] ;  /* 0x0001d000010f7983 */ /* 0x000ea80000100800 */
[----:B------:R0:W3:Y:S02]  /*14a20*/  @!P0 LDG.E.U16 R8, desc[UR8][R6.64] ;  /* 0x0000000806088981 */ /* 0x0000e4000c1e1500 */
[----:B0-----:R-:W-:Y:S01]  /*14a30*/  PRMT R7, RZ, 0x7610, R7 ;  /* 0x00007610ff077816 */ /* 0x001fe20000000007 */
        /* <DEDUP_REMOVED lines=10> */
[----:B------:R-:W1:Y:S04]  /*14ae0*/  LDL R15, [R1+0x418] ;  /* 0x00041800010f7983 */ /* 0x000e680000100800 */
[----:B------:R-:W-:Y:S04]  /*14af0*/  STS.U16 [R16+UR4+0x2300], R27 ;  /* 0x0023001b10007988 */ /* 0x000fe80008000404 */
[----:B------:R-:W-:Y:S04]  /*14b00*/  STS.U16 [R16+UR4+0x2700], R25 ;  /* 0x0027001910007988 */ /* 0x000fe80008000404 */
[----:B------:R-:W-:Y:S04]  /*14b10*/  STS.U16 [R16+UR4+0x3100], R19 ;  /* 0x0031001310007988 */ /* 0x000fe80008000404 */
[----:B------:R0:W-:Y:S04]  /*14b20*/  STS.U16 [R16+UR4+0x3700], R18 ;  /* 0x0037001210007988 */ /* 0x0001e80008000404 */
[----:B------:R-:W2:Y:S01]  /*14b30*/  LDL R29, [R1+0x270] ;  /* 0x00027000011d7983 */ /* 0x000ea20000100800 */
[----:B-1----:R-:W-:-:S03]  /*14b40*/  IADD3 R14, P1, PT, R15, R24, RZ ;  /* 0x000000180f0e7210 */ /* 0x002fc60007f3e0ff */
[----:B------:R-:W2:Y:S01]  /*14b50*/  LDL R15, [R1+0x210] ;  /* 0x00021000010f7983 */ /* 0x000ea20000100800 */
        /* <DEDUP_REMOVED lines=16> */
[----:B------:R-:W-:Y:S02]  /*14c60*/  PRMT R18, RZ, 0x7610, R18 ;  /* 0x00007610ff127816 */ /* 0x000fe40000000012 */
[----:B0-----:R-:W-:-:S05]  /*14c70*/  IADD3 R14, P1, PT, R15, R24, RZ ;  /* 0x000000180f0e7210 */ /* 0x001fca0007f3e0ff */
[----:B------:R-:W-:Y:S02]  /*14c80*/  IMAD.X R15, R29, 0x1, R0, P1 ;  /* 0x000000011d0f7824 */ /* 0x000fe400008e0600 */
[----:B------:R-:W2:Y:S04]  /*14c90*/  LDL.LU R29, [R1+0x20] ;  /* 0x00002000011d7983 */ /* 0x000ea80000300800 */
[----:B------:R0:W2:Y:S04]  /*14ca0*/  @!P0 LDG.E.U16 R18, desc[UR8][R14.64] ;  /* 0x000000080e128981 */ /* 0x0000a8000c1e1500 */
[----:B------:R-:W0:Y:S02]  /*14cb0*/  LDL R15, [R1+0x3d8] ;  /* 0x0003d800010f7983 */ /* 0x000e240000100800 */
[----:B0-----:R-:W-:-:S02]  /*14cc0*/  IADD3 R14, P1, PT, R15, R24, RZ ;  /* 0x000000180f0e7210 */ /* 0x001fc40007f3e0ff */
[----:B------:R-:W2:Y:S01]  /*14cd0*/  LDL R15, [R1+0x290] ;  /* 0x00029000010f7983 */ /* 0x000ea20000100800 */
[----:B------:R-:W-:Y:S02]  /*14ce0*/  PRMT R19, RZ, 0x7610, R19 ;  /* 0x00007610ff137816 */ /* 0x000fe40000000013 */
[----:B--2---:R-:W-:-:S05]  /*14cf0*/  IMAD.X R15, R15, 0x1, R0, P1 ;  /* 0x000000010f0f7824 */ /* 0x004fca00008e0600 */
[----:B------:R0:W2:Y:S04]  /*14d00*/  @!P0 LDG.E.U16 R19, desc[UR8][R14.64] ;  /* 0x000000080e138981 */ /* 0x0000a8000c1e1500 */
[----:B------:R-:W4:Y:S04]  /*14d10*/  LDL.LU R14, [R1+0x10] ;  /* 0x00001000010e7983 */ /* 0x000f280000300800 */
[----:B------:R-:W0:Y:S04]  /*14d20*/  LDL R15, [R1+0x3c8] ;  /* 0x0003c800010f7983 */ /* 0x000e280000100800 */
[----:B----4-:R0:W-:Y:S02]  /*14d30*/  STS.U16 [R4+UR4+0x380], R14 ;  /* 0x0003800e04007988 */ /* 0x0101e40008000404 */
[----:B0-----:R-:W-:-:S02]  /*14d40*/  IADD3 R14, P1, PT, R15, R24, RZ ;  /* 0x000000180f0e7210 */ /* 0x001fc40007f3e0ff */
[----:B------:R-:W4:Y:S04]  /*14d50*/  LDL R15, [R1+0x2b0] ;  /* 0x0002b000010f7983 */ /* 0x000f280000100800 */
[----:B------:R0:W-:Y:S02]  /*14d60*/  STS.U16 [R4+UR4+0x180], R22 ;  /* 0x0001801604007988 */ /* 0x0001e40008000404 */
[----:B0-----:R-:W-:Y:S01]  /*14d70*/  PRMT R22, RZ, 0x7610, R22 ;  /* 0x00007610ff167816 */ /* 0x001fe20000000016 */
[----:B----4-:R-:W-:-:S05]  /*14d80*/  IMAD.X R15, R15, 0x1, R0, P1 ;  /* 0x000000010f0f7824 */ /* 0x010fca00008e0600 */
[----:B------:R0:W4:Y:S04]  /*14d90*/  @!P0 LDG.E.U16 R22, desc[UR8][R14.64] ;  /* 0x000000080e168981 */ /* 0x000128000c1e1500 */
        /* <DEDUP_REMOVED lines=21> */
[----:B------:R-:W-:-:S03]  /*14ef0*/  PRMT R28, RZ, 0x7610, R28 ;  /* 0x00007610ff1c7816 */ /* 0x000fc6000000001c */
[----:B------:R0:W-:Y:S04]  /*14f00*/  STL [R1+0xf78], R24 ;  /* 0x000f781801007387 */ /* 0x0001e80000100800 */
[----:B0-----:R-:W3:Y:S04]  /*14f10*/  LDL.LU R24, [R1+0x24] ;  /* 0x0000240001187983 */ /* 0x001ee80000300800 */
[----:B------:R0:W-:Y:S04]  /*14f20*/  STL [R1+0xa3c], R0 ;  /* 0x000a3c0001007387 */ /* 0x0001e80000100800 */
[----:B------:R1:W-:Y:S01]  /*14f30*/  STS.U16 [R4+UR4+0xd80], R2 ;  /* 0x000d800204007988 */ /* 0x0003e20008000404 */
[----:B--2---:R-:W-:-:S03]  /*14f40*/  IMAD.X R15, R15, 0x1, R0, P1 ;  /* 0x000000010f0f7824 */ /* 0x004fc600008e0600 */
[----:B0-----:R-:W2:Y:S04]  /*14f50*/  LDL.LU R0, [R1+0x28] ;  /* 0x0000280001007983 */ /* 0x001ea80000300800 */
[----:B------:R-:W2:Y:S04]  /*14f60*/  @!P0 LDG.E.U16 R28, desc[UR8][R14.64] ;  /* 0x000000080e1c8981 */ /* 0x000ea8000c1e1500 */
[----:B------:R-:W2:Y:S01]  /*14f70*/  LDL.LU R15, [R1+0x2c] ;  /* 0x00002c00010f7983 */ /* 0x000ea20000300800 */
[----:B-1----:R-:W0:Y:S03]  /*14f80*/  S2R R2, SR_TID.X ;  /* 0x0000000000027919 */ /* 0x002e260000002100 */
[----:B------:R1:W-:Y:S04]  /*14f90*/  STS.U16 [R4+UR4+0x2380], R7 ;  /* 0x0023800704007988 */ /* 0x0003e80008000404 */
[----:B---3--:R3:W-:Y:S01]  /*14fa0*/  STS.U16 [R4+UR4+0x2180], R8 ;  /* 0x0021800804007988 */ /* 0x0087e20008000404 */
[----:B-1----:R-:W1:Y:S01]  /*14fb0*/  S2R R7, SR_CgaCtaId ;  /* 0x0000000000077919 */ /* 0x002e620000008800 */
[----:B---3--:R-:W3:Y:S02]  /*14fc0*/  S2R R8, SR_TID.X ;  /* 0x0000000000087919 */ /* 0x008ee40000002100 */
[----:B------:R-:W-:Y:S04]  /*14fd0*/  STS.U16 [R4+UR4+0x3d80], R24 ;  /* 0x003d801804007988 */ /* 0x000fe80008000404 */
        /* <DEDUP_REMOVED lines=12> */
[----:B------:R0:W-:Y:S04]  /*150a0*/  STS.U16 [R4+UR4+0x2780], R5 ;  /* 0x0027800504007988 */ /* 0x0001e80008000404 */
[----:B------:R-:W-:Y:S04]  /*150b0*/  STS.U16 [R4+UR4+0x2980], R13 ;  /* 0x0029800d04007988 */ /* 0x000fe80008000404 */
[----:B------:R-:W-:Y:S04]  /*150c0*/  STS.U16 [R4+UR4+0x2b80], R16 ;  /* 0x002b801004007988 */ /* 0x000fe80008000404 */
[----:B------:R-:W-:Y:S04]  /*150d0*/  STS.U16 [R4+UR4+0x2d80], R18 ;  /* 0x002d801204007988 */ /* 0x000fe80008000404 */
[----:B------:R-:W-:Y:S04]  /*150e0*/  STS.U16 [R4+UR4+0x2f80], R19 ;  /* 0x002f801304007988 */ /* 0x000fe80008000404 */
[----:B----4-:R-:W-:Y:S04]  /*150f0*/  STS.U16 [R4+UR4+0x3180], R22 ;  /* 0x0031801604007988 */ /* 0x010fe80008000404 */
[----:B------:R-:W-:Y:S04]  /*15100*/  STS.U16 [R4+UR4+0x3380], R25 ;  /* 0x0033801904007988 */ /* 0x000fe80008000404 */
[----:B------:R-:W-:Y:S01]  /*15110*/  STS.U16 [R4+UR4+0x3580], R27 ;  /* 0x0035801b04007988 */ /* 0x000fe20008000404 */
[----:B0-----:R-:W-:Y:S01]  /*15120*/  IMAD.SHL.U32 R5, R2, 0x8, RZ ;  /* 0x0000000802057824 */ /* 0x001fe200078e00ff */
[----:B---3--:R-:W-:-:S02]  /*15130*/  LOP3.LUT R8, R8, 0x20, RZ, 0xc0, !PT ;  /* 0x0000002008087812 */ /* 0x008fc400078ec0ff */
[----:B--2---:R-:W-:Y:S04]  /*15140*/  STS.U16 [R4+UR4+0x3b80], R0 ;  /* 0x003b800004007988 */ /* 0x004fe80008000404 */
[----:B------:R-:W-:Y:S04]  /*15150*/  STS.U16 [R4+UR4+0x3780], R28 ;  /* 0x0037801c04007988 */ /* 0x000fe80008000404 */
[----:B------:R0:W-:Y:S02]  /*15160*/  STS.U16 [R4+UR4+0x3980], R15 ;  /* 0x0039800f04007988 */ /* 0x0001e40008000404 */
[----:B0-----:R-:W-:-:S05]  /*15170*/  IMAD.SHL.U32 R4, R2, 0x40, RZ ;  /* 0x0000004002047824 */ /* 0x001fca00078e00ff */
[----:B------:R-:W-:-:S04]  /*15180*/  LOP3.LUT R4, R4, 0x1c0, RZ, 0xc0, !PT ;  /* 0x000001c004047812 */ /* 0x000fc800078ec0ff */
[----:B------:R-:W-:Y:S01]  /*15190*/  LOP3.LUT R4, R4, 0x30, R5, 0xf8, !PT ;  /* 0x0000003004047812 */ /* 0x000fe200078ef805 */
[----:B------:R-:W-:-:S05]  /*151a0*/  IMAD.SHL.U32 R5, R2, 0x2, RZ ;  /* 0x0000000202057824 */ /* 0x000fca00078e00ff */
[C-C-:B------:R-:W-:Y:S02]  /*151b0*/  LOP3.LUT R6, R4.reuse, 0x30, R5.reuse, 0x78, !PT ;  /* 0x0000003004067812 */ /* 0x140fe400078e7805 */
[----:B------:R-:W-:Y:S02]  /*151c0*/  LOP3.LUT R4, R4, 0x10, R5, 0x78, !PT ;  /* 0x0000001004047812 */ /* 0x000fe400078e7805 */
[----:B------:R-:W-:-:S04]  /*151d0*/  MOV R5, 0x400 ;  /* 0x0000040000057802 */ /* 0x000fc80000000f00 */
[----:B-1----:R-:W-:Y:S01]  /*151e0*/  LEA R5, R7, R5, 0x18 ;  /* 0x0000000507057211 */ /* 0x002fe200078ec0ff */
[----:B------:R-:W-:-:S05]  /*151f0*/  IMAD.SHL.U32 R7, R2, 0x20, RZ ;  /* 0x0000002002077824 */ /* 0x000fca00078e00ff */
[----:B------:R-:W-:Y:S01]  /*15200*/  LOP3.LUT R4, R4, 0x200, R7, 0xf8, !PT ;  /* 0x0000020004047812 */ /* 0x000fe200078ef807 */
[----:B------:R-:W-:-:S04]  /*15210*/  IMAD R7, R8, 0x10, R5 ;  /* 0x0000001008077824 */ /* 0x000fc800078e0205 */
[----:B------:R-:W-:Y:S01]  /*15220*/  IMAD.IADD R25, R6, 0x1, R7 ;  /* 0x0000000106197824 */ /* 0x000fe200078e0207 */
[----:B------:R-:W-:Y:S01]  /*15230*/  BAR.SYNC.DEFER_BLOCKING 0x0 ;  /* 0x0000000000007b1d */ /* 0x000fe20000010000 */
[----:B------:R-:W-:Y:S01]  /*15240*/  LOP3.LUT R6, R4, 0x20, RZ, 0x3c, !PT ;  /* 0x0000002004067812 */ /* 0x000fe200078e3cff */
[----:B------:R-:W-:-:S04]  /*15250*/  IMAD.IADD R4, R5, 0x1, R4 ;  /* 0x0000000105047824 */ /* 0x000fc800078e0204 */
[----:B------:R-:W0:Y:S04]  /*15260*/  LDSM.16.M88.4 R12, [R25] ;  /* 0x00000000190c783b */ /* 0x000e280000000200 */
[----:B------:R-:W1:Y:S04]  /*15270*/  LDSM.16.MT88.4 R16, [R4+0x4000] ;  /* 0x004000000410783b */ /* 0x000e680000004200 */
[----:B------:R-:W-:Y:S01]  /*15280*/  LDSM.16.M88.4 R20, [R25+0x400] ;  /* 0x000400001914783b */ /* 0x000fe20000000200 */
[----:B0-----:R-:W-:Y:S02]  /*15290*/  IMAD.MOV.U32 R11, RZ, RZ, R14 ;  /* 0x000000ffff0b7224 */ /* 0x001fe400078e000e */
[----:B------:R-:W-:Y:S01]  /*152a0*/  IMAD.MOV.U32 R10, RZ, RZ, R15 ;  /* 0x000000ffff0a7224 */ /* 0x000fe200078e000f */
[----:B-1----:R-:W-:Y:S04]  /*152b0*/  STL.64 [R1+0x1290], R18 ;  /* 0x0012901201007387 */ /* 0x002fe80000100a00 */
[----:B------:R-:W-:Y:S04]  /*152c0*/  STL.64 [R1+0x1288], R16 ;  /* 0x0012881001007387 */ /* 0x000fe80000100a00 */
[----:B------:R0:W-:Y:S04]  /*152d0*/  STL.64 [R1+0x1270], R10 ;  /* 0x0012700a01007387 */ /* 0x0001e80000100a00 */
[----:B------:R-:W2:Y:S04]  /*152e0*/  LDL.LU.64 R8, [R1+0x760] ;  /* 0x0007600001087983 */ /* 0x000ea80000300a00 */
[----:B------:R-:W1:Y:S04]  /*152f0*/  LDSM.16.M88.4 R16, [R25+0x800] ;  /* 0x000800001910783b */ /* 0x000e680000000200 */
[----:B0-----:R-:W3:Y:S01]  /*15300*/  LDL.LU.64 R10, [R1+0x768] ;  /* 0x00076800010a7983 */ /* 0x001ee20000300a00 */
[----:B-1----:R-:W-:-:S02]  /*15310*/  IMAD.MOV.U32 R24, RZ, RZ, R16 ;  /* 0x000000ffff187224 */ /* 0x002fc400078e0010 */
[----:B------:R-:W-:Y:S02]  /*15320*/  IMAD.MOV.U32 R3, RZ, RZ, R17 ;  /* 0x000000ffff037224 */ /* 0x000fe400078e0011 */
[----:B------:R-:W-:Y:S02]  /*15330*/  IMAD.MOV.U32 R2, RZ, RZ, R12 ;  /* 0x000000ffff027224 */ /* 0x000fe400078e000c */
[----:B------:R-:W-:Y:S01]  /*15340*/  IMAD.MOV.U32 R0, RZ, RZ, R13 ;  /* 0x000000ffff007224 */ /* 0x000fe200078e000d */
[----:B---3--:R-:W-:Y:S04]  /*15350*/  STL.64 [R1+0x1280], R10 ;  /* 0x0012800a01007387 */ /* 0x008fe80000100a00 */
[----:B--2---:R0:W-:Y:S04]  /*15360*/  STL.64 [R1+0x1278], R8 ;  /* 0x0012780801007387 */ /* 0x0041e80000100a00 */
[----:B0-----:R-:W2:Y:S04]  /*15370*/  LDL.LU.64 R8, [R1+0x780] ;  /* 0x0007800001087983 */ /* 0x001ea80000300a00 */
[----:B------:R-:W2:Y:S04]  /*15380*/  LDL.LU.64 R10, [R1+0x788] ;  /* 0x00078800010a7983 */ /* 0x000ea80000300a00 */
[----:B------:R-:W-:Y:S04]  /*15390*/  STL.64 [R1+0x1268], R22 ;  /* 0x0012681601007387 */ /* 0x000fe80000100a00 */
[----:B------:R0:W-:Y:S04]  /*153a0*/  STL.64 [R1+0x1260], R20 ;  /* 0x0012601401007387 */ /* 0x0001e80000100a00 */
[----:B------:R-:W-:Y:S04]  /*153b0*/  STL.64 [R1+0x28], R18 ;  /* 0x0000281201007387 */ /* 0x000fe80000100a00 */
[----:B------:R-:W1:Y:S01]  /*153c0*/  LDSM.16.M88.4 R16, [R25+0xc00] ;  /* 0x000c00001910783b */ /* 0x000e620000000200 */
[----:B0-----:R-:W-:-:S02]  /*153d0*/  IMAD.MOV.U32 R20, RZ, RZ, R2 ;  /* 0x000000ffff147224 */ /* 0x001fc400078e0002 */
[----:B------:R-:W-:Y:S01]  /*153e0*/  IMAD.MOV.U32 R21, RZ, RZ, R0 ;  /* 0x000000ffff157224 */ /* 0x000fe200078e0000 */
[----:B-1----:R0:W-:Y:S01]  /*153f0*/  STL.64 [R1+0x38], R18 ;  /* 0x0000381201007387 */ /* 0x0021e20000100a00 */
[----:B------:R-:W-:Y:S02]  /*15400*/  IMAD.MOV.U32 R2, RZ, RZ, R16 ;  /* 0x000000ffff027224 */ /* 0x000fe400078e0010 */
[----:B------:R-:W-:Y:S01]  /*15410*/  IMAD.MOV.U32 R0, RZ, RZ, R17 ;  /* 0x000000ffff007224 */ /* 0x000fe200078e0011 */
[----:B0-----:R-:W2:Y:S04]  /*15420*/  LDL.LU.64 R18, [R1+0x1290] ;  /* 0x0012900001127983 */ /* 0x001ea80000300a00 */
[----:B------:R-:W2:Y:S01]  /*15430*/  LDL.LU.64 R16, [R1+0x1288] ;  /* 0x0012880001107983 */ /* 0x000ea20000300a00 */
[----:B------:R-:W-:-:S05]  /*15440*/  IMAD.IADD R5, R5, 0x1, R6 ;  /* 0x0000000105057824 */ /* 0x000fca00078e0206 */
[----:B------:R-:W0:Y:S01]  /*15450*/  LDSM.16.MT88.4 R12, [R5+0x4000] ;  /* 0x00400000050c783b */ /* 0x000e220000004200 */
[----:B--2---:R-:W-:-:S15]  /*15460*/  HMMA.16816.F32.BF16 R8, R16, R20, R8 ;  /* 0x000000141008723c */ /* 0x004fde0000041808 */
[----:B------:R-:W-:-:S04]  /*15470*/  NOP ;  /* 0x0000000000007918 */ /* 0x000fc80000000000 */
[----:B------:R-:W-:Y:S04]  /*15480*/  STL.64 [R1+0x40], R8 ;  /* 0x0000400801007387 */ /* 0x000fe80000100a00 */
[----:B------:R1:W-:Y:S04]  /*15490*/  STL.64 [R1+0x48], R10 ;  /* 0x0000480a01007387 */ /* 0x0003e80000100a00 */
[----:B-1----:R-:W0:Y:S04]  /*154a0*/  LDL.LU.64 R10, [R1+0x1280] ;  /* 0x00128000010a7983 */ /* 0x002e280000300a00 */
[----:B------:R-:W0:Y:S02]  /*154b0*/  LDL.LU.64 R8, [R1+0x1278] ;  /* 0x0012780001087983 */ /* 0x000e240000300a00 */
[----:B0-----:R-:W-:Y:S02]  /*154c0*/  HMMA.16816.F32.BF16 R20, R12, R20, R8 ;  /* 0x000000140c14723c */ /* 0x001fe40000041808 */
[----:B------:R-:W2:-:S15]  /*154d0*/  LDL.LU.64 R10, [R1+0x1270] ;  /* 0x00127000010a7983 */ /* 0x000e9e0000300a00 */
[----:B------:R-:W-:Y:S02]  /*154e0*/  NOP ;  /* 0x0000000000007918 */ /* 0x000fe40000000000 */
[----:B------:R-:W-:Y:S02]  /*154f0*/  IMAD.MOV.U32 R7, RZ, RZ, R22 ;  /* 0x000000ffff077224 */ /* 0x000fe400078e0016 */
[----:B------:R-:W-:Y:S02]  /*15500*/  IMAD.MOV.U32 R6, RZ, RZ, R23 ;  /* 0x000000ffff067224 */ /* 0x000fe400078e0017 */
[----:B------:R-:W-:Y:S01]  /*15510*/  IMAD.MOV.U32 R9, RZ, RZ, R20 ;  /* 0x000000ffff097224 */ /* 0x000fe200078e0014 */
[----:B------:R-:W3:Y:S01]  /*15520*/  LDL.LU.64 R22, [R1+0x1268] ;  /* 0x0012680001167983 */ /* 0x000ee20000300a00 */
[----:B------:R-:W-:-:S03]  /*15530*/  IMAD.MOV.U32 R8, RZ, RZ, R21 ;  /* 0x000000ffff087224 */ /* 0x000fc600078e0015 */
[----:B------:R-:W4:Y:S04]  /*15540*/  LDL.LU.64 R20, [R1+0x1260] ;  /* 0x0012600001147983 */ /* 0x000f280000300a00 */
[----:B------:R-:W-:Y:S04]  /*15550*/  STL.64 [R1+0x1258], R14 ;  /* 0x0012580e01007387 */ /* 0x000fe80000100a00 */
[----:B------:R0:W-:Y:S04]  /*15560*/  STL.64 [R1+0x1250], R12 ;  /* 0x0012500c01007387 */ /* 0x0001e80000100a00 */
[----:B0-----:R-:W4:Y:S04]  /*15570*/  LDL.LU.64 R12, [R1+0x770] ;  /* 0x00077000010c7983 */ /* 0x001f280000300a00 */
[----:B------:R-:W4:Y:S04]  /*15580*/  LDL.LU.64 R14, [R1+0x778] ;  /* 0x00077800010e7983 */ /* 0x000f280000300a00 */
[----:B------:R-:W-:Y:S04]  /*15590*/  STL.64 [R1+0x1208], R6 ;  /* 0x0012080601007387 */ /* 0x000fe80000100a00 */
[----:B------:R0:W-:Y:S04]  /*155a0*/  STL.64 [R1+0x1200], R4 ;  /* 0x0012000401007387 */ /* 0x0001e80000100a00 */
[----:B0-----:R-:W2:Y:S04]  /*155b0*/  LDL.LU.64 R4, [R1+0x710] ;  /* 0x0007100001047983 */ /* 0x001ea80000300a00 */
[----:B------:R-:W2:Y:S04]  /*155c0*/  LDL.LU.64 R6, [R1+0x718] ;  /* 0x0007180001067983 */ /* 0x000ea80000300a00 */
[----:B--2---:R-:W-:Y:S04]  /*155d0*/  STL.64 [R1+0x1218], R6 ;  /* 0x0012180601007387 */ /* 0x004fe80000100a00 */
[----:B------:R0:W-:Y:S04]  /*155e0*/  STL.64 [R1+0x1210], R4 ;  /* 0x0012100401007387 */ /* 0x0001e80000100a00 */
[----:B0-----:R-:W2:Y:S04]  /*155f0*/  LDL.LU.64 R4, [R1+0x730] ;  /* 0x0007300001047983 */ /* 0x001ea80000300a00 */
[----:B------:R-:W2:Y:S04]  /*15600*/  LDL.LU.64 R6, [R1+0x738] ;  /* 0x0007380001067983 */ /* 0x000ea80000300a00 */
[----:B--2---:R-:W-:Y:S04]  /*15610*/  STL.64 [R1+0x1228], R6 ;  /* 0x0012280601007387 */ /* 0x004fe80000100a00 */
[----:B------:R0:W-:Y:S02]  /*15620*/  STL.64 [R1+0x1220], R4 ;  /* 0x0012200401007387 */ /* 0x0001e40000100a00 */
[----:B0-----:R-:W-:-:S02]  /*15630*/  IMAD.MOV.U32 R4, RZ, RZ, R24 ;  /* 0x000000ffff047224 */ /* 0x001fc400078e0018 */
[----:B------:R-:W-:-:S05]  /*15640*/  IMAD.MOV.U32 R5, RZ, RZ, R3 ;  /* 0x000000ffff057224 */ /* 0x000fca00078e0003 */
[----:B------:R0:W-:Y:S04]  /*15650*/  STL.64 [R1+0x1248], R4 ;  /* 0x0012480401007387 */ /* 0x0001e80000100a00 */
[----:B0-----:R-:W2:Y:S04]  /*15660*/  LDL.LU.64 R4, [R1+0x750] ;  /* 0x0007500001047983 */ /* 0x001ea80000300a00 */
[----:B------:R-:W2:Y:S04]  /*15670*/  LDL.LU.64 R6, [R1+0x758] ;  /* 0x0007580001067983 */ /* 0x000ea80000300a00 */
[----:B------:R-:W-:Y:S04]  /*15680*/  STL.64 [R1+0x11f8], R10 ;  /* 0x0011f80a01007387 */ /* 0x000fe80000100a00 */
[----:B------:R0:W-:Y:S02]  /*15690*/  STL.64 [R1+0x11f0], R8 ;  /* 0x0011f00801007387 */ /* 0x0001e40000100a00 */
[----:B0-----:R-:W-:-:S02]  /*156a0*/  IMAD.MOV.U32 R8, RZ, RZ, R2 ;  /* 0x000000ffff087224 */ /* 0x001fc400078e0002 */
[----:B------:R-:W-:-:S05]  /*156b0*/  IMAD.MOV.U32 R9, RZ, RZ, R0 ;  /* 0x000000ffff097224 */ /* 0x000fca00078e0000 */
[----:B------:R0:W-:Y:S04]  /*156c0*/  STL.64 [R1+0x1230], R8 ;  /* 0x0012300801007387 */ /* 0x0001e80000100a00 */
[----:B0-----:R-:W2:Y:S04]  /*156d0*/  LDL.LU.64 R8, [R1+0x720] ;  /* 0x0007200001087983 */ /* 0x001ea80000300a00 */
[----:B------:R-:W2:Y:S01]  /*156e0*/  LDL.LU.64 R10, [R1+0x728] ;  /* 0x00072800010a7983 */ /* 0x000ea20000300a00 */
[----:B----4-:R-:W-:-:S15]  /*156f0*/  HMMA.16816.F32.BF16 R12, R16, R20, R12 ;  /* 0x00000014100c723c */ /* 0x010fde000004180c */
[----:B------:R-:W-:-:S04]  /*15700*/  NOP ;  /* 0x0000000000007918 */ /* 0x000fc80000000000 */
[----:B------:R-:W-:Y:S02]  /*15710*/  IMAD.MOV.U32 R26, RZ, RZ, R14 ;  /* 0x000000ffff1a7224 */ /* 0x000fe400078e000e */
[----:B------:R-:W-:Y:S02]  /*15720*/  IMAD.MOV.U32 R24, RZ, RZ, R15 ;  /* 0x000000ffff187224 */ /* 0x000fe400078e000f */
[----:B------:R-:W-:Y:S01]  /*15730*/  IMAD.MOV.U32 R27, RZ, RZ, R13 ;  /* 0x000000ffff1b7224 */ /* 0x000fe200078e000d */
[----:B--2---:R-:W-:Y:S04]  /*15740*/  STL.64 [R1+0x1240], R10 ;  /* 0x0012400a01007387 */ /* 0x004fe80000100a00 */
[----:B------:R0:W-:Y:S04]  /*15750*/  STL.64 [R1+0x1238], R8 ;  /* 0x0012380801007387 */ /* 0x0001e80000100a00 */
[----:B0-----:R-:W2:Y:S04]  /*15760*/  LDL.LU.64 R8, [R1+0x740] ;  /* 0x0007400001087983 */ /* 0x001ea80000300a00 */
[----:B------:R-:W2:Y:S04]  /*15770*/  LDL.LU.64 R10, [R1+0x748] ;  /* 0x00074800010a7983 */ /* 0x000ea80000300a00 */
[----:B------:R0:W-:Y:S04]  /*15780*/  STL [R1+0x70], R12 ;  /* 0x0000700c01007387 */ /* 0x0001e80000100800 */
[----:B------:R-:W4:Y:S04]  /*15790*/  LDL.LU.64 R14, [R1+0x1258] ;  /* 0x00125800010e7983 */ /* 0x000f280000300a00 */
[----:B0-----:R-:W4:Y:S02]  /*157a0*/  LDL.LU.64 R12, [R1+0x1250] ;  /* 0x00125000010c7983 */ /* 0x001f240000300a00 */
[----:B----4-:R-:W-:-:S15]  /*157b0*/  HMMA.16816.F32.BF16 R4, R12, R20, R4 ;  /* 0x000000140c04723c */ /* 0x010fde0000041804 */
[----:B------:R-:W-:-:S04]  /*157c0*/  NOP ;  /* 0x0000000000007918 */ /* 0x000fc80000000000 */
[----:B------:R0:W-:Y:S04]  /*157d0*/  STL.64 [R1+0x60], R4 ;  /* 0x0000600401007387 */ /* 0x0001e80000100a00 */
[----:B------:R-:W-:Y:S04]  /*157e0*/  STL.64 [R1+0x68], R6 ;  /* 0x0000680601007387 */ /* 0x000fe80000100a00 */
[----:B0-----:R-:W2:Y:S02]  /*157f0*/  LDL.LU.64 R4, [R1+0x1248] ;  /* 0x0012480001047983 */ /* 0x001ea40000300a00 */
[----:B--2---:R-:W-:-:S15]  /*15800*/  HMMA.16816.F32.BF16 R8, R16, R4, R8 ;  /* 0x000000041008723c */ /* 0x004fde0000041808 */
[----:B------:R-:W-:-:S04]  /*15810*/  NOP ;  /* 0x0000000000007918 */ /* 0x000fc80000000000 */
[----:B------:R-:W-:Y:S04]  /*15820*/  STL.64 [R1+0x90], R8 ;  /* 0x0000900801007387 */ /* 0x000fe80000100a00 */
[----:B------:R0:W-:Y:S04]  /*15830*/  STL.64 [R1+0x98], R10 ;  /* 0x0000980a01007387 */ /* 0x0001e80000100a00 */
[----:B0-----:R-:W2:Y:S04]  /*15840*/  LDL.LU.64 R10, [R1+0x1240] ;  /* 0x00124000010a7983 */ /* 0x001ea80000300a00 */
[----:B------:R-:W2:Y:S02]  /*15850*/  LDL.LU.64 R8, [R1+0x1238] ;  /* 0x0012380001087983 */ /* 0x000ea40000300a00 */
[----:B--2---:R-:W-:Y:S02]  /*15860*/  HMMA.16816.F32.BF16 R4, R12, R4, R8 ;  /* 0x000000040c04723c */ /* 0x004fe40000041808 */
[----:B------:R-:W2:-:S15]  /*15870*/  LDL.LU.64 R8, [R1+0x1230] ;  /* 0x0012300001087983 */ /* 0x000e9e0000300a00 */
[----:B------:R-:W-:Y:S02]  /*15880*/  NOP ;  /* 0x0000000000007918 */ /* 0x000fe40000000000 */
[----:B------:R-:W-:Y:S02]  /*15890*/  IMAD.MOV.U32 R3, RZ, RZ, R6 ;  /* 0x000000ffff037224 */ /* 0x000fe400078e0006 */
[----:B------:R-:W-:Y:S02]  /*158a0*/  IMAD.MOV.U32 R0, RZ, RZ, R7 ;  /* 0x000000ffff007224 */ /* 0x000fe400078e0007 */
[----:B------:R-:W-:Y:S01]  /*158b0*/  IMAD.MOV.U32 R29, RZ, RZ, R4 ;  /* 0x000000ffff1d7224 */ /* 0x000fe200078e0004 */
[----:B------:R-:W2:Y:S01]  /*158c0*/  LDL.LU.64 R6, [R1+0x1228] ;  /* 0x0012280001067983 */ /* 0x000ea20000300a00 */
[----:B------:R-:W-:-:S03]  /*158d0*/  IMAD.MOV.U32 R28, RZ, RZ, R5 ;  /* 0x000000ffff1c7224 */ /* 0x000fc600078e0005 */
[----:B------:R-:W2:Y:S02]  /*158e0*/  LDL.LU.64 R4, [R1+0x1220] ;  /* 0x0012200001047983 */ /* 0x000ea40000300a00 */
[----:B--2---:R-:W-:-:S15]  /*158f0*/  HMMA.16816.F32.BF16 R4, R16, R8, R4 ;  /* 0x000000081004723c */ /* 0x004fde0000041804 */
[----:B------:R-:W-:-:S04]  /*15900*/  NOP ;  /* 0x0000000000007918 */ /* 0x000fc80000000000 */
[----:B------:R-:W-:Y:S01]  /*15910*/  STL.64 [R1+0xc0], R4 ;  /* 0x0000c00401007387 */ /* 0x000fe20000100a00 */
[----:B------:R-:W-:-:S03]  /*15920*/  IMAD.MOV.U32 R2, RZ, RZ, R7 ;  /* 0x000000ffff027224 */ /* 0x000fc600078e0007 */
[----:B------:R0:W-:Y:S04]  /*15930*/  STL [R1+0xc8], R6 ;  /* 0x0000c80601007387 */ /* 0x0001e80000100800 */
[----:B0-----:R-:W2:Y:S04]  /*15940*/  LDL.LU.64 R6, [R1+0x1218] ;  /* 0x0012180001067983 */ /* 0x001ea80000300a00 */
[----:B------:R-:W2:Y:S02]  /*15950*/  LDL.LU.64 R4, [R1+0x1210] ;  /* 0x0012100001047983 */ /* 0x000ea40000300a00 */
[----:B--2---:R-:W-:Y:S02]  /*15960*/  HMMA.16816.F32.BF16 R8, R12, R8, R4 ;  /* 0x000000080c08723c */ /* 0x004fe40000041804 */
[----:B------:R-:W2:Y:S04]  /*15970*/  LDL.LU.64 R6, [R1+0x1208] ;  /* 0x0012080001067983 */ /* 0x000ea80000300a00 */
[----:B------:R-:W4:-:S13]  /*15980*/  LDL.LU.64 R4, [R1+0x1200] ;  /* 0x0012000001047983 */ /* 0x000f1a0000300a00 */
[----:B------:R-:W-:Y:S01]  /*15990*/  IMAD.MOV.U32 R21, RZ, RZ, R10 ;  /* 0x000000ffff157224 */ /* 0x000fe200078e000a */
[----:B------:R0:W-:Y:S01]  /*159a0*/  STL.64 [R1+0xb0], R8 ;  /* 0x0000b00801007387 */ /* 0x0001e20000100a00 */
[----:B------:R-:W-:-:S03]  /*159b0*/  IMAD.MOV.U32 R20, RZ, RZ, R11 ;  /* 0x000000ffff147224 */ /* 0x000fc600078e000b */
[----:B------:R-:W2:Y:S04]  /*159c0*/  LDL.LU.64 R10, [R1+0x11f8] ;  /* 0x0011f800010a7983 */ /* 0x000ea80000300a00 */
[----:B0-----:R-:W4:Y:S04]  /*159d0*/  LDL.LU.64 R8, [R1+0x11f0] ;  /* 0x0011f00001087983 */ /* 0x001f280000300a00 */
[----:B------:R-:W-:Y:S04]  /*159e0*/  STL.64 [R1+0x11e8], R14 ;  /* 0x0011e80e01007387 */ /* 0x000fe80000100a00 */
[----:B------:R0:W-:Y:S04]  /*159f0*/  STL.64 [R1+0x11e0], R12 ;  /* 0x0011e00c01007387 */ /* 0x0001e80000100a00 */
[----:B0-----:R-:W4:Y:S04]  /*15a00*/  LDL.LU.64 R12, [R1+0x700] ;  /* 0x00070000010c7983 */ /* 0x001f280000300a00 */
[----:B------:R-:W4:Y:S04]  /*15a10*/  LDL.LU.64 R14, [R1+0x708] ;  /* 0x00070800010e7983 */ /* 0x000f280000300a00 */
[----:B---3--:R2:W-:Y:S04]  /*15a20*/  STL.64 [R1+0x1190], R22 ;  /* 0x0011901601007387 */ /* 0x0085e80000100a00 */
[----:B------:R-:W-:Y:S01]  /*15a30*/  STL.64 [R1+0x1188], R20 ;  /* 0x0011881401007387 */ /* 0x000fe20000100a00 */
[----:B--2---:R-:W-:-:S02]  /*15a40*/  IMAD.MOV.U32 R22, RZ, RZ, R11 ;  /* 0x000000ffff167224 */ /* 0x004fc400078e000b */
[----:B------:R-:W-:-:S05]  /*15a50*/  IMAD.MOV.U32 R23, RZ, RZ, R10 ;  /* 0x000000ffff177224 */ /* 0x000fca00078e000a */
[----:B------:R-:W-:Y:S04]  /*15a60*/  STL.64 [R1+0x11c8], R22 ;  /* 0x0011c81601007387 */ /* 0x000fe80000100a00 */
[----:B------:R-:W0:Y:S04]  /*15a70*/  LDSM.16.M88.4 R20, [R25+0x1000] ;  /* 0x001000001914783b */ /* 0x000e280000000200 */
[----:B------:R1:W-:Y:S04]  /*15a80*/  STL.64 [R1+0x11c0], R26 ;  /* 0x0011c01a01007387 */ /* 0x0003e80000100a00 */
[----:B------:R4:W-:Y:S01]  /*15a90*/  STL.64 [R1+0x11b8], R24 ;  /* 0x0011b81801007387 */ /* 0x0009e20000100a00 */
[----:B-1----:R-:W-:-:S02]  /*15aa0*/  IMAD.MOV.U32 R26, RZ, RZ, R7 ;  /* 0x000000ffff1a7224 */ /* 0x002fc400078e0007 */
[----:B------:R-:W-:Y:S02]  /*15ab0*/  IMAD.MOV.U32 R27, RZ, RZ, R6 ;  /* 0x000000ffff1b7224 */ /* 0x000fe400078e0006 */
[----:B----4-:R-:W-:Y:S02]  /*15ac0*/  IMAD.MOV.U32 R24, RZ, RZ, R9 ;  /* 0x000000ffff187224 */ /* 0x010fe400078e0009 */
[----:B------:R-:W-:Y:S02]  /*15ad0*/  IMAD.MOV.U32 R25, RZ, RZ, R8 ;  /* 0x000000ffff197224 */ /* 0x000fe400078e0008 */
[----:B------:R-:W1:Y:S04]  /*15ae0*/  LDSM.16.MT88.4 R8, [R4+0x4400] ;  /* 0x004400000408783b */ /* 0x000e680000004200 */
[----:B------:R-:W2:Y:S01]  /*15af0*/  LDSM.16.MT88.4 R4, [R5+0x4400] ;  /* 0x004400000504783b */ /* 0x000ea20000004200 */
[-C--:B0-----:R-:W-:Y:S03]  /*15b00*/  HMMA.16816.F32.BF16 R12, R16, R20.reuse, R12 ;  /* 0x00000014100c723c */ /* 0x081fe6000004180c */
[----:B------:R-:W-:Y:S04]  /*15b10*/  STL.64 [R1+0x58], R22 ;  /* 0x0000581601007387 */ /* 0x000fe80000100a00 */
[----:B------:R-:W-:Y:S04]  /*15b20*/  STL.64 [R1+0x11d8], R26 ;  /* 0x0011d81a01007387 */ /* 0x000fe80000100a00 */
[----:B------:R0:W-:Y:S04]  /*15b30*/  STL.64 [R1+0x11d0], R24 ;  /* 0x0011d01801007387 */ /* 0x0001e80000100a00 */
[----:B0-----:R-:W3:Y:S04]  /*15b40*/  LDL.LU.64 R24, [R1+0x6e0] ;  /* 0x0006e00001187983 */ /* 0x001ee80000300a00 */
[----:B------:R-:W3:Y:S04]  /*15b50*/  LDL.LU.64 R26, [R1+0x6e8] ;  /* 0x0006e800011a7983 */ /* 0x000ee80000300a00 */
[----:B------:R-:W-:Y:S04]  /*15b60*/  STL.64 [R1+0x110], R12 ;  /* 0x0001100c01007387 */ /* 0x000fe80000100a00 */
[----:B------:R0:W-:Y:S04]  /*15b70*/  STL.64 [R1+0x118], R14 ;  /* 0x0001180e01007387 */ /* 0x0001e80000100a00 */
[----:B0-----:R-:W3:Y:S04]  /*15b80*/  LDL.LU.64 R14, [R1+0x11e8] ;  /* 0x0011e800010e7983 */ /* 0x001ee80000300a00 */
[----:B------:R-:W3:Y:S02]  /*15b90*/  LDL.LU.64 R12, [R1+0x11e0] ;  /* 0x0011e000010c7983 */ /* 0x000ee40000300a00 */
[----:B---3--:R-:W-:Y:S02]  /*15ba0*/  HMMA.16816.F32.BF16 R20, R12, R20, R24 ;  /* 0x000000140c14723c */ /* 0x008fe40000041818 */
[----:B------:R-:W2:Y:S04]  /*15bb0*/  LDL.LU.64 R26, [R1+0x11d8] ;  /* 0x0011d800011a7983 */ /* 0x000ea80000300a00 */
[----:B------:R-:W2:-:S13]  /*15bc0*/  LDL.LU.64 R24, [R1+0x11d0] ;  /* 0x0011d00001187983 */ /* 0x000e9a0000300a00 */
[----:B------:R-:W-:Y:S04]  /*15bd0*/  STL.64 [R1+0xf0], R20 ;  /* 0x0000f01401007387 */ /* 0x000fe80000100a00 */
[----:B------:R0:W-:Y:S04]  /*15be0*/  STL.64 [R1+0xf8], R22 ;  /* 0x0000f81601007387 */ /* 0x0001e80000100a00 */
[----:B0-----:R-:W1:Y:S04]  /*15bf0*/  LDL.LU.64 R22, [R1+0x11c8] ;  /* 0x0011c80001167983 */ /* 0x001e680000300a00 */
[----:B------:R-:W-:Y:S04]  /*15c00*/  STL.64 [R1+0x11b0], R14 ;  /* 0x0011b00e01007387 */ /* 0x000fe80000100a00 */
[----:B------:R0:W-:Y:S04]  /*15c10*/  STL.64 [R1+0x11a8], R12 ;  /* 0x0011a80c01007387 */ /* 0x0001e80000100a00 */
[----:B0-----:R-:W1:Y:S04]  /*15c20*/  LDL.LU R12, [R1+0x40] ;  /* 0x00004000010c7983 */ /* 0x001e680000300800 */
[----:B------:R-:W1:Y:S04]  /*15c30*/  LDL.LU R13, [R1+0x44] ;  /* 0x00004400010d7983 */ /* 0x000e680000300800 */
[----:B------:R-:W1:Y:S04]  /*15c40*/  LDL.LU R14, [R1+0x48] ;  /* 0x00004800010e7983 */ /* 0x000e680000300800 */
[----:B------:R-:W1:Y:S02]  /*15c50*/  LDL.LU R15, [R1+0x4c] ;  /* 0x00004c00010f7983 */ /* 0x000e640000300800 */
[-C--:B-1----:R-:W-:Y:S08]  /*15c60*/  HMMA.16816.F32.BF16 R12, R8, R22.reuse, R12 ;  /* 0x00000016080c723c */ /* 0x082ff0000004180c */
[----:B--2---:R-:W-:Y:S11]  /*15c70*/  HMMA.16816.F32.BF16 R20, R4, R22, R24 ;  /* 0x000000160414723c */ /* 0x004ff60000041818 */
[----:B------:R0:W-:Y:S04]  /*15c80*/  STL.64 [R1+0x780], R12 ;  /* 0x0007800c01007387 */ /* 0x0001e80000100a00 */
[----:B------:R1:W-:Y:S04]  /*15c90*/  STL.64 [R1+0x788], R14 ;  /* 0x0007880e01007387 */ /* 0x0003e80000100a00 */
[----:B0-----:R-:W2:Y:S04]  /*15ca0*/  LDL.LU.64 R12, [R1+0x6f0] ;  /* 0x0006f000010c7983 */ /* 0x001ea80000300a00 */
[----:B-1----:R-:W2:Y:S04]  /*15cb0*/  LDL.LU.64 R14, [R1+0x6f8] ;  /* 0x0006f800010e7983 */ /* 0x002ea80000300a00 */
[----:B------:R-:W-:Y:S04]  /*15cc0*/  STL.64 [R1+0x11a0], R10 ;  /* 0x0011a00a01007387 */ /* 0x000fe80000100a00 */
[----:B------:R0:W-:Y:S04]  /*15cd0*/  STL.64 [R1+0x1198], R8 ;  /* 0x0011980801007387 */ /* 0x0001e80000100a00 */
[----:B0-----:R-:W3:Y:S04]  /*15ce0*/  LDL.LU.64 R8, [R1+0x6d0] ;  /* 0x0006d00001087983 */ /* 0x001ee80000300a00 */
[----:B------:R-:W3:Y:S04]  /*15cf0*/  LDL.LU.64 R10, [R1+0x6d8] ;  /* 0x0006d800010a7983 */ /* 0x000ee80000300a00 */
[----:B------:R-:W4:Y:S04]  /*15d00*/  LDL.LU.64 R26, [R1+0x11c0] ;  /* 0x0011c000011a7983 */ /* 0x000f280000300a00 */
[----:B------:R-:W2:Y:S04]  /*15d10*/  LDL.LU.64 R24, [R1+0x11b8] ;  /* 0x0011b80001187983 */ /* 0x000ea80000300a00 */
[----:B------:R-:W-:Y:S04]  /*15d20*/  STL.64 [R1+0x1180], R6 ;  /* 0x0011800601007387 */ /* 0x000fe80000100a00 */
[----:B------:R0:W-:Y:S04]  /*15d30*/  STL.64 [R1+0x1178], R4 ;  /* 0x0011780401007387 */ /* 0x0001e80000100a00 */
[----:B------:R-:W-:Y:S04]  /*15d40*/  STL.64 [R1+0x760], R20 ;  /* 0x0007601401007387 */ /* 0x000fe80000100a00 */
[----:B------:R-:W-:Y:S04]  /*15d50*/  STL.64 [R1+0x768], R22 ;  /* 0x0007681601007387 */ /* 0x000fe80000100a00 */
[----:B0-----:R-:W3:Y:S04]  /*15d60*/  LDL.LU R4, [R1+0x70] ;  /* 0x0000700001047983 */ /* 0x001ee80000300800 */
[----:B--2---:R-:W0:Y:S01]  /*15d70*/  LDSM.16.M88.4 R20, [R25+0x1400] ;  /* 0x001400001914783b */ /* 0x004e220000000200 */
[----:B----4-:R-:W-:-:S02]  /*15d80*/  IMAD.MOV.U32 R6, RZ, RZ, R26 ;  /* 0x000000ffff067224 */ /* 0x010fc400078e001a */
[----:B------:R-:W-:Y:S02]  /*15d90*/  IMAD.MOV.U32 R5, RZ, RZ, R27 ;  /* 0x000000ffff057224 */ /* 0x000fe400078e001b */
[----:B------:R-:W-:Y:S01]  /*15da0*/  IMAD.MOV.U32 R7, RZ, RZ, R24 ;  /* 0x000000ffff077224 */ /* 0x000fe200078e0018 */
[----:B0-----:R-:W-:Y:S01]  /*15db0*/  HMMA.16816.F32.BF16 R12, R16, R20, R12 ;  /* 0x00000014100c723c */ /* 0x001fe2000004180c */
[----:B------:R-:W-:Y:S02]  /*15dc0*/  IMAD.MOV.U32 R26, RZ, RZ, R23 ;  /* 0x000000ffff1a7224 */ /* 0x000fe400078e0017 */
[----:B------:R-:W-:-:S03]  /*15dd0*/  IMAD.MOV.U32 R27, RZ, RZ, R22 ;  /* 0x000000ffff1b7224 */ /* 0x000fc600078e0016 */
[----:B------:R-:W-:Y:S04]  /*15de0*/  STL [R1+0x1094], R26 ;  /* 0x0010941a01007387 */ /* 0x000fe80000100800 */
[----:B------:R-:W-:Y:S09]  /*15df0*/  STL [R1+0x1090], R27 ;  /* 0x0010901b01007387 */ /* 0x000ff20000100800 */
[----:B------:R-:W-:Y:S01]  /*15e00*/  STL.64 [R1+0x100], R12 ;  /* 0x0001000c01007387 */ /* 0x000fe20000100a00 */
[----:B------:R-:W-:-:S03]  /*15e10*/  IMAD.MOV.U32 R24, RZ, RZ, R15 ;  /* 0x000000ffff187224 */ /* 0x000fc600078e000f */
[----:B------:R0:W-:Y:S04]  /*15e20*/  STL [R1+0x108], R14 ;  /* 0x0001080e01007387 */ /* 0x0001e80000100800 */
[----:B0-----:R-:W3:Y:S04]  /*15e30*/  LDL.LU.64 R14, [R1+0x11b0] ;  /* 0x0011b000010e7983 */ /* 0x001ee80000300a00 */
[----:B------:R-:W3:Y:S02]  /*15e40*/  LDL.LU.64 R12, [R1+0x11a8] ;  /* 0x0011a800010c7983 */ /* 0x000ee40000300a00 */
[----:B---3--:R-:W-:Y:S02]  /*15e50*/  HMMA.16816.F32.BF16 R20, R12, R20, R8 ;  /* 0x000000140c14723c */ /* 0x008fe40000041808 */
[----:B------:R-:W2:Y:S04]  /*15e60*/  LDL.LU.64 R10, [R1+0x11a0] ;  /* 0x0011a000010a7983 */ /* 0x000ea80000300a00 */
[----:B------:R-:W2:-:S13]  /*15e70*/  LDL.LU.64 R8, [R1+0x1198] ;  /* 0x0011980001087983 */ /* 0x000e9a0000300a00 */
[----:B------:R-:W-:Y:S01]  /*15e80*/  IMAD.MOV.U32 R26, RZ, RZ, R22 ;  /* 0x000000ffff1a7224 */ /* 0x000fe200078e0016 */
[----:B------:R0:W-:Y:S01]  /*15e90*/  STL.64 [R1+0xe0], R20 ;  /* 0x0000e01401007387 */ /* 0x0001e20000100a00 */
[----:B------:R-:W-:-:S03]  /*15ea0*/  IMAD.MOV.U32 R27, RZ, RZ, R23 ;  /* 0x000000ffff1b7224 */ /* 0x000fc600078e0017 */
[----:B------:R-:W2:Y:S04]  /*15eb0*/  LDL.LU.64 R22, [R1+0x1190] ;  /* 0x0011900001167983 */ /* 0x000ea80000300a00 */
[----:B0-----:R-:W3:Y:S04]  /*15ec0*/  LDL.LU.64 R20, [R1+0x1188] ;  /* 0x0011880001147983 */ /* 0x001ee80000300a00 */
[----:B------:R-:W-:Y:S04]  /*15ed0*/  STL.64 [R1+0x1170], R14 ;  /* 0x0011700e01007387 */ /* 0x000fe80000100a00 */
[----:B------:R0:W-:Y:S04]  /*15ee0*/  STL.64 [R1+0x1168], R12 ;  /* 0x0011680c01007387 */ /* 0x0001e80000100a00 */
[----:B0-----:R-:W4:Y:S04]  /*15ef0*/  LDL.LU R12, [R1+0x60] ;  /* 0x00006000010c7983 */ /* 0x001f280000300800 */
[----:B------:R-:W4:Y:S04]  /*15f00*/  LDL.LU R13, [R1+0x64] ;  /* 0x00006400010d7983 */ /* 0x000f280000300800 */
[----:B------:R-:W4:Y:S04]  /*15f10*/  LDL.LU R14, [R1+0x68] ;  /* 0x00006800010e7983 */ /* 0x000f280000300800 */
[----:B------:R-:W4:Y:S01]  /*15f20*/  LDL.LU R15, [R1+0x6c] ;  /* 0x00006c00010f7983 */ /* 0x000f220000300800 */
[----:B--2---:R-:W-:-:S15]  /*15f30*/  HMMA.16816.F32.BF16 R4, R8, R22, R4 ;  /* 0x000000160804723c */ /* 0x004fde0000041804 */
[----:B------:R-:W-:-:S04]  /*15f40*/  NOP ;  /* 0x0000000000007918 */ /* 0x000fc80000000000 */
[----:B------:R-:W-:Y:S04]  /*15f50*/  STL.64 [R1+0x770], R4 ;  /* 0x0007700401007387 */ /* 0x000fe80000100a00 */
[----:B------:R0:W-:Y:S04]  /*15f60*/  STL.64 [R1+0x778], R6 ;  /* 0x0007780601007387 */ /* 0x0001e80000100a00 */
[----:B0-----:R-:W4:Y:S04]  /*15f70*/  LDL.LU.64 R6, [R1+0x1180] ;  /* 0x0011800001067983 */ /* 0x001f280000300a00 */
[----:B------:R-:W4:Y:S04]  /*15f80*/  LDL.LU.64 R4, [R1+0x1178] ;  /* 0x0011780001047983 */ /* 0x000f280000300a00 */
[----:B------:R-:W-:Y:S04]  /*15f90*/  STL.64 [R1+0x1150], R10 ;  /* 0x0011500a01007387 */ /* 0x000fe80000100a00 */
[----:B------:R4:W-:Y:S02]  /*15fa0*/  STL.64 [R1+0x1148], R8 ;  /* 0x0011480801007387 */ /* 0x0009e40000100a00 */
[----:B----4-:R-:W-:Y:S02]  /*15fb0*/  HMMA.16816.F32.BF16 R8, R4, R22, R12 ;  /* 0x000000160408723c */ /* 0x010fe4000004180c */
[----:B------:R-:W2:Y:S04]  /*15fc0*/  LDL.LU.64 R12, [R1+0x6c0] ;  /* 0x0006c000010c7983 */ /* 0x000ea80000300a00 */
[----:B------:R-:W2:-:S13]  /*15fd0*/  LDL.LU.64 R14, [R1+0x6c8] ;  /* 0x0006c800010e7983 */ /* 0x000e9a0000300a00 */
[----:B------:R-:W-:Y:S04]  /*15fe0*/  STL.64 [R1+0x750], R8 ;  /* 0x0007500801007387 */ /* 0x000fe80000100a00 */
[----:B------:R-:W-:Y:S04]  /*15ff0*/  STL.64 [R1+0x758], R10 ;  /* 0x0007580a01007387 */ /* 0x000fe80000100a00 */
[----:B------:R-:W-:Y:S04]  /*16000*/  STL.64 [R1+0x1140], R6 ;  /* 0x0011400601007387 */ /* 0x000fe80000100a00 */
[----:B------:R0:W-:Y:S04]  /*16010*/  STL.64 [R1+0x1138], R4 ;  /* 0x0011380401007387 */ /* 0x0001e80000100a00 */
[----:B------:R-:W2:Y:S04]  /*16020*/  LDSM.16.M88.4 R8, [R25+0x1800] ;  /* 0x001800001908783b */ /* 0x000ea80000000200 */
[----:B0-----:R-:W4:Y:S04]  /*16030*/  LDL.LU R4, [R1+0x90] ;  /* 0x0000900001047983 */ /* 0x001f280000300800 */
[----:B------:R-:W4:Y:S04]  /*16040*/  LDL.LU R5, [R1+0x94] ;  /* 0x0000940001057983 */ /* 0x000f280000300800 */
[----:B------:R-:W2:Y:S04]  /*16050*/  LDL.LU R6, [R1+0x98] ;  /* 0x0000980001067983 */ /* 0x000ea80000300800 */
[----:B------:R-:W2:Y:S04]  /*16060*/  LDL.LU R7, [R1+0x9c] ;  /* 0x00009c0001077983 */ /* 0x000ea80000300800 */
[----:B--2---:R-:W-:Y:S04]  /*16070*/  STL.64 [R1+0x1160], R6 ;  /* 0x0011600601007387 */ /* 0x004fe80000100a00 */
[----:B----4-:R0:W-:Y:S04]  /*16080*/  STL.64 [R1+0x1158], R4 ;  /* 0x0011580401007387 */ /* 0x0101e80000100a00 */
[----:B0-----:R-:W2:Y:S04]  /*16090*/  LDL.LU.64 R4, [R1+0x6a0] ;  /* 0x0006a00001047983 */ /* 0x001ea80000300a00 */
[----:B------:R-:W2:Y:S04]  /*160a0*/  LDL.LU.64 R6, [R1+0x6a8] ;  /* 0x0006a80001067983 */ /* 0x000ea80000300a00 */
[----:B------:R-:W4:Y:S04]  /*160b0*/  LDL.LU R22, [R1+0x38] ;  /* 0x0000380001167983 */ /* 0x000f280000300800 */
[----:B------:R-:W4:Y:S01]  /*160c0*/  LDL.LU R23, [R1+0x3c] ;  /* 0x00003c0001177983 */ /* 0x000f220000300800 */
[----:B------:R-:W-:Y:S03]  /*160d0*/  HMMA.16816.F32.BF16 R12, R16, R8, R12 ;  /* 0x00000008100c723c */ /* 0x000fe6000004180c */
[----:B----4-:R0:W-:Y:S04]  /*160e0*/  STL.64 [R1+0x1100], R22 ;  /* 0x0011001601007387 */ /* 0x0101e80000100a00 */
[----:B---3--:R-:W-:Y:S04]  /*160f0*/  STL.64 [R1+0x10f8], R20 ;  /* 0x0010f81401007387 */ /* 0x008fe80000100a00 */
[----:B0-----:R-:W3:Y:S04]  /*16100*/  LDL.LU R22, [R1+0x28] ;  /* 0x0000280001167983 */ /* 0x001ee80000300800 */
[----:B------:R-:W3:Y:S04]  /*16110*/  LDL.LU R23, [R1+0x2c] ;  /* 0x00002c0001177983 */ /* 0x000ee80000300800 */
[----:B------:R-:W-:Y:S04]  /*16120*/  STL.64 [R1+0x1130], R26 ;  /* 0x0011301a01007387 */ /* 0x000fe80000100a00 */
[----:B------:R-:W-:Y:S04]  /*16130*/  STL.64 [R1+0x1128], R24 ;  /* 0x0011281801007387 */ /* 0x000fe80000100a00 */
[----:B------:R-:W-:Y:S04]  /*16140*/  STL.64 [R1+0x18], R10 ;  /* 0x0000180a01007387 */ /* 0x000fe80000100a00 */
[----:B------:R-:W-:Y:S04]  /*16150*/  STL.64 [R1+0xd0], R12 ;  /* 0x0000d00c01007387 */ /* 0x000fe80000100a00 */
[----:B------:R0:W-:Y:S04]  /*16160*/  STL.64 [R1+0xd8], R14 ;  /* 0x0000d80e01007387 */ /* 0x0001e80000100a00 */
[----:B0-----:R-:W2:Y:S04]  /*16170*/  LDL.LU.64 R14, [R1+0x1170] ;  /* 0x00117000010e7983 */ /* 0x001ea80000300a00 */
[----:B------:R-:W2:Y:S01]  /*16180*/  LDL.LU.64 R12, [R1+0x1168] ;  /* 0x00116800010c7983 */ /* 0x000ea20000300a00 */
[----:B------:R-:W-:-:S02]  /*16190*/  IMAD.MOV.U32 R26, RZ, RZ, R3 ;  /* 0x000000ffff1a7224 */ /* 0x000fc400078e0003 */
[----:B------:R-:W-:Y:S02]  /*161a0*/  IMAD.MOV.U32 R27, RZ, RZ, R0 ;  /* 0x000000ffff1b7224 */ /* 0x000fe400078e0000 */
[----:B------:R-:W-:Y:S02]  /*161b0*/  IMAD.MOV.U32 R24, RZ, RZ, R29 ;  /* 0x000000ffff187224 */ /* 0x000fe400078e001d */
[----:B------:R-:W-:Y:S01]  /*161c0*/  IMAD.MOV.U32 R25, RZ, RZ, R28 ;  /* 0x000000ffff197224 */ /* 0x000fe200078e001c */
[----:B--2---:R-:W-:Y:S01]  /*161d0*/  HMMA.16816.F32.BF16 R8, R12, R8, R4 ;  /* 0x000000080c08723c */ /* 0x004fe20000041804 */
[----:B------:R-:W3:Y:S04]  /*161e0*/  LDL.LU.64 R6, [R1+0x1160] ;  /* 0x0011600001067983 */ /* 0x000ee80000300a00 */
[----:B------:R-:W3:-:S14]  /*161f0*/  LDL.LU.64 R4, [R1+0x1158] ;  /* 0x0011580001047983 */ /* 0x000edc0000300a00 */
[----:B------:R-:W-:Y:S02]  /*16200*/  IMAD.MOV.U32 R3, RZ, RZ, R10 ;  /* 0x000000ffff037224 */ /* 0x000fe400078e000a */
[----:B------:R-:W-:Y:S02]  /*16210*/  IMAD.MOV.U32 R0, RZ, RZ, R11 ;  /* 0x000000ffff007224 */ /* 0x000fe400078e000b */
[----:B------:R-:W-:Y:S01]  /*16220*/  IMAD.MOV.U32 R29, RZ, RZ, R8 ;  /* 0x000000ffff1d7224 */ /* 0x000fe200078e0008 */
[----:B------:R-:W3:Y:S01]  /*16230*/  LDL.LU.64 R10, [R1+0x1150] ;  /* 0x00115000010a7983 */ /* 0x000ee20000300a00 */
[----:B------:R-:W-:-:S03]  /*16240*/  IMAD.MOV.U32 R28, RZ, RZ, R9 ;  /* 0x000000ffff1c7224 */ /* 0x000fc600078e0009 */
[----:B------:R-:W3:Y:S04]  /*16250*/  LDL.LU.64 R8, [R1+0x1148] ;  /* 0x0011480001087983 */ /* 0x000ee80000300a00 */
[----:B------:R-:W-:Y:S04]  /*16260*/  STL.64 [R1+0x1120], R14 ;  /* 0x0011200e01007387 */ /* 0x000fe80000100a00 */
[----:B------:R0:W-:Y:S04]  /*16270*/  STL.64 [R1+0x1118], R12 ;  /* 0x0011180c01007387 */ /* 0x0001e80000100a00 */
[----:B0-----:R-:W2:Y:S04]  /*16280*/  LDL.LU.64 R12, [R1+0x6b0] ;  /* 0x0006b000010c7983 */ /* 0x001ea80000300a00 */
[----:B------:R-:W2:Y:S04]  /*16290*/  LDL.LU.64 R14, [R1+0x6b8] ;  /* 0x0006b800010e7983 */ /* 0x000ea80000300a00 */
[----:B------:R-:W-:Y:S04]  /*162a0*/  STL [R1+0x108c], R28 ;  /* 0x00108c1c01007387 */ /* 0x000fe80000100800 */
[----:B------:R-:W-:Y:S01]  /*162b0*/  STL [R1+0x1088], R29 ;  /* 0x0010881d01007387 */ /* 0x000fe20000100800 */
[----:B---3--:R-:W-:-:S15]  /*162c0*/  HMMA.16816.F32.BF16 R4, R8, R22, R4 ;  /* 0x000000160804723c */ /* 0x008fde0000041804 */
[----:B------:R-:W-:-:S04]  /*162d0*/  NOP ;  /* 0x0000000000007918 */ /* 0x000fc80000000000 */
[----:B------:R-:W-:Y:S04]  /*162e0*/  STL.64 [R1+0x740], R4 ;  /* 0x0007400401007387 */ /* 0x000fe80000100a00 */
[----:B------:R0:W-:Y:S04]  /*162f0*/  STL.64 [R1+0x748], R6 ;  /* 0x0007480601007387 */ /* 0x0001e80000100a00 */
[----:B0-----:R-:W3:Y:S04]  /*16300*/  LDL.LU.64 R6, [R1+0x1140] ;  /* 0x0011400001067983 */ /* 0x001ee80000300a00 */
[----:B------:R-:W3:Y:S04]  /*16310*/  LDL.LU.64 R4, [R1+0x1138] ;  /* 0x0011380001047983 */ /* 0x000ee80000300a00 */
[----:B------:R-:W-:Y:S04]  /*16320*/  STL.64 [R1+0x1110], R10 ;  /* 0x0011100a01007387 */ /* 0x000fe80000100a00 */
[----:B------:R0:W-:Y:S04]  /*16330*/  STL.64 [R1+0x1108], R8 ;  /* 0x0011080801007387 */ /* 0x0001e80000100a00 */
[----:B0-----:R-:W4:Y:S04]  /*16340*/  LDL.LU.64 R8, [R1+0x690] ;  /* 0x0006900001087983 */ /* 0x001f280000300a00 */
[----:B------:R-:W4:Y:S01]  /*16350*/  LDL.LU.64 R10, [R1+0x698] ;  /* 0x00069800010a7983 */ /* 0x000f220000300a00 */
[----:B---3--:R-:W-:Y:S03]  /*16360*/  HMMA.16816.F32.BF16 R20, R4, R22, R24 ;  /* 0x000000160414723c */ /* 0x008fe60000041818 */
[----:B------:R-:W3:Y:S04]  /*16370*/  LDL.LU.64 R26, [R1+0x1130] ;  /* 0x00113000011a7983 */ /* 0x000ee80000300a00 */
[----:B------:R-:W2:Y:S04]  /*16380*/  LDL.LU.64 R24, [R1+0x1128] ;  /* 0x0011280001187983 */ /* 0x000ea80000300a00 */
[----:B------:R-:W-:Y:S04]  /*16390*/  STL.64 [R1+0x10f0], R6 ;  /* 0x0010f00601007387 */ /* 0x000fe80000100a00 */
[----:B------:R0:W-:Y:S04]  /*163a0*/  STL.64 [R1+0x10e8], R4 ;  /* 0x0010e80401007387 */ /* 0x0001e80000100a00 */
[----:B------:R-:W-:Y:S04]  /*163b0*/  STL.64 [R1+0x720], R20 ;  /* 0x0007201401007387 */ /* 0x000fe80000100a00 */
[----:B------:R-:W-:Y:S04]  /*163c0*/  STL.64 [R1+0x728], R22 ;  /* 0x0007281601007387 */ /* 0x000fe80000100a00 */
[----:B0-----:R-:W3:Y:S04]  /*163d0*/  LDL.LU R4, [R1+0xc0] ;  /* 0x0000c00001047983 */ /* 0x001ee80000300800 */
[----:B------:R-:W3:Y:S04]  /*163e0*/  LDL.LU R5, [R1+0xc4] ;  /* 0x0000c40001057983 */ /* 0x000ee80000300800 */
[----:B------:R-:W3:Y:S04]  /*163f0*/  LDL.LU R6, [R1+0xc8] ;  /* 0x0000c80001067983 */ /* 0x000ee80000300800 */
[----:B--2---:R-:W0:Y:S02]  /*16400*/  LDSM.16.M88.4 R20, [R25+0x1c00] ;  /* 0x001c00001914783b */ /* 0x004e240000000200 */
[----:B0-----:R-:W-:-:S15]  /*16410*/  HMMA.16816.F32.BF16 R12, R16, R20, R12 ;  /* 0x00000014100c723c */ /* 0x001fde000004180c */
[----:B------:R-:W-:-:S04]  /*16420*/  NOP ;  /* 0x0000000000007918 */ /* 0x000fc80000000000 */
[----:B------:R-:W-:Y:S04]  /*16430*/  STL.64 [R1+0x80], R12 ;  /* 0x0000800c01007387 */ /* 0x000fe80000100a00 */
[----:B------:R0:W-:Y:S04]  /*16440*/  STL.64 [R1+0x88], R14 ;  /* 0x0000880e01007387 */ /* 0x0001e80000100a00 */
[----:B0-----:R-:W4:Y:S04]  /*16450*/  LDL.LU.64 R14, [R1+0x1120] ;  /* 0x00112000010e7983 */ /* 0x001f280000300a00 */
[----:B------:R-:W4:Y:S01]  /*16460*/  LDL.LU.64 R12, [R1+0x1118] ;  /* 0x00111800010c7983 */ /* 0x000f220000300a00 */
[----:B------:R-:W-:-:S02]  /*16470*/  IMAD.MOV.U32 R28, RZ, RZ, R22 ;  /* 0x000000ffff1c7224 */ /* 0x000fc400078e0016 */
[----:B------:R-:W-:Y:S02]  /*16480*/  IMAD.MOV.U32 R29, RZ, RZ, R23 ;  /* 0x000000ffff1d7224 */ /* 0x000fe400078e0017 */
[----:B------:R-:W-:Y:S01]  /*16490*/  IMAD.MOV.U32 R7, RZ, RZ, R2 ;  /* 0x000000ffff077224 */ /* 0x000fe200078e0002 */
[----:B----4-:R-:W-:Y:S01]  /*164a0*/  HMMA.16816.F32.BF16 R20, R12, R20, R8 ;  /* 0x000000140c14723c */ /* 0x010fe20000041808 */
[----:B------:R-:W3:Y:S04]  /*164b0*/  LDL.LU.64 R10, [R1+0x1110] ;  /* 0x00111000010a7983 */ /* 0x000ee80000300a00 */
[----:B------:R-:W3:-:S14]  /*164c0*/  LDL.LU.64 R8, [R1+0x1108] ;  /* 0x0011080001087983 */ /* 0x000edc0000300a00 */
[----:B------:R-:W-:Y:S01]  /*164d0*/  STL.64 [R1+0x20], R20 ;  /* 0x0000201401007387 */ /* 0x000fe20000100a00 */
[----:B------:R-:W-:-:S03]  /*164e0*/  IMAD.MOV.U32 R2, RZ, RZ, R23 ;  /* 0x000000ffff027224 */ /* 0x000fc600078e0017 */
[----:B------:R0:W-:Y:S04]  /*164f0*/  STL [R1+0x28], R22 ;  /* 0x0000281601007387 */ /* 0x0001e80000100800 */
[----:B0-----:R-:W3:Y:S04]  /*16500*/  LDL.LU.64 R22, [R1+0x1100] ;  /* 0x0011000001167983 */ /* 0x001ee80000300a00 */
[----:B------:R-:W2:Y:S04]  /*16510*/  LDL.LU.64 R20, [R1+0x10f8] ;  /* 0x0010f80001147983 */ /* 0x000ea80000300a00 */
[----:B------:R-:W-:Y:S04]  /*16520*/  STL.64 [R1+0x10e0], R14 ;  /* 0x0010e00e01007387 */ /* 0x000fe80000100a00 */
[----:B------:R0:W-:Y:S04]  /*16530*/  STL.64 [R1+0x10d8], R12 ;  /* 0x0010d80c01007387 */ /* 0x0001e80000100a00 */
[----:B0-----:R-:W4:Y:S04]  /*16540*/  LDL.LU R12, [R1+0xb0] ;  /* 0x0000b000010c7983 */ /* 0x001f280000300800 */
[----:B------:R-:W4:Y:S01]  /*16550*/  LDL.LU R13, [R1+0xb4] ;  /* 0x0000b400010d7983 */ /* 0x000f220000300800 */
[----:B---3--:R-:W-:-:S15]  /*16560*/  HMMA.16816.F32.BF16 R4, R8, R22, R4 ;  /* 0x000000160804723c */ /* 0x008fde0000041804 */
[----:B------:R-:W-:-:S04]  /*16570*/  NOP ;  /* 0x0000000000007918 */ /* 0x000fc80000000000 */
[----:B------:R-:W-:Y:S04]  /*16580*/  STL.64 [R1+0x730], R4 ;  /* 0x0007300401007387 */ /* 0x000fe80000100a00 */
[----:B------:R0:W-:Y:S04]  /*16590*/  STL.64 [R1+0x738], R6 ;  /* 0x0007380601007387 */ /* 0x0001e80000100a00 */
[----:B0-----:R-:W4:Y:S04]  /*165a0*/  LDL.LU.64 R6, [R1+0x10f0] ;  /* 0x0010f00001067983 */ /* 0x001f280000300a00 */
[----:B------:R-:W4:Y:S01]  /*165b0*/  LDL.LU.64 R4, [R1+0x10e8] ;  /* 0x0010e80001047983 */ /* 0x000f220000300a00 */
[----:B--2---:R-:W-:-:S02]  /*165c0*/  IMAD.MOV.U32 R14, RZ, RZ, R21 ;  /* 0x000000ffff0e7224 */ /* 0x004fc400078e0015 */
[----:B------:R-:W-:Y:S01]  /*165d0*/  IMAD.MOV.U32 R15, RZ, RZ, R20 ;  /* 0x000000ffff0f7224 */ /* 0x000fe200078e0014 */
[----:B------:R-:W-:Y:S04]  /*165e0*/  STL.64 [R1+0x10d0], R10 ;  /* 0x0010d00a01007387 */ /* 0x000fe80000100a00 */
[----:B------:R4:W-:Y:S02]  /*165f0*/  STL.64 [R1+0x10c8], R8 ;  /* 0x0010c80801007387 */ /* 0x0009e40000100a00 */
[----:B----4-:R-:W-:Y:S02]  /*16600*/  HMMA.16816.F32.BF16 R8, R4, R22, R12 ;  /* 0x000000160408723c */ /* 0x010fe4000004180c */
[----:B------:R-:W2:Y:S04]  /*16610*/  LDL.LU.64 R12, [R1+0x680] ;  /* 0x00068000010c7983 */ /* 0x000ea80000300a00 */
[----:B------:R-:W2:Y:S04]  /*16620*/  LDL.LU.64 R14, [R1+0x688] ;  /* 0x00068800010e7983 */ /* 0x000ea80000300a00 */
[----:B------:R-:W2:Y:S09]  /*16630*/  LDSM.16.M88.4 R20, [R25+0x2000] ;  /* 0x002000001914783b */ /* 0x000eb20000000200 */
[----:B------:R0:W-:Y:S04]  /*16640*/  STL.64 [R1+0x710], R8 ;  /* 0x0007100801007387 */ /* 0x0001e80000100a00 */
[----:B------:R1:W-:Y:S04]  /*16650*/  STL.64 [R1+0x718], R10 ;  /* 0x0007180a01007387 */ /* 0x0003e80000100a00 */
[----:B0-----:R-:W3:Y:S04]  /*16660*/  LDL.LU.64 R8, [R1+0x660] ;  /* 0x0006600001087983 */ /* 0x001ee80000300a00 */
[----:B-1----:R-:W3:Y:S04]  /*16670*/  LDL.LU.64 R10, [R1+0x668] ;  /* 0x00066800010a7983 */ /* 0x002ee80000300a00 */
[----:B------:R0:W-:Y:S04]  /*16680*/  STL.64 [R1+0x10b0], R6 ;  /* 0x0010b00601007387 */ /* 0x0001e80000100a00 */
[----:B------:R-:W-:Y:S04]  /*16690*/  STL.64 [R1+0x10a8], R4 ;  /* 0x0010a80401007387 */ /* 0x000fe80000100a00 */
[----:B0-----:R-:W4:Y:S04]  /*166a0*/  LDL.LU.64 R6, [R1+0x58] ;  /* 0x0000580001067983 */ /* 0x001f280000300a00 */
[----:B------:R-:W-:Y:S04]  /*166b0*/  STL.64 [R1+0x10a0], R26 ;  /* 0x0010a01a01007387 */ /* 0x000fe80000100a00 */
[----:B------:R0:W-:Y:S04]  /*166c0*/  STL.64 [R1+0x1098], R24 ;  /* 0x0010981801007387 */ /* 0x0001e80000100a00 */
[----:B0-----:R-:W3:Y:S04]  /*166d0*/  LDL.LU R24, [R1+0xf0] ;  /* 0x0000f00001187983 */ /* 0x001ee80000300800 */
[----:B------:R-:W3:Y:S04]  /*166e0*/  LDL.LU R25, [R1+0xf4] ;  /* 0x0000f40001197983 */ /* 0x000ee80000300800 */
[----:B------:R-:W3:Y:S04]  /*166f0*/  LDL.LU R26, [R1+0xf8] ;  /* 0x0000f800011a7983 */ /* 0x000ee80000300800 */
[----:B------:R-:W3:Y:S01]  /*16700*/  LDL.LU R27, [R1+0xfc] ;  /* 0x0000fc00011b7983 */ /* 0x000ee20000300800 */
[-C--:B--2---:R-:W-:Y:S03]  /*16710*/  HMMA.16816.F32.BF16 R12, R16, R20.reuse, R12 ;  /* 0x00000014100c723c */ /* 0x084fe6000004180c */
[----:B---3--:R-:W-:Y:S04]  /*16720*/  STL.64 [R1+0x10c0], R26 ;  /* 0x0010c01a01007387 */ /* 0x008fe80000100a00 */
[----:B------:R0:W-:Y:S04]  /*16730*/  STL.64 [R1+0x10b8], R24 ;  /* 0x0010b81801007387 */ /* 0x0001e80000100a00 */
[----:B0-----:R-:W2:Y:S04]  /*16740*/  LDL.LU R24, [R1+0x110] ;  /* 0x0001100001187983 */ /* 0x001ea80000300800 */
[----:B------:R-:W2:Y:S04]  /*16750*/  LDL.LU R25, [R1+0x114] ;  /* 0x0001140001197983 */ /* 0x000ea80000300800 */
[----:B------:R-:W2:Y:S04]  /*16760*/  LDL.LU R26, [R1+0x118] ;  /* 0x00011800011a7983 */ /* 0x000ea80000300800 */
[----:B------:R-:W2:Y:S04]  /*16770*/  LDL.LU R27, [R1+0x11c] ;  /* 0x00011c00011b7983 */ /* 0x000ea80000300800 */
[----:B------:R-:W-:Y:S04]  /*16780*/  STL [R1+0xf90], R23 ;  /* 0x000f901701007387 */ /* 0x000fe80000100800 */
[----:B------:R-:W-:Y:S04]  /*16790*/  STL.64 [R1+0x70], R12 ;  /* 0x0000700c01007387 */ /* 0x000fe80000100a00 */
[----:B------:R0:W-:Y:S04]  /*167a0*/  STL.64 [R1+0x78], R14 ;  /* 0x0000780e01007387 */ /* 0x0001e80000100a00 */
[----:B0-----:R-:W3:Y:S04]  /*167b0*/  LDL.LU.64 R14, [R1+0x10e0] ;  /* 0x0010e000010e7983 */ /* 0x001ee80000300a00 */
[----:B------:R-:W3:Y:S02]  /*167c0*/  LDL.LU.64 R12, [R1+0x10d8] ;  /* 0x0010d800010c7983 */ /* 0x000ee40000300a00 */
[----:B---3--:R-:W-:-:S15]  /*167d0*/  HMMA.16816.F32.BF16 R8, R12, R20, R8 ;  /* 0x000000140c08723c */ /* 0x008fde0000041808 */
[----:B------:R-:W-:-:S04]  /*167e0*/  NOP ;  /* 0x0000000000007918 */ /* 0x000fc80000000000 */
[----:B------:R-:W-:Y:S01]  /*167f0*/  STL [R1+0x64], R9 ;  /* 0x0000640901007387 */ /* 0x000fe20000100800 */
[----:B------:R-:W-:-:S03]  /*16800*/  IMAD.MOV.U32 R23, RZ, RZ, R8 ;  /* 0x000000ffff177224 */ /* 0x000fc600078e0008 */
[----:B------:R0:W-:Y:S04]  /*16810*/  STL.64 [R1+0x68], R10 ;  /* 0x0000680a01007387 */ /* 0x0001e80000100a00 */
[----:B0-----:R-:W2:Y:S04]  /*16820*/  LDL.LU.64 R10, [R1+0x10d0] ;  /* 0x0010d000010a7983 */ /* 0x001ea80000300a00 */
[----:B------:R-:W2:Y:S01]  /*16830*/  LDL.LU.64 R8, [R1+0x10c8] ;  /* 0x0010c80001087983 */ /* 0x000ea20000300a00 */
[----:B----4-:R-:W-:Y:S02]  /*16840*/  IMAD.MOV.U32 R21, RZ, RZ, R6 ;  /* 0x000000ffff157224 */ /* 0x010fe400078e0006 */
[----:B------:R-:W-:Y:S01]  /*16850*/  IMAD.MOV.U32 R20, RZ, RZ, R7 ;  /* 0x000000ffff147224 */ /* 0x000fe200078e0007 */
[----:B--2---:R-:W-:-:S15]  /*16860*/  HMMA.16816.F32.BF16 R24, R8, R6, R24 ;  /* 0x000000060818723c */ /* 0x004fde0000041818 */
[----:B------:R-:W-:-:S04]  /*16870*/  NOP ;  /* 0x0000000000007918 */ /* 0x000fc80000000000 */
[----:B------:R-:W-:Y:S04]  /*16880*/  STL.64 [R1+0x700], R24 ;  /* 0x0007001801007387 */ /* 0x000fe80000100a00 */
[----:B------:R0:W-:Y:S04]  /*16890*/  STL.64 [R1+0x708], R26 ;  /* 0x0007081a01007387 */ /* 0x0001e80000100a00 */
[----:B0-----:R-:W2:Y:S04]  /*168a0*/  LDL.LU.64 R26, [R1+0x10c0] ;  /* 0x0010c000011a7983 */ /* 0x001ea80000300a00 */
[----:B------:R-:W2:Y:S04]  /*168b0*/  LDL.LU.64 R24, [R1+0x10b8] ;  /* 0x0010b80001187983 */ /* 0x000ea80000300a00 */
[----:B------:R-:W2:Y:S04]  /*168c0*/  LDL.LU.64 R6, [R1+0x10b0] ;  /* 0x0010b00001067983 */ /* 0x000ea80000300a00 */
[----:B------:R-:W2:Y:S04]  /*168d0*/  LDL.LU.64 R4, [R1+0x10a8] ;  /* 0x0010a80001047983 */ /* 0x000ea80000300a00 */
[----:B------:R0:W-:Y:S04]  /*168e0*/  STL.64 [R1+0x1070], R10 ;  /* 0x0010700a01007387 */ /* 0x0001e80000100a00 */
[----:B------:R2:W-:Y:S01]  /*168f0*/  STL.64 [R1+0x1068], R8 ;  /* 0x0010680801007387 */ /* 0x0005e20000100a00 */
[----:B0-----:R-:W-:-:S02]  /*16900*/  IMAD.MOV.U32 R10, RZ, RZ, R21 ;  /* 0x000000ffff0a7224 */ /* 0x001fc400078e0015 */
[----:B------:R-:W-:-:S07]  /*16910*/  IMAD.MOV.U32 R11, RZ, RZ, R20 ;  /* 0x000000ffff0b7224 */ /* 0x000fce00078e0014 */
[----:B--2---:R-:W-:Y:S01]  /*16920*/  HMMA.16816.F32.BF16 R8, R4, R10, R24 ;  /* 0x0000000a0408723c */ /* 0x004fe20000041818 */
[----:B------:R-:W2:Y:S04]  /*16930*/  LDL.LU.64 R26, [R1+0x10a0] ;  /* 0x0010a000011a7983 */ /* 0x000ea80000300a00 */
[----:B------:R-:W3:Y:S04]  /*16940*/  LDL.LU.64 R24, [R1+0x1098] ;  /* 0x0010980001187983 */ /* 0x000ee80000300a00 */
[----:B------:R-:W-:Y:S04]  /*16950*/  STL.64 [R1+0x1060], R6 ;  /* 0x0010600601007387 */ /* 0x000fe80000100a00 */
[----:B------:R0:W-:Y:S06]  /*16960*/  STL.64 [R1+0x1058], R4 ;  /* 0x0010580401007387 */ /* 0x0001ec0000100a00 */
[----:B------:R-:W-:Y:S04]  /*16970*/  STL.64 [R1+0x6e0], R8 ;  /* 0x0006e00801007387 */ /* 0x000fe80000100a00 */
[----:B------:R-:W-:Y:S04]  /*16980*/  STL.64 [R1+0x6e8], R10 ;  /* 0x0006e80a01007387 */ /* 0x000fe80000100a00 */
[----:B0-----:R-:W4:Y:S04]  /*16990*/  LDL.LU R4, [R1+0x100] ;  /* 0x0001000001047983 */ /* 0x001f280000300800 */
[----:B------:R-:W4:Y:S04]  /*169a0*/  LDL.LU R5, [R1+0x104] ;  /* 0x0001040001057983 */ /* 0x000f280000300800 */
[----:B------:R-:W2:Y:S01]  /*169b0*/  LDL.LU R6, [R1+0x108] ;  /* 0x0001080001067983 */ /* 0x000ea20000300800 */
[----:B---3--:R-:W-:-:S03]  /*169c0*/  IMAD.MOV.U32 R7, RZ, RZ, R24 ;  /* 0x000000ffff077224 */ /* 0x008fc600078e0018 */
[----:B------:R-:W0:Y:S04]  /*169d0*/  LDSM.16.M88.4 R8, [R25+0x2400] ;  /* 0x002400001908783b */ /* 0x000e280000000200 */
[----:B--2---:R-:W-:Y:S04]  /*169e0*/  STL.64 [R1+0x1080], R6 ;  /* 0x0010800601007387 */ /* 0x004fe80000100a00 */
[----:B----4-:R1:W-:Y:S04]  /*169f0*/  STL.64 [R1+0x1078], R4 ;  /* 0x0010780401007387 */ /* 0x0103e80000100a00 */
[----:B-1----:R-:W2:Y:S04]  /*16a00*/  LDL.LU.64 R4, [R1+0x670] ;  /* 0x0006700001047983 */ /* 0x002ea80000300a00 */
[----:B------:R-:W2:Y:S04]  /*16a10*/  LDL.LU.64 R6, [R1+0x678] ;  /* 0x0006780001067983 */ /* 0x000ea80000300a00 */
[----:B0-----:R-:W-:Y:S01]  /*16a20*/  STL.64 [R1+0x38], R10 ;  /* 0x0000380a01007387 */ /* 0x001fe20000100a00 */
[----:B--2---:R-:W-:-:S15]  /*16a30*/  HMMA.16816.F32.BF16 R4, R16, R8, R4 ;  /* 0x000000081004723c */ /* 0x004fde0000041804 */
[----:B------:R-:W-:-:S04]  /*16a40*/  NOP ;  /* 0x0000000000007918 */ /* 0x000fc80000000000 */
[----:B------:R-:W-:Y:S01]  /*16a50*/  IMAD.MOV.U32 R24, RZ, RZ, R5 ;  /* 0x000000ffff187224 */ /* 0x000fe200078e0005 */
[----:B------:R0:W-:Y:S01]  /*16a60*/  STL [R1+0xc0], R4 ;  /* 0x0000c00401007387 */ /* 0x0001e20000100800 */
[----:B------:R-:W-:Y:S02]  /*16a70*/  IMAD.MOV.U32 R21, RZ, RZ, R6 ;  /* 0x000000ffff157224 */ /* 0x000fe400078e0006 */
[----:B------:R-:W-:Y:S01]  /*16a80*/  IMAD.MOV.U32 R20, RZ, RZ, R7 ;  /* 0x000000ffff147224 */ /* 0x000fe200078e0007 */
[----:B0-----:R-:W2:Y:S04]  /*16a90*/  LDL.LU.64 R4, [R1+0x650] ;  /* 0x0006500001047983 */ /* 0x001ea80000300a00 */
[----:B------:R-:W2:Y:S04]  /*16aa0*/  LDL.LU.64 R6, [R1+0x658] ;  /* 0x0006580001067983 */ /* 0x000ea80000300a00 */
[----:B------:R0:W-:Y:S04]  /*16ab0*/  STL.64 [R1+0x1050], R18 ;  /* 0x0010501201007387 */ /* 0x0001e80000100a00 */
[----:B------:R1:W-:Y:S01]  /*16ac0*/  STL.64 [R1+0x1048], R16 ;  /* 0x0010481001007387 */ /* 0x0003e20000100a00 */
[----:B0-----:R-:W-:-:S02]  /*16ad0*/  IMAD.MOV.U32 R18, RZ, RZ, R26 ;  /* 0x000000ffff127224 */ /* 0x001fc400078e001a */
[----:B------:R-:W-:Y:S01]  /*16ae0*/  IMAD.MOV.U32 R19, RZ, RZ, R27 ;  /* 0x000000ffff137224 */ /* 0x000fe200078e001b */
[----:B-1----:R-:W3:Y:S04]  /*16af0*/  LDL.LU R16, [R1+0xe0] ;  /* 0x0000e00001107983 */ /* 0x002ee80000300800 */
[----:B------:R-:W3:Y:S04]  /*16b00*/  LDL.LU R17, [R1+0xe4] ;  /* 0x0000e40001117983 */ /* 0x000ee80000300800 */
[----:B------:R-:W4:Y:S04]  /*16b10*/  LDL.LU R26, [R1+0x1094] ;  /* 0x00109400011a7983 */ /* 0x000f280000300800 */
[----:B------:R-:W3:Y:S04]  /*16b20*/  LDL.LU R27, [R1+0x1090] ;  /* 0x00109000011b7983 */ /* 0x000ee80000300800 */
[----:B------:R0:W-:Y:S04]  /*16b30*/  STL.64 [R1+0xfa0], R22 ;  /* 0x000fa01601007387 */ /* 0x0001e80000100a00 */
[----:B------:R-:W-:Y:S01]  /*16b40*/  STL.64 [R1+0xf98], R20 ;  /* 0x000f981401007387 */ /* 0x000fe20000100a00 */
[----:B0-----:R-:W-:-:S02]  /*16b50*/  IMAD.MOV.U32 R22, RZ, RZ, R28 ;  /* 0x000000ffff167224 */ /* 0x001fc400078e001c */
[----:B------:R-:W-:Y:S01]  /*16b60*/  IMAD.MOV.U32 R23, RZ, RZ, R29 ;  /* 0x000000ffff177224 */ /* 0x000fe200078e001d */
[----:B------:R-:W3:Y:S04]  /*16b70*/  LDL.LU R28, [R1+0x108c] ;  /* 0x00108c00011c7983 */ /* 0x000ee80000300800 */
[----:B------:R-:W3:Y:S04]  /*16b80*/  LDL.LU R29, [R1+0x1088] ;  /* 0x00108800011d7983 */ /* 0x000ee80000300800 */
[----:B------:R0:W-:Y:S04]  /*16b90*/  STL.64 [R1+0xfe8], R22 ;  /* 0x000fe81601007387 */ /* 0x0001e80000100a00 */
[----:B0-----:R-:W3:Y:S04]  /*16ba0*/  LDL.LU R22, [R1+0x18] ;  /* 0x0000180001167983 */ /* 0x001ee80000300800 */
[----:B------:R-:W3:Y:S01]  /*16bb0*/  LDL.LU R23, [R1+0x1c] ;  /* 0x00001c0001177983 */ /* 0x000ee20000300800 */
[----:B--2---:R-:W-:Y:S03]  /*16bc0*/  HMMA.16816.F32.BF16 R8, R12, R8, R4 ;  /* 0x000000080c08723c */ /* 0x004fe60000041804 */
[----:B---3--:R0:W-:Y:S04]  /*16bd0*/  STL.64 [R1+0x1020], R22 ;  /* 0x0010201601007387 */ /* 0x0081e80000100a00 */
[----:B------:R-:W2:Y:S04]  /*16be0*/  LDL.LU.64 R6, [R1+0x1080] ;  /* 0x0010800001067983 */ /* 0x000ea80000300a00 */
[----:B------:R-:W2:Y:S01]  /*16bf0*/  LDL.LU.64 R4, [R1+0x1078] ;  /* 0x0010780001047983 */ /* 0x000ea20000300a00 */
[----:B0-----:R-:W-:-:S07]  /*16c00*/  IMAD.MOV.U32 R22, RZ, RZ, R27 ;  /* 0x000000ffff167224 */ /* 0x001fce00078e001b */
[----:B------:R0:W-:Y:S01]  /*16c10*/  STL.64 [R1+0xb0], R8 ;  /* 0x0000b00801007387 */ /* 0x0001e20000100a00 */
[----:B----4-:R-:W-:Y:S02]  /*16c20*/  IMAD.MOV.U32 R23, RZ, RZ, R26 ;  /* 0x000000ffff177224 */ /* 0x010fe400078e001a */
[----:B------:R-:W-:Y:S02]  /*16c30*/  IMAD.MOV.U32 R26, RZ, RZ, R10 ;  /* 0x000000ffff1a7224 */ /* 0x000fe400078e000a */
[----:B------:R-:W-:Y:S02]  /*16c40*/  IMAD.MOV.U32 R27, RZ, RZ, R11 ;  /* 0x000000ffff1b7224 */ /* 0x000fe400078e000b */
[----:B------:R-:W2:Y:S04]  /*16c50*/  LDL.LU.64 R10, [R1+0x1070] ;  /* 0x00107000010a7983 */ /* 0x000ea80000300a00 */
[----:B0-----:R-:W2:Y:S04]  /*16c60*/  LDL.LU.64 R8, [R1+0x1068] ;  /* 0x0010680001087983 */ /* 0x001ea80000300a00 */
[----:B------:R-:W-:Y:S04]  /*16c70*/  STL.64 [R1+0x1040], R14 ;  /* 0x0010400e01007387 */ /* 0x000fe80000100a00 */
[----:B------:R0:W-:Y:S04]  /*16c80*/  STL.64 [R1+0x1038], R12 ;  /* 0x0010380c01007387 */ /* 0x0001e80000100a00 */
[----:B0-----:R-:W3:Y:S04]  /*16c90*/  LDL.LU.64 R12, [R1+0x640] ;  /* 0x00064000010c7983 */ /* 0x001ee80000300a00 */
[----:B------:R-:W3:Y:S01]  /*16ca0*/  LDL.LU.64 R14, [R1+0x648] ;  /* 0x00064800010e7983 */ /* 0x000ee20000300a00 */
[----:B--2---:R-:W-:-:S15]  /*16cb0*/  HMMA.16816.F32.BF16 R4, R8, R22, R4 ;  /* 0x000000160804723c */ /* 0x004fde0000041804 */
[----:B------:R-:W-:-:S04]  /*16cc0*/  NOP ;  /* 0x0000000000007918 */ /* 0x000fc80000000000 */
[----:B------:R-:W-:Y:S04]  /*16cd0*/  STL.64 [R1+0x6f0], R4 ;  /* 0x0006f00401007387 */ /* 0x000fe80000100a00 */
[----:B------:R0:W-:Y:S04]  /*16ce0*/  STL.64 [R1+0x6f8], R6 ;  /* 0x0006f80601007387 */ /* 0x0001e80000100a00 */
[----:B0-----:R-:W2:Y:S04]  /*16cf0*/  LDL.LU.64 R6, [R1+0x1060] ;  /* 0x0010600001067983 */ /* 0x001ea80000300a00 */
[----:B------:R-:W2:Y:S04]  /*16d00*/  LDL.LU.64 R4, [R1+0x1058] ;  /* 0x0010580001047983 */ /* 0x000ea80000300a00 */
[----:B------:R-:W-:Y:S04]  /*16d10*/  STL.64 [R1+0x1030], R10 ;  /* 0x0010300a01007387 */ /* 0x000fe80000100a00 */
[----:B------:R0:W-:Y:S04]  /*16d20*/  STL.64 [R1+0x1028], R8 ;  /* 0x0010280801007387 */ /* 0x0001e80000100a00 */
[----:B0-----:R-:W4:Y:S04]  /*16d30*/  LDL.LU.64 R8, [R1+0x5b0] ;  /* 0x0005b00001087983 */ /* 0x001f280000300a00 */
[----:B------:R-:W4:Y:S01]  /*16d40*/  LDL.LU.64 R10, [R1+0x5b8] ;  /* 0x0005b800010a7983 */ /* 0x000f220000300a00 */
[----:B--2---:R-:W-:Y:S03]  /*16d50*/  HMMA.16816.F32.BF16 R20, R4, R22, R16 ;  /* 0x000000160414723c */ /* 0x004fe60000041810 */
[----:B------:R-:W3:Y:S04]  /*16d60*/  LDL.LU.64 R18, [R1+0x1050] ;  /* 0x0010500001127983 */ /* 0x000ee80000300a00 */
[----:B------:R-:W3:-:S12]  /*16d70*/  LDL.LU.64 R16, [R1+0x1048] ;  /* 0x0010480001107983 */ /* 0x000ed80000300a00 */
[----:B------:R-:W-:Y:S04]  /*16d80*/  STL.64 [R1+0x6d0], R20 ;  /* 0x0006d01401007387 */ /* 0x000fe80000100a00 */
[----:B------:R-:W-:Y:S04]  /*16d90*/  STL.64 [R1+0x6d8], R22 ;  /* 0x0006d81601007387 */ /* 0x000fe80000100a00 */
[----:B------:R-:W0:Y:S04]  /*16da0*/  LDSM.16.M88.4 R20, [R25+0x2800] ;  /* 0x002800001914783b */ /* 0x000e280000000200 */
[----:B------:R-:W-:Y:S04]  /*16db0*/  STL.64 [R1+0x1018], R26 ;  /* 0x0010181a01007387 */ /* 0x000fe80000100a00 */
[----:B------:R-:W-:Y:S04]  /*16dc0*/  STL.64 [R1+0x1010], R24 ;  /* 0x0010101801007387 */ /* 0x000fe80000100a00 */
[----:B0-----:R-:W-:Y:S01]  /*16dd0*/  STL.64 [R1+0x58], R22 ;  /* 0x0000581601007387 */ /* 0x001fe20000100a00 */
[----:B---3--:R-:W-:-:S15]  /*16de0*/  HMMA.16816.F32.BF16 R12, R16, R20, R12 ;  /* 0x00000014100c723c */ /* 0x008fde000004180c */
[----:B------:R-:W-:-:S04]  /*16df0*/  NOP ;  /* 0x0000000000007918 */ /* 0x000fc80000000000 */
[----:B------:R-:W-:Y:S04]  /*16e00*/  STL.64 [R1+0x100], R12 ;  /* 0x0001000c01007387 */ /* 0x000fe80000100a00 */
[----:B------:R0:W-:Y:S04]  /*16e10*/  STL.64 [R1+0x108], R14 ;  /* 0x0001080e01007387 */ /* 0x0001e80000100a00 */
[----:B0-----:R-:W4:Y:S04]  /*16e20*/  LDL.LU.64 R14, [R1+0x1040] ;  /* 0x00104000010e7983 */ /* 0x001f280000300a00 */
[----:B------:R-:W4:Y:S01]  /*16e30*/  LDL.LU.64 R12, [R1+0x1038] ;  /* 0x00103800010c7983 */ /* 0x000f220000300a00 */
[----:B------:R-:W-:-:S02]  /*16e40*/  IMAD.MOV.U32 R25, RZ, RZ, R28 ;  /* 0x000000ffff197224 */ /* 0x000fc400078e001c */
[----:B------:R-:W-:Y:S01]  /*16e50*/  IMAD.MOV.U32 R27, RZ, RZ, R0 ;  /* 0x000000ffff1b7224 */ /* 0x000fe200078e0000 */
[----:B----4-:R-:W-:Y:S01]  /*16e60*/  HMMA.16816.F32.BF16 R20, R12, R20, R8 ;  /* 0x000000140c14723c */ /* 0x010fe20000041808 */
[----:B------:R-:W2:Y:S04]  /*16e70*/  LDL.LU.64 R10, [R1+0x1030] ;  /* 0x00103000010a7983 */ /* 0x000ea80000300a00 */
[----:B------:R-:W2:-:S14]  /*16e80*/  LDL.LU.64 R8, [R1+0x1028] ;  /* 0x0010280001087983 */ /* 0x000e9c0000300a00 */
[----:B------:R-:W-:Y:S02]  /*16e90*/  IMAD.MOV.U32 R28, RZ, RZ, R22 ;  /* 0x000000ffff1c7224 */ /* 0x000fe400078e0016 */
[----:B------:R-:W-:Y:S02]  /*16ea0*/  IMAD.MOV.U32 R0, RZ, RZ, R23 ;  /* 0x000000ffff007224 */ /* 0x000fe400078e0017 */
[----:B------:R-:W2:Y:S04]  /*16eb0*/  LDL.LU.64 R22, [R1+0x1020] ;  /* 0x0010200001167983 */ /* 0x000ea80000300a00 */
[----:B------:R-:W-:Y:S04]  /*16ec0*/  STL.64 [R1+0x1008], R14 ;  /* 0x0010080e01007387 */ /* 0x000fe80000100a00 */
[----:B------:R0:W-:Y:S04]  /*16ed0*/  STL.64 [R1+0x1000], R12 ;  /* 0x0010000c01007387 */ /* 0x0001e80000100a00 */
[----:B0-----:R-:W2:Y:S04]  /*16ee0*/  LDL.LU R12, [R1+0xd0] ;  /* 0x0000d000010c7983 */ /* 0x001ea80000300800 */
[----:B------:R-:W2:Y:S04]  /*16ef0*/  LDL.LU R13, [R1+0xd4] ;  /* 0x0000d400010d7983 */ /* 0x000ea80000300800 */
[----:B------:R-:W2:Y:S04]  /*16f00*/  LDL.LU R14, [R1+0xd8] ;  /* 0x0000d800010e7983 */ /* 0x000ea80000300800 */
[----:B------:R-:W2:Y:S01]  /*16f10*/  LDL.LU R15, [R1+0xdc] ;  /* 0x0000dc00010f7983 */ /* 0x000ea20000300800 */
[----:B------:R-:W-:-:S02]  /*16f20*/  IMAD.MOV.U32 R26, RZ, RZ, R3 ;  /* 0x000000ffff1a7224 */ /* 0x000fc400078e0003 */
[----:B------:R-:W-:Y:S02]  /*16f30*/  IMAD.MOV.U32 R24, RZ, RZ, R29 ;  /* 0x000000ffff187224 */ /* 0x000fe400078e001d */
[----:B------:R-:W-:Y:S02]  /*16f40*/  IMAD.MOV.U32 R3, RZ, RZ, R20 ;  /* 0x000000ffff037224 */ /* 0x000fe400078e0014 */
[----:B------:R-:W-:Y:S01]  /*16f50*/  IMAD.MOV.U32 R29, RZ, RZ, R21 ;  /* 0x000000ffff1d7224 */ /* 0x000fe200078e0015 */
[----:B------:R-:W-:Y:S04]  /*16f60*/  STL [R1+0xea4], R28 ;  /* 0x000ea41c01007387 */ /* 0x000fe80000100800 */
[----:B------:R-:W-:Y:S04]  /*16f70*/  STL [R1+0xea0], R3 ;  /* 0x000ea00301007387 */ /* 0x000fe80000100800 */
[----:B------:R-:W-:Y:S04]  /*16f80*/  STL [R1+0xe9c], R29 ;  /* 0x000e9c1d01007387 */ /* 0x000fe80000100800 */
[----:B------:R-:W-:Y:S01]  /*16f90*/  STL [R1+0xe98], R0 ;  /* 0x000e980001007387 */ /* 0x000fe20000100800 */
[-C--:B--2---:R-:W-:Y:S08]  /*16fa0*/  HMMA.16816.F32.BF16 R12, R8, R22.reuse, R12 ;  /* 0x00000016080c723c */ /* 0x084ff0000004180c */
[----:B------:R-:W-:Y:S11]  /*16fb0*/  HMMA.16816.F32.BF16 R20, R4, R22, R24 ;  /* 0x000000160414723c */ /* 0x000ff60000041818 */
        /* <DEDUP_REMOVED lines=17> */
[----:B------:R-:W3:Y:S04]  /*170d0*/  LDL.LU R7, [R1+0x8c] ;  /* 0x00008c0001077983 */ /* 0x000ee80000300800 */
[----:B--2---:R-:W0:Y:S04]  /*170e0*/  LDSM.16.M88.4 R20, [R25+0x2c00] ;  /* 0x002c00001914783b */ /* 0x004e280000000200 */
[----:B----4-:R-:W-:Y:S04]  /*170f0*/  STL.64 [R1+0xfd0], R26 ;  /* 0x000fd01a01007387 */ /* 0x010fe80000100a00 */
[----:B------:R1:W-:Y:S04]  /*17100*/  STL.64 [R1+0xfc8], R24 ;  /* 0x000fc81801007387 */ /* 0x0003e80000100a00 */
[----:B-1----:R-:W2:Y:S01]  /*17110*/  LDL.LU R24, [R1+0x20] ;  /* 0x0000200001187983 */ /* 0x002ea20000300800 */
[-C--:B0-----:R-:W-:Y:S03]  /*17120*/  HMMA.16816.F32.BF16 R12, R16, R20.reuse, R12 ;  /* 0x00000014100c723c */ /* 0x081fe6000004180c */
[----:B------:R-:W-:Y:S04]  /*17130*/  STL.64 [R1+0x48], R22 ;  /* 0x0000481601007387 */ /* 0x000fe80000100a00 */
[----:B------:R-:W2:Y:S04]  /*17140*/  LDL.LU R25, [R1+0x24] ;  /* 0x0000240001197983 */ /* 0x000ea80000300800 */
[----:B------:R-:W2:Y:S08]  /*17150*/  LDL.LU R26, [R1+0x28] ;  /* 0x00002800011a7983 */ /* 0x000eb00000300800 */
[----:B------:R-:W-:Y:S04]  /*17160*/  STL.64 [R1+0xe0], R12 ;  /* 0x0000e00c01007387 */ /* 0x000fe80000100a00 */
[----:B------:R0:W-:Y:S04]  /*17170*/  STL.64 [R1+0xe8], R14 ;  /* 0x0000e80e01007387 */ /* 0x0001e80000100a00 */
[----:B0-----:R-:W3:Y:S04]  /*17180*/  LDL.LU.64 R14, [R1+0x1008] ;  /* 0x00100800010e7983 */ /* 0x001ee80000300a00 */
[----:B------:R-:W3:Y:S01]  /*17190*/  LDL.LU.64 R12, [R1+0x1000] ;  /* 0x00100000010c7983 */ /* 0x000ee20000300a00 */
[----:B------:R-:W-:Y:S01]  /*171a0*/  IMAD.MOV.U32 R27, RZ, RZ, R2 ;  /* 0x000000ffff1b7224 */ /* 0x000fe200078e0002 */
[----:B---3--:R-:W-:Y:S02]  /*171b0*/  HMMA.16816.F32.BF16 R20, R12, R20, R8 ;  /* 0x000000140c14723c */ /* 0x008fe40000041808 */
[----:B------:R-:W3:Y:S04]  /*171c0*/  LDL.LU.64 R10, [R1+0xff8] ;  /* 0x000ff800010a7983 */ /* 0x000ee80000300a00 */
[----:B------:R-:W3:-:S13]  /*171d0*/  LDL.LU.64 R8, [R1+0xff0] ;  /* 0x000ff00001087983 */ /* 0x000eda0000300a00 */
[----:B------:R0:W-:Y:S01]  /*171e0*/  STL [R1+0xd8], R22 ;  /* 0x0000d81601007387 */ /* 0x0001e20000100800 */
[----:B------:R-:W-:-:S03]  /*171f0*/  IMAD.MOV.U32 R2, RZ, RZ, R23 ;  /* 0x000000ffff027224 */ /* 0x000fc600078e0017 */
[----:B0-----:R-:W3:Y:S01]  /*17200*/  LDL.LU.64 R22, [R1+0xfe8] ;  /* 0x000fe80001167983 */ /* 0x001ee20000300a00 */
[----:B------:R-:W-:Y:S02]  /*17210*/  IMAD.MOV.U32 R29, RZ, RZ, R20 ;  /* 0x000000ffff1d7224 */ /* 0x000fe400078e0014 */
[----:B------:R-:W-:Y:S01]  /*17220*/  IMAD.MOV.U32 R0, RZ, RZ, R21 ;  /* 0x000000ffff007224 */ /* 0x000fe200078e0015 */
[----:B------:R-:W-:Y:S04]  /*17230*/  STL.64 [R1+0xfc0], R14 ;  /* 0x000fc00e01007387 */ /* 0x000fe80000100a00 */
[----:B------:R0:W-:Y:S04]  /*17240*/  STL.64 [R1+0xfb8], R12 ;  /* 0x000fb80c01007387 */ /* 0x0001e80000100a00 */
[----:B0-----:R-:W4:Y:S04]  /*17250*/  LDL.LU.64 R12, [R1+0x620] ;  /* 0x00062000010c7983 */ /* 0x001f280000300a00 */
[----:B------:R-:W4:Y:S04]  /*17260*/  LDL.LU.64 R14, [R1+0x628] ;  /* 0x00062800010e7983 */ /* 0x000f280000300a00 */
[----:B------:R-:W-:Y:S04]  /*17270*/  STL [R1+0xef8], R29 ;  /* 0x000ef81d01007387 */ /* 0x000fe80000100800 */
[----:B------:R-:W-:Y:S04]  /*17280*/  STL [R1+0xeac], R0 ;  /* 0x000eac0001007387 */ /* 0x000fe80000100800 */
[----:B------:R-:W-:Y:S01]  /*17290*/  STL [R1+0xea8], R2 ;  /* 0x000ea80201007387 */ /* 0x000fe20000100800 */
[----:B---3--:R-:W-:-:S15]  /*172a0*/  HMMA.16816.F32.BF16 R4, R8, R22, R4 ;  /* 0x000000160804723c */ /* 0x008fde0000041804 */
[----:B------:R-:W-:-:S04]  /*172b0*/  NOP ;  /* 0x0000000000007918 */ /* 0x000fc80000000000 */
[----:B------:R-:W-:Y:S04]  /*172c0*/  STL.64 [R1+0x6b0], R4 ;  /* 0x0006b00401007387 */ /* 0x000fe80000100a00 */
[----:B------:R0:W-:Y:S04]  /*172d0*/  STL.64 [R1+0x6b8], R6 ;  /* 0x0006b80601007387 */ /* 0x0001e80000100a00 */
[----:B0-----:R-:W2:Y:S04]  /*172e0*/  LDL.LU.64 R6, [R1+0xfe0] ;  /* 0x000fe00001067983 */ /* 0x001ea80000300a00 */
[----:B------:R-:W2:Y:S04]  /*172f0*/  LDL.LU.64 R4, [R1+0xfd8] ;  /* 0x000fd80001047983 */ /* 0x000ea80000300a00 */
[----:B------:R-:W-:Y:S04]  /*17300*/  STL.64 [R1+0xfb0], R10 ;  /* 0x000fb00a01007387 */ /* 0x000fe80000100a00 */
[----:B------:R0:W-:Y:S04]  /*17310*/  STL.64 [R1+0xfa8], R8 ;  /* 0x000fa80801007387 */ /* 0x0001e80000100a00 */
[----:B0-----:R-:W3:Y:S04]  /*17320*/  LDL.LU.64 R8, [R1+0x5a0] ;  /* 0x0005a00001087983 */ /* 0x001ee80000300a00 */
[----:B------:R-:W3:Y:S01]  /*17330*/  LDL.LU.64 R10, [R1+0x5a8] ;  /* 0x0005a800010a7983 */ /* 0x000ee20000300a00 */
[----:B--2---:R-:W-:Y:S03]  /*17340*/  HMMA.16816.F32.BF16 R20, R4, R22, R24 ;  /* 0x000000160414723c */ /* 0x004fe60000041818 */
[----:B------:R-:W2:Y:S04]  /*17350*/  LDL.LU.64 R26, [R1+0xfd0] ;  /* 0x000fd000011a7983 */ /* 0x000ea80000300a00 */
        /* <DEDUP_REMOVED lines=9> */
[----:B--2---:R-:W4:Y:S02]  /*173f0*/  LDSM.16.M88.4 R20, [R25+0x3000] ;  /* 0x003000001914783b */ /* 0x004f240000000200 */
[----:B----4-:R-:W-:Y:S01]  /*17400*/  HMMA.16816.F32.BF16 R12, R16, R20, R12 ;  /* 0x00000014100c723c */ /* 0x010fe2000004180c */
[----:B------:R-:W-:-:S05]  /*17410*/  IMAD.MOV.U32 R29, RZ, RZ, R23 ;  /* 0x000000ffff1d7224 */ /* 0x000fca00078e0017 */
[----:B------:R-:W-:-:S13]  /*17420*/  STL [R1+0xf08], R29 ;  /* 0x000f081d01007387 */ /* 0x000fda0000100800 */
[----:B------:R-:W-:Y:S04]  /*17430*/  STL.64 [R1+0xa0], R12 ;  /* 0x0000a00c01007387 */ /* 0x000fe80000100a00 */
[----:B------:R0:W-:Y:S04]  /*17440*/  STL.64 [R1+0xa8], R14 ;  /* 0x0000a80e01007387 */ /* 0x0001e80000100a00 */
[----:B0-----:R-:W3:Y:S04]  /*17450*/  LDL.LU.64 R14, [R1+0xfc0] ;  /* 0x000fc000010e7983 */ /* 0x001ee80000300a00 */
[----:B------:R-:W3:Y:S04]  /*17460*/  LDL.LU.64 R12, [R1+0xfb8] ;  /* 0x000fb800010c7983 */ /* 0x000ee80000300a00 */
[----:B------:R3:W-:Y:S02]  /*17470*/  STL [R1+0x28], R22 ;  /* 0x0000281601007387 */ /* 0x0007e40000100800 */
[----:B---3--:R-:W-:Y:S02]  /*17480*/  HMMA.16816.F32.BF16 R20, R12, R20, R8 ;  /* 0x000000140c14723c */ /* 0x008fe40000041808 */
[----:B------:R-:W2:Y:S04]  /*17490*/  LDL.LU.64 R10, [R1+0xfb0] ;  /* 0x000fb000010a7983 */ /* 0x000ea80000300a00 */
[----:B------:R-:W2:-:S13]  /*174a0*/  LDL.LU.64 R8, [R1+0xfa8] ;  /* 0x000fa80001087983 */ /* 0x000e9a0000300a00 */
[----:B------:R-:W-:Y:S02]  /*174b0*/  IMAD.MOV.U32 R28, RZ, RZ, R22 ;  /* 0x000000ffff1c7224 */ /* 0x000fe400078e0016 */
[----:B------:R-:W-:Y:S02]  /*174c0*/  IMAD.MOV.U32 R3, RZ, RZ, R23 ;  /* 0x000000ffff037224 */ /* 0x000fe400078e0017 */
[----:B------:R-:W3:Y:S01]  /*174d0*/  LDL.LU.64 R22, [R1+0xfa0] ;  /* 0x000fa00001167983 */ /* 0x000ee20000300a00 */
[----:B------:R-:W-:Y:S02]  /*174e0*/  IMAD.MOV.U32 R0, RZ, RZ, R20 ;  /* 0x000000ffff007224 */ /* 0x000fe400078e0014 */
[----:B------:R-:W-:Y:S02]  /*174f0*/  IMAD.MOV.U32 R2, RZ, RZ, R21 ;  /* 0x000000ffff027224 */ /* 0x000fe400078e0015 */
[----:B------:R-:W4:Y:S04]  /*17500*/  LDL.LU.64 R20, [R1+0xf98] ;  /* 0x000f980001147983 */ /* 0x000f280000300a00 */
[----:B------:R-:W-:Y:S04]  /*17510*/  STL.64 [R1+0xf70], R14 ;  /* 0x000f700e01007387 */ /* 0x000fe80000100a00 */
[----:B------:R3:W-:Y:S02]  /*17520*/  STL.64 [R1+0xf68], R12 ;  /* 0x000f680c01007387 */ /* 0x0007e40000100a00 */
[----:B---3--:R-:W-:-:S02]  /*17530*/  IMAD.MOV.U32 R12, RZ, RZ, R23 ;  /* 0x000000ffff0c7224 */ /* 0x008fc400078e0017 */
[----:B------:R-:W2:Y:S04]  /*17540*/  LDL.LU R23, [R1+0xf90] ;  /* 0x000f900001177983 */ /* 0x000ea80000300800 */
[----:B------:R-:W3:Y:S04]  /*17550*/  LDL.LU R13, [R1+0x64] ;  /* 0x00006400010d7983 */ /* 0x000ee80000300800 */
[----:B------:R-:W3:Y:S04]  /*17560*/  LDL.LU R14, [R1+0x68] ;  /* 0x00006800010e7983 */ /* 0x000ee80000300800 */
[----:B------:R-:W3:Y:S04]  /*17570*/  LDL.LU R15, [R1+0x6c] ;  /* 0x00006c00010f7983 */ /* 0x000ee80000300800 */
[----:B------:R-:W-:Y:S04]  /*17580*/  STL [R1+0xf0c], R3 ;  /* 0x000f0c0301007387 */ /* 0x000fe80000100800 */
[----:B------:R-:W-:Y:S04]  /*17590*/  STL [R1+0xf04], R28 ;  /* 0x000f041c01007387 */ /* 0x000fe80000100800 */
[----:B------:R-:W-:Y:S04]  /*175a0*/  STL [R1+0xf00], R2 ;  /* 0x000f000201007387 */ /* 0x000fe80000100800 */
[----:B------:R-:W-:Y:S01]  /*175b0*/  STL [R1+0xefc], R0 ;  /* 0x000efc0001007387 */ /* 0x000fe20000100800 */
[----:B--2---:R-:W-:-:S15]  /*175c0*/  HMMA.16816.F32.BF16 R4, R8, R22, R4 ;  /* 0x000000160804723c */ /* 0x004fde0000041804 */
[----:B------:R-:W-:-:S04]  /*175d0*/  NOP ;  /* 0x0000000000007918 */ /* 0x000fc80000000000 */
[----:B------:R-:W-:Y:S04]  /*175e0*/  STL.64 [R1+0x680], R4 ;  /* 0x0006800401007387 */ /* 0x000fe80000100a00 */
[----:B------:R0:W-:Y:S04]  /*175f0*/  STL.64 [R1+0x688], R6 ;  /* 0x0006880601007387 */ /* 0x0001e80000100a00 */
[----:B0-----:R-:W3:Y:S04]  /*17600*/  LDL.LU.64 R6, [R1+0xf88] ;  /* 0x000f880001067983 */ /* 0x001ee80000300a00 */
[----:B------:R-:W3:Y:S04]  /*17610*/  LDL.LU.64 R4, [R1+0xf80] ;  /* 0x000f800001047983 */ /* 0x000ee80000300a00 */
[----:B------:R-:W-:Y:S04]  /*17620*/  STL.64 [R1+0xf50], R10 ;  /* 0x000f500a01007387 */ /* 0x000fe80000100a00 */
[----:B------:R3:W-:Y:S02]  /*17630*/  STL.64 [R1+0xf48], R8 ;  /* 0x000f480801007387 */ /* 0x0007e40000100a00 */
[----:B---3--:R-:W-:Y:S02]  /*17640*/  HMMA.16816.F32.BF16 R8, R4, R22, R12 ;  /* 0x000000160408723c */ /* 0x008fe4000004180c */
[----:B------:R-:W2:Y:S04]  /*17650*/  LDL.LU.64 R12, [R1+0x610] ;  /* 0x00061000010c7983 */ /* 0x000ea80000300a00 */
[----:B------:R-:W2:-:S13]  /*17660*/  LDL.LU.64 R14, [R1+0x618] ;  /* 0x00061800010e7983 */ /* 0x000e9a0000300a00 */
[----:B------:R-:W-:Y:S04]  /*17670*/  STL.64 [R1+0x660], R8 ;  /* 0x0006600801007387 */ /* 0x000fe80000100a00 */
[----:B------:R-:W-:Y:S04]  /*17680*/  STL.64 [R1+0x668], R10 ;  /* 0x0006680a01007387 */ /* 0x000fe80000100a00 */
[----:B------:R-:W-:Y:S04]  /*17690*/  STL.64 [R1+0xf40], R6 ;  /* 0x000f400601007387 */ /* 0x000fe80000100a00 */
[----:B------:R0:W-:Y:S04]  /*176a0*/  STL.64 [R1+0xf38], R4 ;  /* 0x000f380401007387 */ /* 0x0001e80000100a00 */
[----:B------:R-:W2:Y:S04]  /*176b0*/  LDSM.16.M88.4 R8, [R25+0x3400] ;  /* 0x003400001908783b */ /* 0x000ea80000000200 */
[----:B0-----:R-:W3:Y:S01]  /*176c0*/  LDL.LU R4, [R1+0xc0] ;  /* 0x0000c00001047983 */ /* 0x001ee20000300800 */
[----:B----4-:R-:W-:-:S02]  /*176d0*/  IMAD.MOV.U32 R6, RZ, RZ, R21 ;  /* 0x000000ffff067224 */ /* 0x010fc400078e0015 */
[----:B------:R-:W-:Y:S02]  /*176e0*/  IMAD.MOV.U32 R7, RZ, RZ, R20 ;  /* 0x000000ffff077224 */ /* 0x000fe400078e0014 */
[----:B------:R-:W-:Y:S02]  /*176f0*/  IMAD.MOV.U32 R5, RZ, RZ, R24 ;  /* 0x000000ffff057224 */ /* 0x000fe400078e0018 */
[----:B------:R-:W4:Y:S04]  /*17700*/  LDL.LU R24, [R1+0xf78] ;  /* 0x000f780001187983 */ /* 0x000f280000300800 */
[----:B------:R-:W-:Y:S04]  /*17710*/  STL.64 [R1+0xf60], R6 ;  /* 0x000f600601007387 */ /* 0x000fe80000100a00 */
[----:B---3--:R0:W-:Y:S04]  /*17720*/  STL.64 [R1+0xf58], R4 ;  /* 0x000f580401007387 */ /* 0x0081e80000100a00 */
[----:B0-----:R-:W3:Y:S04]  /*17730*/  LDL.LU.64 R4, [R1+0x5d0] ;  /* 0x0005d00001047983 */ /* 0x001ee80000300a00 */
[----:B------:R-:W3:Y:S04]  /*17740*/  LDL.LU.64 R6, [R1+0x5d8] ;  /* 0x0005d80001067983 */ /* 0x000ee80000300a00 */
[----:B------:R-:W3:Y:S04]  /*17750*/  LDL.LU.64 R20, [R1+0x590] ;  /* 0x0005900001147983 */ /* 0x000ee80000300a00 */
[----:B------:R-:W3:Y:S01]  /*17760*/  LDL.LU.64 R22, [R1+0x598] ;  /* 0x0005980001167983 */ /* 0x000ee20000300a00 */
[-C--:B--2---:R-:W-:Y:S03]  /*17770*/  HMMA.16816.F32.BF16 R12, R16, R8.reuse, R12 ;  /* 0x00000008100c723c */ /* 0x084fe6000004180c */
[----:B---3--:R0:W-:Y:S04]  /*17780*/  STL.64 [R1+0xf28], R22 ;  /* 0x000f281601007387 */ /* 0x0081e80000100a00 */
[----:B------:R-:W-:Y:S04]  /*17790*/  STL.64 [R1+0xf20], R20 ;  /* 0x000f201401007387 */ /* 0x000fe80000100a00 */
[----:B0-----:R-:W2:Y:S04]  /*177a0*/  LDL.LU R22, [R1+0x38] ;  /* 0x0000380001167983 */ /* 0x001ea80000300800 */
[----:B------:R-:W2:Y:S04]  /*177b0*/  LDL.LU R23, [R1+0x3c] ;  /* 0x00003c0001177983 */ /* 0x000ea80000300800 */
[----:B----4-:R0:W-:Y:S04]  /*177c0*/  STL.64 [R1+0xf30], R24 ;  /* 0x000f301801007387 */ /* 0x0101e80000100a00 */
[----:B0-----:R-:W3:Y:S04]  /*177d0*/  LDL.LU R24, [R1+0xb0] ;  /* 0x0000b00001187983 */ /* 0x001ee80000300800 */
[----:B------:R-:W3:Y:S04]  /*177e0*/  LDL.LU R25, [R1+0xb4] ;  /* 0x0000b40001197983 */ /* 0x000ee80000300800 */
[----:B------:R-:W-:Y:S04]  /*177f0*/  STL.64 [R1+0x18], R10 ;  /* 0x0000180a01007387 */ /* 0x000fe80000100a00 */
[----:B------:R-:W-:Y:S04]  /*17800*/  STL.64 [R1+0x80], R12 ;  /* 0x0000800c01007387 */ /* 0x000fe80000100a00 */
[----:B------:R0:W-:Y:S04]  /*17810*/  STL.64 [R1+0x88], R14 ;  /* 0x0000880e01007387 */ /* 0x0001e80000100a00 */
[----:B0-----:R-:W4:Y:S04]  /*17820*/  LDL.LU.64 R14, [R1+0xf70] ;  /* 0x000f7000010e7983 */ /* 0x001f280000300a00 */
[----:B------:R-:W4:Y:S02]  /*17830*/  LDL.LU.64 R12, [R1+0xf68] ;  /* 0x000f6800010c7983 */ /* 0x000f240000300a00 */
[----:B----4-:R-:W-:Y:S02]  /*17840*/  HMMA.16816.F32.BF16 R8, R12, R8, R4 ;  /* 0x000000080c08723c */ /* 0x010fe40000041804 */
[----:B------:R-:W2:Y:S04]  /*17850*/  LDL.LU.64 R6, [R1+0xf60] ;  /* 0x000f600001067983 */ /* 0x000ea80000300a00 */
[----:B------:R-:W2:-:S13]  /*17860*/  LDL.LU.64 R4, [R1+0xf58] ;  /* 0x000f580001047983 */ /* 0x000e9a0000300a00 */
[----:B------:R-:W-:Y:S01]  /*17870*/  STL.64 [R1+0x70], R8 ;  /* 0x0000700801007387 */ /* 0x000fe20000100a00 */
[----:B------:R-:W-:-:S03]  /*17880*/  IMAD.MOV.U32 R3, RZ, RZ, R11 ;  /* 0x000000ffff037224 */ /* 0x000fc600078e000b */
[----:B------:R0:W-:Y:S04]  /*17890*/  STL [R1+0x78], R10 ;  /* 0x0000780a01007387 */ /* 0x0001e80000100800 */
[----:B0-----:R-:W2:Y:S04]  /*178a0*/  LDL.LU.64 R10, [R1+0xf50] ;  /* 0x000f5000010a7983 */ /* 0x001ea80000300a00 */
[----:B------:R-:W2:Y:S02]  /*178b0*/  LDL.LU.64 R8, [R1+0xf48] ;  /* 0x000f480001087983 */ /* 0x000ea40000300a00 */
[----:B--2---:R-:W-:-:S15]  /*178c0*/  HMMA.16816.F32.BF16 R4, R8, R22, R4 ;  /* 0x000000160804723c */ /* 0x004fde0000041804 */
[----:B------:R-:W-:-:S04]  /*178d0*/  NOP ;  /* 0x0000000000007918 */ /* 0x000fc80000000000 */
[----:B------:R-:W-:Y:S04]  /*178e0*/  STL.64 [R1+0x670], R4 ;  /* 0x0006700401007387 */ /* 0x000fe80000100a00 */
[----:B------:R0:W-:Y:S04]  /*178f0*/  STL.64 [R1+0x678], R6 ;  /* 0x0006780601007387 */ /* 0x0001e80000100a00 */
[----:B0-----:R-:W3:Y:S04]  /*17900*/  LDL.LU.64 R6, [R1+0xf40] ;  /* 0x000f400001067983 */ /* 0x001ee80000300a00 */
[----:B------:R-:W3:Y:S04]  /*17910*/  LDL.LU.64 R4, [R1+0xf38] ;  /* 0x000f380001047983 */ /* 0x000ee80000300a00 */
[----:B------:R-:W-:Y:S04]  /*17920*/  STL.64 [R1+0xf18], R10 ;  /* 0x000f180a01007387 */ /* 0x000fe80000100a00 */
[----:B------:R0:W-:Y:S04]  /*17930*/  STL.64 [R1+0xf10], R8 ;  /* 0x000f100801007387 */ /* 0x0001e80000100a00 */
[----:B0-----:R-:W2:Y:S04]  /*17940*/  LDL.LU.64 R8, [R1+0x600] ;  /* 0x0006000001087983 */ /* 0x001ea80000300a00 */
[----:B------:R-:W2:Y:S01]  /*17950*/  LDL.LU.64 R10, [R1+0x608] ;  /* 0x00060800010a7983 */ /* 0x000ea20000300a00 */
[----:B---3--:R-:W-:Y:S03]  /*17960*/  HMMA.16816.F32.BF16 R20, R4, R22, R24 ;  /* 0x000000160414723c */ /* 0x008fe60000041818 */
[----:B------:R-:W3:-:S15]  /*17970*/  LDL.LU.64 R24, [R1+0xf30] ;  /* 0x000f300001187983 */ /* 0x000ede0000300a00 */
[----:B------:R-:W-:Y:S01]  /*17980*/  NOP ;  /* 0x0000000000007918 */ /* 0x000fe20000000000 */
[----:B------:R-:W-:Y:S04]  /*17990*/  STL.64 [R1+0x650], R20 ;  /* 0x0006501401007387 */ /* 0x000fe80000100a00 */
[----:B------:R0:W-:Y:S04]  /*179a0*/  STL.64 [R1+0x658], R22 ;  /* 0x0006581601007387 */ /* 0x0001e80000100a00 */
[----:B0-----:R-:W4:Y:S04]  /*179b0*/  LDL.LU.64 R22, [R1+0xf28] ;  /* 0x000f280001167983 */ /* 0x001f280000300a00 */
[----:B------:R-:W4:Y:S04]  /*179c0*/  LDL.LU.64 R20, [R1+0xf20] ;  /* 0x000f200001147983 */ /* 0x000f280000300a00 */
[----:B------:R-:W-:Y:S04]  /*179d0*/  STL.64 [R1+0xe78], R6 ;  /* 0x000e780601007387 */ /* 0x000fe80000100a00 */
[----:B------:R-:W-:Y:S04]  /*179e0*/  STL.64 [R1+0xe70], R4 ;  /* 0x000e700401007387 */ /* 0x000fe80000100a00 */
[----:B---3--:R-:W4:Y:S02]  /*179f0*/  LDSM.16.M88.4 R4, [R25+0x3800] ;  /* 0x003800001904783b */ /* 0x008f240000000200 */
[-C--:B----4-:R-:W-:Y:S02]  /*17a00*/  HMMA.16816.F32.BF16 R20, R12, R4.reuse, R20 ;  /* 0x000000040c14723c */ /* 0x090fe40000041814 */
[----:B------:R0:W-:Y:S06]  /*17a10*/  STL.64 [R1+0xeb0], R6 ;  /* 0x000eb00601007387 */ /* 0x0001ec0000100a00 */
[----:B--2---:R-:W-:Y:S01]  /*17a20*/  HMMA.16816.F32.BF16 R8, R16, R4, R8 ;  /* 0x000000041008723c */ /* 0x004fe20000041808 */
[----:B------:R1:W-:Y:S10]  /*17a30*/  STL [R1+0xe00], R24 ;  /* 0x000e001801007387 */ /* 0x0003f40000100800 */
[----:B------:R-:W-:-:S02]  /*17a40*/  IMAD.MOV.U32 R4, RZ, RZ, R23 ;  /* 0x000000ffff047224 */ /* 0x000fc400078e0017 */
[----:B------:R-:W-:Y:S02]  /*17a50*/  IMAD.MOV.U32 R5, RZ, RZ, R22 ;  /* 0x000000ffff057224 */ /* 0x000fe400078e0016 */
[----:B------:R-:W-:Y:S02]  /*17a60*/  IMAD.MOV.U32 R27, RZ, RZ, R4 ;  /* 0x000000ffff1b7224 */ /* 0x000fe400078e0004 */
[----:B------:R-:W-:Y:S01]  /*17a70*/  IMAD.MOV.U32 R26, RZ, RZ, R5 ;  /* 0x000000ffff1a7224 */ /* 0x000fe200078e0005 */
[----:B------:R-:W2:Y:S04]  /*17a80*/  LDL.LU R4, [R1+0x80] ;  /* 0x0000800001047983 */ /* 0x000ea80000300800 */
[----:B------:R-:W2:Y:S04]  /*17a90*/  LDL.LU R5, [R1+0x84] ;  /* 0x0000840001057983 */ /* 0x000ea80000300800 */
[----:B0-----:R-:W3:Y:S04]  /*17aa0*/  LDL.LU R6, [R1+0x88] ;  /* 0x0000880001067983 */ /* 0x001ee80000300800 */
[----:B------:R-:W3:Y:S01]  /*17ab0*/  LDL.LU R7, [R1+0x8c] ;  /* 0x00008c0001077983 */ /* 0x000ee20000300800 */
[----:B------:R-:W-:-:S02]  /*17ac0*/  IMAD.MOV.U32 R29, RZ, RZ, R8 ;  /* 0x000000ffff1d7224 */ /* 0x000fc400078e0008 */
[----:B------:R-:W-:Y:S02]  /*17ad0*/  IMAD.MOV.U32 R28, RZ, RZ, R9 ;  /* 0x000000ffff1c7224 */ /* 0x000fe400078e0009 */
[----:B------:R-:W-:Y:S02]  /*17ae0*/  IMAD.MOV.U32 R9, RZ, RZ, R20 ;  /* 0x000000ffff097224 */ /* 0x000fe400078e0014 */
[----:B------:R-:W-:Y:S02]  /*17af0*/  IMAD.MOV.U32 R8, RZ, RZ, R21 ;  /* 0x000000ffff087224 */ /* 0x000fe400078e0015 */
[----:B------:R0:W4:Y:S01]  /*17b00*/  LDSM.16.M88.4 R20, [R25+0x3c00] ;  /* 0x003c00001914783b */ /* 0x0001220000000200 */
[----:B-1----:R-:W-:Y:S02]  /*17b10*/  IMAD.MOV.U32 R24, RZ, RZ, R9 ;  /* 0x000000ffff187224 */ /* 0x002fe400078e0009 */
[----:B------:R-:W-:Y:S02]  /*17b20*/  IMAD.MOV.U32 R2, RZ, RZ, R10 ;  /* 0x000000ffff027224 */ /* 0x000fe400078e000a */
[----:B------:R-:W-:-:S02]  /*17b30*/  IMAD.MOV.U32 R0, RZ, RZ, R11 ;  /* 0x000000ffff007224 */ /* 0x000fc400078e000b */
[----:B0-----:R-:W-:Y:S02]  /*17b40*/  IMAD.MOV.U32 R25, RZ, RZ, R8 ;  /* 0x000000ffff197224 */ /* 0x001fe400078e0008 */
[----:B------:R-:W4:Y:S04]  /*17b50*/  LDL.LU.64 R8, [R1+0x5f0] ;  /* 0x0005f00001087983 */ /* 0x000f280000300a00 */
[----:B------:R-:W4:Y:S04]  /*17b60*/  LDL.LU.64 R10, [R1+0x5f8] ;  /* 0x0005f800010a7983 */ /* 0x000f280000300a00 */
[----:B---3--:R-:W-:Y:S04]  /*17b70*/  STL.64 [R1+0xec0], R6 ;  /* 0x000ec00601007387 */ /* 0x008fe80000100a00 */
[----:B--2---:R0:W-:Y:S04]  /*17b80*/  STL.64 [R1+0xeb8], R4 ;  /* 0x000eb80401007387 */ /* 0x0041e80000100a00 */
[----:B0-----:R-:W2:Y:S04]  /*17b90*/  LDL.LU R4, [R1+0xa0] ;  /* 0x0000a00001047983 */ /* 0x001ea80000300800 */
[----:B------:R-:W2:Y:S04]  /*17ba0*/  LDL.LU R5, [R1+0xa4] ;  /* 0x0000a40001057983 */ /* 0x000ea80000300800 */
[----:B------:R-:W3:Y:S04]  /*17bb0*/  LDL.LU R6, [R1+0xa8] ;  /* 0x0000a80001067983 */ /* 0x000ee80000300800 */
[----:B------:R-:W3:Y:S04]  /*17bc0*/  LDL.LU R7, [R1+0xac] ;  /* 0x0000ac0001077983 */ /* 0x000ee80000300800 */
[----:B---3--:R0:W-:Y:S04]  /*17bd0*/  STL.64 [R1+0xed0], R6 ;  /* 0x000ed00601007387 */ /* 0x0081e80000100a00 */
[----:B--2---:R-:W-:Y:S04]  /*17be0*/  STL.64 [R1+0xec8], R4 ;  /* 0x000ec80401007387 */ /* 0x004fe80000100a00 */
[----:B0-----:R-:W2:Y:S04]  /*17bf0*/  LDL.LU.64 R6, [R1+0x48] ;  /* 0x0000480001067983 */ /* 0x001ea80000300a00 */
[----:B--2---:R0:W-:Y:S04]  /*17c00*/  STL.64 [R1+0xee0], R6 ;  /* 0x000ee00601007387 */ /* 0x0041e80000100a00 */
[----:B0-----:R-:W2:Y:S04]  /*17c10*/  LDL.LU.64 R6, [R1+0x58] ;  /* 0x0000580001067983 */ /* 0x001ea80000300a00 */
[----:B------:R0:W-:Y:S04]  /*17c20*/  STL.64 [R1+0xe10], R26 ;  /* 0x000e101a01007387 */ /* 0x0001e80000100a00 */
[----:B------:R1:W-:Y:S04]  /*17c30*/  STL.64 [R1+0xe08], R24 ;  /* 0x000e081801007387 */ /* 0x0003e80000100a00 */
[----:B0-----:R-:W3:Y:S04]  /*17c40*/  LDL.LU R26, [R1+0x18] ;  /* 0x00001800011a7983 */ /* 0x001ee80000300800 */
[----:B------:R-:W3:Y:S01]  /*17c50*/  LDL.LU R27, [R1+0x1c] ;  /* 0x00001c00011b7983 */ /* 0x000ee20000300800 */
[-C--:B----4-:R-:W-:Y:S03]  /*17c60*/  HMMA.16816.F32.BF16 R16, R16, R20.reuse, R8 ;  /* 0x000000141010723c */ /* 0x090fe60000041808 */
[----:B---3--:R0:W-:Y:S04]  /*17c70*/  STL.64 [R1+0xed8], R26 ;  /* 0x000ed81a01007387 */ /* 0x0081e80000100a00 */
[----:B-1----:R-:W3:Y:S04]  /*17c80*/  LDL.LU R24, [R1+0xe0] ;  /* 0x0000e00001187983 */ /* 0x002ee80000300800 */
[----:B------:R-:W3:Y:S04]  /*17c90*/  LDL.LU R25, [R1+0xe4] ;  /* 0x0000e40001197983 */ /* 0x000ee80000300800 */
[----:B0-----:R-:W4:Y:S04]  /*17ca0*/  LDL.LU R26, [R1+0xe8] ;  /* 0x0000e800011a7983 */ /* 0x001f280000300800 */
[----:B------:R-:W4:Y:S04]  /*17cb0*/  LDL.LU R27, [R1+0xec] ;  /* 0x0000ec00011b7983 */ /* 0x000f280000300800 */
[----:B----4-:R-:W-:Y:S04]  /*17cc0*/  STL.64 [R1+0xef0], R26 ;  /* 0x000ef01a01007387 */ /* 0x010fe80000100a00 */
[----:B---3--:R0:W-:Y:S04]  /*17cd0*/  STL.64 [R1+0xee8], R24 ;  /* 0x000ee81801007387 */ /* 0x0081e80000100a00 */
[----:B0-----:R-:W2:Y:S04]  /*17ce0*/  LDL.LU R24, [R1+0x100] ;  /* 0x0001000001187983 */ /* 0x001ea80000300800 */
[----:B------:R-:W2:Y:S04]  /*17cf0*/  LDL.LU R25, [R1+0x104] ;  /* 0x0001040001197983 */ /* 0x000ea80000300800 */
[----:B------:R-:W2:Y:S04]  /*17d00*/  LDL.LU R26, [R1+0x108] ;  /* 0x00010800011a7983 */ /* 0x000ea80000300800 */
[----:B------:R-:W2:Y:S04]  /*17d10*/  LDL.LU R27, [R1+0x10c] ;  /* 0x00010c00011b7983 */ /* 0x000ea80000300800 */
[----:B------:R-:W2:Y:S04]  /*17d20*/  LDL.LU.64 R10, [R1+0xf18] ;  /* 0x000f1800010a7983 */ /* 0x000ea80000300a00 */
[----:B------:R-:W2:Y:S04]  /*17d30*/  LDL.LU.64 R8, [R1+0xf10] ;  /* 0x000f100001087983 */ /* 0x000ea80000300a00 */
[----:B------:R-:W-:Y:S04]  /*17d40*/  STL.64 [R1+0xe88], R18 ;  /* 0x000e881201007387 */ /* 0x000fe80000100a00 */
[----:B------:R0:W-:Y:S04]  /*17d50*/  STL.64 [R1+0xe80], R16 ;  /* 0x000e801001007387 */ /* 0x0001e80000100a00 */
[----:B0-----:R-:W3:Y:S04]  /*17d60*/  LDL.LU.64 R16, [R1+0x5c0] ;  /* 0x0005c00001107983 */ /* 0x001ee80000300a00 */
[----:B------:R-:W3:Y:S02]  /*17d70*/  LDL.LU.64 R18, [R1+0x5c8] ;  /* 0x0005c80001127983 */ /* 0x000ee40000300a00 */
[----:B---3--:R-:W-:Y:S01]  /*17d80*/  HMMA.16816.F32.BF16 R12, R12, R20, R16 ;  /* 0x000000140c0c723c */ /* 0x008fe20000041810 */
[----:B------:R-:W-:-:S15]  /*17d90*/  IMAD.MOV.U32 R16, RZ, RZ, R29 ;  /* 0x000000ffff107224 */ /* 0x000fde00078e001d */
[----:B------:R-:W-:-:S03]  /*17da0*/  NOP ;  /* 0x0000000000007918 */ /* 0x000fc60000000000 */
[----:B------:R0:W-:Y:S04]  /*17db0*/  STL.64 [R1+0xe20], R14 ;  /* 0x000e200e01007387 */ /* 0x0001e80000100a00 */
[----:B------:R1:W-:Y:S01]  /*17dc0*/  STL.64 [R1+0xe18], R12 ;  /* 0x000e180c01007387 */ /* 0x0003e20000100a00 */
[----:B0-----:R-:W-:-:S03]  /*17dd0*/  IMAD.MOV.U32 R15, RZ, RZ, R3 ;  /* 0x000000ffff0f7224 */ /* 0x001fc600078e0003 */
[----:B-1----:R-:W3:Y:S04]  /*17de0*/  LDL.LU R12, [R1+0x70] ;  /* 0x00007000010c7983 */ /* 0x002ee80000300800 */
[----:B------:R-:W3:Y:S04]  /*17df0*/  LDL.LU R13, [R1+0x74] ;  /* 0x00007400010d7983 */ /* 0x000ee80000300800 */
[----:B------:R-:W4:Y:S04]  /*17e00*/  LDL.LU R14, [R1+0x78] ;  /* 0x00007800010e7983 */ /* 0x000f280000300800 */
[----:B------:R-:W3:Y:S04]  /*17e10*/  LDL.LU R3, [R1+0xf0c] ;  /* 0x000f0c0001037983 */ /* 0x000ee80000300800 */
[----:B------:R-:W3:Y:S01]  /*17e20*/  LDL.LU R29, [R1+0xf08] ;  /* 0x000f0800011d7983 */ /* 0x000ee20000300800 */
[----:B--2---:R-:W-:Y:S01]  /*17e30*/  HMMA.16816.F32.BF16 R24, R8, R6, R24 ;  /* 0x000000060818723c */ /* 0x004fe20000041818 */
[----:B------:R-:W-:-:S02]  /*17e40*/  IMAD.MOV.U32 R17, RZ, RZ, R28 ;  /* 0x000000ffff117224 */ /* 0x000fc400078e001c */
[----:B------:R-:W2:Y:S01]  /*17e50*/  LDL.LU R28, [R1+0xf04] ;  /* 0x000f0400011c7983 */ /* 0x000ea20000300800 */
[----:B------:R-:W-:Y:S02]  /*17e60*/  IMAD.MOV.U32 R18, RZ, RZ, R2 ;  /* 0x000000ffff127224 */ /* 0x000fe400078e0002 */
[----:B------:R-:W-:Y:S01]  /*17e70*/  IMAD.MOV.U32 R19, RZ, RZ, R0 ;  /* 0x000000ffff137224 */ /* 0x000fe200078e0000 */
[----:B------:R-:W2:Y:S04]  /*17e80*/  LDL.LU R2, [R1+0xf00] ;  /* 0x000f000001027983 */ /* 0x000ea80000300800 */
[----:B------:R-:W2:Y:S04]  /*17e90*/  LDL.LU R0, [R1+0xefc] ;  /* 0x000efc0001007983 */ /* 0x000ea80000300800 */
[----:B----4-:R0:W-:Y:S04]  /*17ea0*/  STL.64 [R1+0xe30], R14 ;  /* 0x000e300e01007387 */ /* 0x0101e80000100a00 */
[----:B---3--:R1:W-:Y:S04]  /*17eb0*/  STL.64 [R1+0xe28], R12 ;  /* 0x000e280c01007387 */ /* 0x0083e80000100a00 */
[----:B0-----:R-:W3:Y:S01]  /*17ec0*/  LDL.LU R14, [R1+0x28] ;  /* 0x00002800010e7983 */ /* 0x001ee20000300800 */
[----:B------:R-:W-:-:S03]  /*17ed0*/  IMAD.MOV.U32 R15, RZ, RZ, R29 ;  /* 0x000000ffff0f7224 */ /* 0x000fc600078e001d */
[----:B------:R-:W4:Y:S01]  /*17ee0*/  LDL.LU R29, [R1+0xef8] ;  /* 0x000ef800011d7983 */ /* 0x000f220000300800 */
[----:B-1----:R-:W-:-:S03]  /*17ef0*/  IMAD.MOV.U32 R13, RZ, RZ, R6 ;  /* 0x000000ffff0d7224 */ /* 0x002fc600078e0006 */
[----:B------:R-:W-:Y:S01]  /*17f00*/  STL.64 [R1+0x640], R24 ;  /* 0x0006401801007387 */ /* 0x000fe20000100a00 */
[----:B------:R-:W-:-:S03]  /*17f10*/  IMAD.MOV.U32 R12, RZ, RZ, R7 ;  /* 0x000000ffff0c7224 */ /* 0x000fc600078e0007 */
[----:B------:R0:W-:Y:S04]  /*17f20*/  STL.64 [R1+0x648], R26 ;  /* 0x0006481a01007387 */ /* 0x0001e80000100a00 */
[----:B0-----:R-:W2:Y:S04]  /*17f30*/  LDL.LU.64 R26, [R1+0xef0] ;  /* 0x000ef000011a7983 */ /* 0x001ea80000300a00 */
[----:B------:R-:W2:Y:S04]  /*17f40*/  LDL.LU.64 R24, [R1+0xee8] ;  /* 0x000ee80001187983 */ /* 0x000ea80000300a00 */
[----:B------:R-:W2:Y:S02]  /*17f50*/  LDL.LU.64 R6, [R1+0xee0] ;  /* 0x000ee00001067983 */ /* 0x000ea40000300a00 */
[----:B--2---:R-:W-:Y:S01]  /*17f60*/  HMMA.16816.F32.BF16 R24, R8, R6, R24 ;  /* 0x000000060818723c */ /* 0x004fe20000041818 */
[----:B------:R-:W-:-:S02]  /*17f70*/  IMAD.MOV.U32 R21, RZ, RZ, R6 ;  /* 0x000000ffff157224 */ /* 0x000fc400078e0006 */
[----:B------:R-:W-:-:S15]  /*17f80*/  IMAD.MOV.U32 R20, RZ, RZ, R7 ;  /* 0x000000ffff147224 */ /* 0x000fde00078e0007 */
[----:B------:R-:W-:Y:S01]  /*17f90*/  NOP ;  /* 0x0000000000007918 */ /* 0x000fe20000000000 */
[----:B------:R-:W-:Y:S04]  /*17fa0*/  STL.64 [R1+0x630], R24 ;  /* 0x0006301801007387 */ /* 0x000fe80000100a00 */
[----:B------:R0:W-:Y:S04]  /*17fb0*/  STL.64 [R1+0x638], R26 ;  /* 0x0006381a01007387 */ /* 0x0001e80000100a00 */
[----:B0-----:R-:W2:Y:S04]  /*17fc0*/  LDL.LU.64 R26, [R1+0xed8] ;  /* 0x000ed800011a7983 */ /* 0x001ea80000300a00 */
[----:B------:R-:W3:Y:S04]  /*17fd0*/  LDL.LU.64 R6, [R1+0xed0] ;  /* 0x000ed00001067983 */ /* 0x000ee80000300a00 */
[----:B------:R-:W3:Y:S02]  /*17fe0*/  LDL.LU.64 R4, [R1+0xec8] ;  /* 0x000ec80001047983 */ /* 0x000ee40000300a00 */
[----:B---3--:R-:W-:-:S15]  /*17ff0*/  HMMA.16816.F32.BF16 R4, R8, R14, R4 ;  /* 0x0000000e0804723c */ /* 0x008fde0000041804 */
[----:B------:R-:W-:-:S04]  /*18000*/  NOP ;  /* 0x0000000000007918 */ /* 0x000fc80000000000 */
[----:B------:R-:W-:Y:S04]  /*18010*/  STL.64 [R1+0x620], R4 ;  /* 0x0006200401007387 */ /* 0x000fe80000100a00 */
[----:B------:R0:W-:Y:S04]  /*18020*/  STL.64 [R1+0x628], R6 ;  /* 0x0006280601007387 */ /* 0x0001e80000100a00 */
[----:B0-----:R-:W2:Y:S04]  /*18030*/  LDL.LU.64 R6, [R1+0xec0] ;  /* 0x000ec00001067983 */ /* 0x001ea80000300a00 */
[----:B------:R-:W2:Y:S04]  /*18040*/  LDL.LU.64 R4, [R1+0xeb8] ;  /* 0x000eb80001047983 */ /* 0x000ea80000300a00 */
[----:B------:R0:W-:Y:S01]  /*18050*/  STL.64 [R1+0xe40], R14 ;  /* 0x000e400e01007387 */ /* 0x0001e20000100a00 */
[----:B------:R-:W-:-:S02]  /*18060*/  IMAD.MOV.U32 R24, RZ, RZ, R0 ;  /* 0x000000ffff187224 */ /* 0x000fc400078e0000 */
[----:B0-----:R-:W-:Y:S02]  /*18070*/  IMAD.MOV.U32 R14, RZ, RZ, R21 ;  /* 0x000000ffff0e7224 */ /* 0x001fe400078e0015 */
[----:B------:R-:W-:-:S05]  /*18080*/  IMAD.MOV.U32 R15, RZ, RZ, R20 ;  /* 0x000000ffff0f7224 */ /* 0x000fca00078e0014 */
[----:B------:R-:W-:Y:S01]  /*18090*/  STL.64 [R1+0xe58], R14 ;  /* 0x000e580e01007387 */ /* 0x000fe20000100a00 */
[----:B--2---:R-:W-:-:S15]  /*180a0*/  HMMA.16816.F32.BF16 R4, R8, R26, R4 ;  /* 0x0000001a0804723c */ /* 0x004fde0000041804 */
[----:B------:R-:W-:-:S04]  /*180b0*/  NOP ;  /* 0x0000000000007918 */ /* 0x000fc80000000000 */
[----:B------:R-:W-:Y:S04]  /*180c0*/  STL.64 [R1+0x610], R4 ;  /* 0x0006100401007387 */ /* 0x000fe80000100a00 */
[----:B------:R0:W-:Y:S04]  /*180d0*/  STL.64 [R1+0x618], R6 ;  /* 0x0006180601007387 */ /* 0x0001e80000100a00 */
[----:B0-----:R-:W2:Y:S04]  /*180e0*/  LDL.LU.64 R6, [R1+0xeb0] ;  /* 0x000eb00001067983 */ /* 0x001ea80000300a00 */
[----:B------:R0:W-:Y:S04]  /*180f0*/  STL.64 [R1+0xe38], R26 ;  /* 0x000e381a01007387 */ /* 0x0001e80000100a00 */
[----:B------:R-:W3:Y:S01]  /*18100*/  LDL.LU R0, [R1+0xeac] ;  /* 0x000eac0001007983 */ /* 0x000ee20000300800 */
[----:B------:R-:W-:-:S03]  /*18110*/  IMAD.MOV.U32 R25, RZ, RZ, R2 ;  /* 0x000000ffff197224 */ /* 0x000fc600078e0002 */
[----:B------:R-:W2:Y:S01]  /*18120*/  LDL.LU R2, [R1+0xea8] ;  /* 0x000ea80001027983 */ /* 0x000ea20000300800 */
[----:B0-----:R-:W-:Y:S02]  /*18130*/  IMAD.MOV.U32 R26, RZ, RZ, R28 ;  /* 0x000000ffff1a7224 */ /* 0x001fe400078e001c */
[----:B------:R-:W-:Y:S01]  /*18140*/  IMAD.MOV.U32 R27, RZ, RZ, R3 ;  /* 0x000000ffff1b7224 */ /* 0x000fe200078e0003 */
[----:B------:R-:W2:Y:S04]  /*18150*/  LDL.LU R28, [R1+0xea4] ;  /* 0x000ea400011c7983 */ /* 0x000ea80000300800 */
[----:B------:R-:W2:Y:S04]  /*18160*/  LDL.LU R3, [R1+0xea0] ;  /* 0x000ea00001037983 */ /* 0x000ea80000300800 */
[----:B------:R-:W-:Y:S04]  /*18170*/  STL.64 [R1+0xe50], R26 ;  /* 0x000e501a01007387 */ /* 0x000fe80000100a00 */
[----:B------:R4:W-:Y:S02]  /*18180*/  STL.64 [R1+0xe48], R24 ;  /* 0x000e481801007387 */ /* 0x0009e40000100a00 */
[----:B----4-:R-:W-:-:S02]  /*18190*/  IMAD.MOV.U32 R24, RZ, RZ, R29 ;  /* 0x000000ffff187224 */ /* 0x010fc400078e001d */
[----:B------:R-:W4:Y:S01]  /*181a0*/  LDL.LU R29, [R1+0xe9c] ;  /* 0x000e9c00011d7983 */ /* 0x000f220000300800 */
[----:B---3--:R-:W-:-:S03]  /*181b0*/  IMAD.MOV.U32 R25, RZ, RZ, R0 ;  /* 0x000000ffff197224 */ /* 0x008fc600078e0000 */
[----:B------:R-:W3:Y:S04]  /*181c0*/  LDL.LU R0, [R1+0xe98] ;  /* 0x000e980001007983 */ /* 0x000ee80000300800 */
[----:B------:R-:W3:Y:S01]  /*181d0*/  LDL.LU R26, [R1+0xd8] ;  /* 0x0000d800011a7983 */ /* 0x000ee20000300800 */
[----:B--2---:R-:W-:Y:S01]  /*181e0*/  HMMA.16816.F32.BF16 R16, R8, R6, R16 ;  /* 0x000000060810723c */ /* 0x004fe20000041810 */
[----:B------:R-:W-:Y:S02]  /*181f0*/  IMAD.MOV.U32 R27, RZ, RZ, R2 ;  /* 0x000000ffff1b7224 */ /* 0x000fe400078e0002 */
[----:B------:R-:W2:Y:S01]  /*18200*/  LDL.LU R2, [R1+0xe94] ;  /* 0x000e940001027983 */ /* 0x000ea20000300800 */
[----:B------:R-:W-:Y:S02]  /*18210*/  IMAD.MOV.U32 R15, RZ, RZ, R12 ;  /* 0x000000ffff0f7224 */ /* 0x000fe400078e000c */
[----:B------:R-:W-:Y:S01]  /*18220*/  IMAD.MOV.U32 R12, RZ, RZ, R6 ;  /* 0x000000ffff0c7224 */ /* 0x000fe200078e0006 */
[----:B---3--:R-:W-:Y:S04]  /*18230*/  STL.64 [R1+0xe68], R26 ;  /* 0x000e681a01007387 */ /* 0x008fe80000100a00 */
[----:B------:R0:W-:Y:S02]  /*18240*/  STL.64 [R1+0xe60], R24 ;  /* 0x000e601801007387 */ /* 0x0001e40000100a00 */
[----:B0-----:R-:W-:-:S02]  /*18250*/  IMAD.MOV.U32 R24, RZ, RZ, R3 ;  /* 0x000000ffff187224 */ /* 0x001fc400078e0003 */
[----:B------:R-:W2:Y:S04]  /*18260*/  LDL.LU R3, [R1+0xe90] ;  /* 0x000e900001037983 */ /* 0x000ea80000300800 */
[----:B------:R-:W-:Y:S01]  /*18270*/  STL.64 [R1+0x600], R16 ;  /* 0x0006001001007387 */ /* 0x000fe20000100a00 */
[----:B------:R-:W-:-:S03]  /*18280*/  IMAD.MOV.U32 R27, RZ, RZ, R0 ;  /* 0x000000ffff1b7224 */ /* 0x000fc600078e0000 */
[----:B------:R0:W-:Y:S01]  /*18290*/  STL.64 [R1+0x608], R18 ;  /* 0x0006081201007387 */ /* 0x0001e20000100a00 */
[----:B------:R-:W-:-:S03]  /*182a0*/  IMAD.MOV.U32 R0, RZ, RZ, R7 ;  /* 0x000000ffff007224 */ /* 0x000fc600078e0007 */
[----:B0-----:R-:W3:Y:S04]  /*182b0*/  LDL.LU.64 R18, [R1+0xe88] ;  /* 0x000e880001127983 */ /* 0x001ee80000300a00 */
[----:B------:R-:W3:Y:S04]  /*182c0*/  LDL.LU.64 R16, [R1+0xe80] ;  /* 0x000e800001107983 */ /* 0x000ee80000300a00 */
[----:B------:R-:W2:Y:S04]  /*182d0*/  LDL.LU.64 R6, [R1+0xe78] ;  /* 0x000e780001067983 */ /* 0x000ea80000300a00 */
[----:B------:R-:W2:Y:S01]  /*182e0*/  LDL.LU.64 R4, [R1+0xe70] ;  /* 0x000e700001047983 */ /* 0x000ea20000300a00 */
[----:B------:R-:W-:-:S02]  /*182f0*/  IMAD.MOV.U32 R14, RZ, RZ, R13 ;  /* 0x000000ffff0e7224 */ /* 0x000fc400078e000d */
[----:B----4-:R-:W-:Y:S02]  /*18300*/  IMAD.MOV.U32 R25, RZ, RZ, R29 ;  /* 0x000000ffff197224 */ /* 0x010fe400078e001d */
[----:B------:R-:W-:Y:S01]  /*18310*/  IMAD.MOV.U32 R26, RZ, RZ, R28 ;  /* 0x000000ffff1a7224 */ /* 0x000fe200078e001c */
[----:B---3--:R-:W-:Y:S01]  /*18320*/  HMMA.16816.F32.BF16 R8, R8, R22, R16 ;  /* 0x000000160808723c */ /* 0x008fe20000041810 */
[----:B------:R-:W-:-:S07]  /*18330*/  IMAD.MOV.U32 R18, RZ, RZ, R12 ;  /* 0x000000ffff127224 */ /* 0x000fce00078e000c */
[C---:B--2---:R-:W-:Y:S11]  /*18340*/  HMMA.16816.F32.BF16 R12, R4.reuse, R14, R24 ;  /* 0x0000000e040c723c */ /* 0x044ff60000041818 */
[----:B------:R0:W-:Y:S04]  /*18350*/  STL.64 [R1+0x5f0], R8 ;  /* 0x0005f00801007387 */ /* 0x0001e80000100a00 */
[----:B------:R-:W-:Y:S04]  /*18360*/  STL.64 [R1+0x5f8], R10 ;  /* 0x0005f80a01007387 */ /* 0x000fe80000100a00 */
[----:B------:R-:W2:Y:S04]  /*18370*/  LDL.LU.64 R26, [R1+0xe68] ;  /* 0x000e6800011a7983 */ /* 0x000ea80000300a00 */
[----:B------:R-:W2:Y:S01]  /*18380*/  LDL.LU.64 R24, [R1+0xe60] ;  /* 0x000e600001187983 */ /* 0x000ea20000300a00 */
[----:B------:R-:W-:Y:S01]  /*18390*/  IMAD.MOV.U32 R19, RZ, RZ, R0 ;  /* 0x000000ffff137224 */ /* 0x000fe200078e0000 */
[----:B0-----:R-:W0:Y:S02]  /*183a0*/  LDC R8, c[0x0][0x3a8] ;  /* 0x0000ea00ff087b82 */ /* 0x001e240000000800 */
[----:B------:R-:W-:Y:S04]  /*183b0*/  STL.64 [R1+0x5b0], R12 ;  /* 0x0005b00c01007387 */ /* 0x000fe80000100a00 */
[----:B------:R1:W-:Y:S04]  /*183c0*/  STL.64 [R1+0x5b8], R14 ;  /* 0x0005b80e01007387 */ /* 0x0003e80000100a00 */
[----:B-1----:R-:W2:Y:S02]  /*183d0*/  LDL.LU.64 R14, [R1+0xe58] ;  /* 0x000e5800010e7983 */ /* 0x002ea40000300a00 */
[----:B--2---:R-:W-:Y:S02]  /*183e0*/  HMMA.16816.F32.BF16 R12, R4, R14, R24 ;  /* 0x0000000e040c723c */ /* 0x004fe40000041818 */
[----:B------:R-:W2:Y:S04]  /*183f0*/  LDL.LU.64 R26, [R1+0xe50] ;  /* 0x000e5000011a7983 */ /* 0x000ea80000300a00 */
[----:B------:R-:W2:-:S13]  /*18400*/  LDL.LU.64 R24, [R1+0xe48] ;  /* 0x000e480001187983 */ /* 0x000e9a0000300a00 */
[----:B------:R-:W-:Y:S04]  /*18410*/  STL.64 [R1+0x5e0], R12 ;  /* 0x0005e00c01007387 */ /* 0x000fe80000100a00 */
[----:B------:R1:W-:Y:S04]  /*18420*/  STL.64 [R1+0x5e8], R14 ;  /* 0x0005e80e01007387 */ /* 0x0003e80000100a00 */
[----:B-1----:R-:W2:Y:S02]  /*18430*/  LDL.LU.64 R14, [R1+0xe40] ;  /* 0x000e4000010e7983 */ /* 0x002ea40000300a00 */
[----:B--2---:R-:W-:Y:S02]  /*18440*/  HMMA.16816.F32.BF16 R12, R4, R14, R24 ;  /* 0x0000000e040c723c */ /* 0x004fe40000041818 */
[----:B------:R-:W2:-:S15]  /*18450*/  LDL.LU.64 R26, [R1+0xe38] ;  /* 0x000e3800011a7983 */ /* 0x000e9e0000300a00 */
[----:B------:R-:W-:Y:S02]  /*18460*/  NOP ;  /* 0x0000000000007918 */ /* 0x000fe40000000000 */
[----:B------:R-:W-:Y:S04]  /*18470*/  STL.64 [R1+0x5a0], R12 ;  /* 0x0005a00c01007387 */ /* 0x000fe80000100a00 */
[----:B------:R1:W-:Y:S04]  /*18480*/  STL.64 [R1+0x5a8], R14 ;  /* 0x0005a80e01007387 */ /* 0x0003e80000100a00 */
[----:B-1----:R-:W2:Y:S04]  /*18490*/  LDL.LU.64 R14, [R1+0xe30] ;  /* 0x000e3000010e7983 */ /* 0x002ea80000300a00 */
[----:B------:R-:W2:Y:S02]  /*184a0*/  LDL.LU.64 R12, [R1+0xe28] ;  /* 0x000e2800010c7983 */ /* 0x000ea40000300a00 */
[----:B--2---:R-:W-:Y:S02]  /*184b0*/  HMMA.16816.F32.BF16 R24, R4, R26, R12 ;  /* 0x0000001a0418723c */ /* 0x004fe4000004180c */
[----:B------:R-:W2:Y:S04]  /*184c0*/  LDL.LU.64 R14, [R1+0xe20] ;  /* 0x000e2000010e7983 */ /* 0x000ea80000300a00 */
[----:B------:R-:W2:-:S13]  /*184d0*/  LDL.LU.64 R12, [R1+0xe18] ;  /* 0x000e1800010c7983 */ /* 0x000e9a0000300a00 */
[----:B------:R-:W-:Y:S04]  /*184e0*/  STL.64 [R1+0x5d0], R24 ;  /* 0x0005d01801007387 */ /* 0x000fe80000100a00 */
[----:B------:R1:W-:Y:S04]  /*184f0*/  STL.64 [R1+0x5d8], R26 ;  /* 0x0005d81a01007387 */ /* 0x0003e80000100a00 */
[----:B-1----:R-:W3:Y:S04]  /*18500*/  LDL.LU.64 R26, [R1+0xe10] ;  /* 0x000e1000011a7983 */ /* 0x002ee80000300a00 */
[----:B------:R-:W3:Y:S02]  /*18510*/  LDL.LU.64 R24, [R1+0xe08] ;  /* 0x000e080001187983 */ /* 0x000ee40000300a00 */
[C---:B---3--:R-:W-:Y:S02]  /*18520*/  HMMA.16816.F32.BF16 R16, R4.reuse, R18, R24 ;  /* 0x000000120410723c */ /* 0x048fe40000041818 */
[----:B------:R-:W3:Y:S04]  /*18530*/  LDL.LU R24, [R1+0xe00] ;  /* 0x000e000001187983 */ /* 0x000ee80000300800 */
[----:B------:R-:W4:Y:S04]  /*18540*/  LDL.LU R9, [R1+0x3a0] ;  /* 0x0003a00001097983 */ /* 0x000f280000300800 */
[----:B------:R-:W2:Y:S09]  /*18550*/  LDL.LU R10, [R1+0x2f8] ;  /* 0x0002f800010a7983 */ /* 0x000eb20000300800 */
[----:B------:R-:W-:Y:S04]  /*18560*/  STL.64 [R1+0x590], R16 ;  /* 0x0005901001007387 */ /* 0x000fe80000100a00 */
[----:B------:R-:W-:Y:S04]  /*18570*/  STL.64 [R1+0x598], R18 ;  /* 0x0005981201007387 */ /* 0x000fe80000100a00 */
[----:B------:R-:W2:Y:S04]  /*18580*/  LDL.LU R11, [R1+0x3a4] ;  /* 0x0003a400010b7983 */ /* 0x000ea80000300800 */
[----:B--2---:R1:W-:Y:S04]  /*18590*/  STL.64 [R1+0xda0], R10 ;  /* 0x000da00a01007387 */ /* 0x0043e80000100a00 */
[----:B-1----:R-:W2:Y:S04]  /*185a0*/  LDL.LU R10, [R1+0x33c] ;  /* 0x00033c00010a7983 */ /* 0x002ea80000300800 */
        /* <DEDUP_REMOVED lines=30> */
[----:B------:R-:W2:Y:S01]  /*18790*/  LDL.LU R11, [R1+0x388] ;  /* 0x00038800010b7983 */ /* 0x000ea20000300800 */
[----:B------:R-:W-:Y:S03]  /*187a0*/  HMMA.16816.F32.BF16 R12, R4, R22, R12 ;  /* 0x00000016040c723c */ /* 0x000fe6000004180c */
[----:B--2---:R1:W-:Y:S04]  /*187b0*/  STL.64 [R1+0xdf8], R10 ;  /* 0x000df80a01007387 */ /* 0x0043e80000100a00 */
[----:B-1----:R-:W2:Y:S04]  /*187c0*/  LDL.LU R10, [R1+0x534] ;  /* 0x00053400010a7983 */ /* 0x002ea80000300800 */
[----:B------:R-:W2:Y:S04]  /*187d0*/  LDL.LU R11, [R1+0x390] ;  /* 0x00039000010b7983 */ /* 0x000ea80000300800 */
        /* <DEDUP_REMOVED lines=14> */
[----:B------:R1:W-:Y:S04]  /*188c0*/  STL.64 [R1+0x5c0], R12 ;  /* 0x0005c00c01007387 */ /* 0x0003e80000100a00 */
[----:B------:R1:W-:Y:S04]  /*188d0*/  STL.64 [R1+0x5c8], R14 ;  /* 0x0005c80e01007387 */ /* 0x0003e80000100a00 */
[----:B------:R-:W3:Y:S01]  /*188e0*/  LDL.LU R7, [R1+0x31c] ;  /* 0x00031c0001077983 */ /* 0x000ee20000300800 */
[----:B0-----:R-:W-:-:S03]  /*188f0*/  IMAD.SHL.U32 R4, R8, 0x20, RZ ;  /* 0x0000002008047824 */ /* 0x001fc600078e00ff */
[----:B------:R-:W3:Y:S04]  /*18900*/  LDL.LU R22, [R1+0x318] ;  /* 0x0003180001167983 */ /* 0x000ee80000300800 */
[----:B------:R-:W3:Y:S01]  /*18910*/  LDL.LU R23, [R1+0x310] ;  /* 0x0003100001177983 */ /* 0x000ee20000300800 */
[----:B------:R-:W-:-:S03]  /*18920*/  IMAD.WIDE R2, R4, 0x2, R2 ;  /* 0x0000000204027825 */ /* 0x000fc600078e0202 */
[----:B-1----:R-:W3:Y:S04]  /*18930*/  LDL.LU R12, [R1+0x398] ;  /* 0x00039800010c7983 */ /* 0x002ee80000300800 */
[----:B------:R-:W3:Y:S04]  /*18940*/  LDL.LU R13, [R1+0x308] ;  /* 0x00030800010d7983 */ /* 0x000ee80000300800 */
[----:B------:R-:W3:Y:S04]  /*18950*/  LDL.LU R14, [R1+0x39c] ;  /* 0x00039c00010e7983 */ /* 0x000ee80000300800 */
[----:B------:R-:W3:Y:S04]  /*18960*/  LDL.LU R15, [R1+0x300] ;  /* 0x00030000010f7983 */ /* 0x000ee80000300800 */
[----:B------:R-:W3:Y:S04]  /*18970*/  LDL.LU R8, [R1+0x328] ;  /* 0x0003280001087983 */ /* 0x000ee80000300800 */
[----:B------:R-:W3:Y:S04]  /*18980*/  LDL.LU R4, [R1+0x32c] ;  /* 0x00032c0001047983 */ /* 0x000ee80000300800 */
[----:B------:R0:W-:Y:S04]  /*18990*/  STL [R1+0x7a0], R2 ;  /* 0x0007a00201007387 */ /* 0x0001e80000100800 */
[----:B------:R1:W-:Y:S04]  /*189a0*/  STL [R1+0x79c], R3 ;  /* 0x00079c0301007387 */ /* 0x0003e80000100800 */
[----:B0-----:R-:W3:Y:S04]  /*189b0*/  LDL.LU R2, [R1+0x334] ;  /* 0x0003340001027983 */ /* 0x001ee80000300800 */
[----:B-1----:R-:W3:Y:S01]  /*189c0*/  LDL.LU R3, [R1+0x330] ;  /* 0x0003300001037983 */ /* 0x002ee20000300800 */
[----:B--2---:R-:W-:-:S04]  /*189d0*/  LOP3.LUT R11, R11, R10, RZ, 0x3c, !PT ;  /* 0x0000000a0b0b7212 */ /* 0x004fc800078e3cff */
[----:B------:R-:W-:-:S04]  /*189e0*/  LOP3.LUT R10, R11, R10, RZ, 0x3c, !PT ;  /* 0x0000000a0b0a7212 */ /* 0x000fc800078e3cff */
[----:B------:R-:W-:-:S05]  /*189f0*/  LOP3.LUT R11, R11, R10, RZ, 0x3c, !PT ;  /* 0x0000000a0b0b7212 */ /* 0x000fca00078e3cff */
[----:B------:R0:W-:Y:S04]  /*18a00*/  STL.64 [R1+0x128], R10 ;  /* 0x0001280a01007387 */ /* 0x0001e80000100a00 */
[----:B0-----:R-:W2:Y:S02]  /*18a10*/  LDL.LU.64 R10, [R1+0xdf8] ;  /* 0x000df800010a7983 */ /* 0x001ea40000300a00 */
        /* <DEDUP_REMOVED lines=49> */
[----:B0-----:R-:W2:Y:S01]  /*18d30*/  LDL.LU.64 R10, [R1+0xda8] ;  /* 0x000da800010a7983 */ /* 0x001ea20000300a00 */
[----:B---3--:R-:W-:-:S04]  /*18d40*/  LOP3.LUT R3, R3, R2, RZ, 0x3c, !PT ;  /* 0x0000000203037212 */ /* 0x008fc800078e3cff */
[----:B------:R-:W-:-:S04]  /*18d50*/  LOP3.LUT R2, R3, R2, RZ, 0x3c, !PT ;  /* 0x0000000203027212 */ /* 0x000fc800078e3cff */
[----:B------:R-:W-:Y:S02]  /*18d60*/  LOP3.LUT R3, R3, R2, RZ, 0x3c, !PT ;  /* 0x0000000203037212 */ /* 0x000fe400078e3cff */
[----:B--2---:R-:W-:-:S04]  /*18d70*/  LOP3.LUT R11, R11, R10, RZ, 0x3c, !PT ;  /* 0x0000000a0b0b7212 */ /* 0x004fc800078e3cff */
[----:B------:R-:W-:-:S04]  /*18d80*/  LOP3.LUT R10, R11, R10, RZ, 0x3c, !PT ;  /* 0x0000000a0b0a7212 */ /* 0x000fc800078e3cff */
[----:B------:R-:W-:-:S05]  /*18d90*/  LOP3.LUT R11, R11, R10, RZ, 0x3c, !PT ;  /* 0x0000000a0b0b7212 */ /* 0x000fca00078e3cff */
[----:B------:R0:W-:Y:S04]  /*18da0*/  STL.64 [R1+0xd0], R10 ;  /* 0x0000d00a01007387 */ /* 0x0001e80000100a00 */
[----:B0-----:R-:W2:Y:S04]  /*18db0*/  LDL.LU.64 R10, [R1+0xda0] ;  /* 0x000da000010a7983 */ /* 0x001ea80000300a00 */
[----:B------:R0:W-:Y:S02]  /*18dc0*/  STL.64 [R1+0xc8], R2 ;  /* 0x0000c80201007387 */ /* 0x0001e40000100a00 */
[----:B0-----:R-:W-:-:S02]  /*18dd0*/  IMAD.MOV.U32 R2, RZ, RZ, R8 ;  /* 0x000000ffff027224 */ /* 0x001fc400078e0008 */
[----:B------:R-:W-:-:S05]  /*18de0*/  IMAD.MOV.U32 R3, RZ, RZ, R4 ;  /* 0x000000ffff037224 */ /* 0x000fca00078e0004 */
[----:B------:R0:W-:Y:S01]  /*18df0*/  STL.64 [R1+0xc0], R2 ;  /* 0x0000c00201007387 */ /* 0x0001e20000100a00 */
[----:B------:R-:W-:Y:S02]  /*18e00*/  IMAD.MOV.U32 R4, RZ, RZ, R12 ;  /* 0x000000ffff047224 */ /* 0x000fe400078e000c */
[----:B0-----:R-:W-:Y:S02]  /*18e10*/  IMAD.MOV.U32 R2, RZ, RZ, R6 ;  /* 0x000000ffff027224 */ /* 0x001fe400078e0006 */
[----:B------:R-:W-:Y:S02]  /*18e20*/  IMAD.MOV.U32 R3, RZ, RZ, R5 ;  /* 0x000000ffff037224 */ /* 0x000fe400078e0005 */
[----:B------:R-:W-:Y:S02]  /*18e30*/  IMAD.MOV.U32 R6, RZ, RZ, R22 ;  /* 0x000000ffff067224 */ /* 0x000fe400078e0016 */
[----:B------:R-:W-:Y:S01]  /*18e40*/  IMAD.MOV.U32 R5, RZ, RZ, R23 ;  /* 0x000000ffff057224 */ /* 0x000fe200078e0017 */
[----:B------:R0:W-:Y:S04]  /*18e50*/  STL.64 [R1+0xb8], R2 ;  /* 0x0000b80201007387 */ /* 0x0001e80000100a00 */
[----:B------:R4:W-:Y:S04]  /*18e60*/  STL.64 [R1+0xb0], R6 ;  /* 0x0000b00601007387 */ /* 0x0009e80000100a00 */
[----:B------:R-:W-:Y:S01]  /*18e70*/  STL.64 [R1+0xa8], R4 ;  /* 0x0000a80401007387 */ /* 0x000fe20000100a00 */
[----:B0-----:R-:W-:-:S02]  /*18e80*/  IMAD.MOV.U32 R2, RZ, RZ, R14 ;  /* 0x000000ffff027224 */ /* 0x001fc400078e000e */
[----:B------:R-:W-:Y:S02]  /*18e90*/  IMAD.MOV.U32 R3, RZ, RZ, R13 ;  /* 0x000000ffff037224 */ /* 0x000fe400078e000d */
[----:B----4-:R-:W-:Y:S02]  /*18ea0*/  IMAD.MOV.U32 R6, RZ, RZ, R9 ;  /* 0x000000ffff067224 */ /* 0x010fe400078e0009 */
[----:B------:R-:W-:Y:S01]  /*18eb0*/  IMAD.MOV.U32 R7, RZ, RZ, R15 ;  /* 0x000000ffff077224 */ /* 0x000fe200078e000f */
[----:B------:R0:W-:Y:S04]  /*18ec0*/  STL.64 [R1+0xa0], R2 ;  /* 0x0000a00201007387 */ /* 0x0001e80000100a00 */
[----:B------:R1:W-:Y:S01]  /*18ed0*/  STL.64 [R1+0x98], R6 ;  /* 0x0000980601007387 */ /* 0x0003e20000100a00 */
[----:B0-----:R-:W-:-:S02]  /*18ee0*/  IMAD.MOV.U32 R2, RZ, RZ, R17 ;  /* 0x000000ffff027224 */ /* 0x001fc400078e0011 */
[----:B------:R-:W-:Y:S02]  /*18ef0*/  IMAD.MOV.U32 R3, RZ, RZ, R16 ;  /* 0x000000ffff037224 */ /* 0x000fe400078e0010 */
[----:B-1----:R-:W-:Y:S02]  /*18f00*/  IMAD.MOV.U32 R6, RZ, RZ, R19 ;  /* 0x000000ffff067224 */ /* 0x002fe400078e0013 */
[----:B------:R-:W-:Y:S02]  /*18f10*/  IMAD.MOV.U32 R7, RZ, RZ, R18 ;  /* 0x000000ffff077224 */ /* 0x000fe400078e0012 */
[----:B--2---:R-:W-:Y:S02]  /*18f20*/  IMAD.MOV.U32 R4, RZ, RZ, R11 ;  /* 0x000000ffff047224 */ /* 0x004fe400078e000b */
[----:B------:R-:W-:-:S05]  /*18f30*/  IMAD.MOV.U32 R5, RZ, RZ, R10 ;  /* 0x000000ffff057224 */ /* 0x000fca00078e000a */
[----:B------:R0:W-:Y:S04]  /*18f40*/  STL.64 [R1+0x90], R4 ;  /* 0x0000900401007387 */ /* 0x0001e80000100a00 */
[----:B------:R1:W-:Y:S04]  /*18f50*/  STL.64 [R1+0x88], R2 ;  /* 0x0000880201007387 */ /* 0x0003e80000100a00 */
[----:B------:R2:W-:Y:S01]  /*18f60*/  STL.64 [R1+0x80], R6 ;  /* 0x0000800601007387 */ /* 0x0005e20000100a00 */
[----:B0-----:R-:W-:Y:S02]  /*18f70*/  IMAD.MOV.U32 R4, RZ, RZ, R21 ;  /* 0x000000ffff047224 */ /* 0x001fe400078e0015 */
[----:B------:R-:W-:-:S02]  /*18f80*/  IMAD.MOV.U32 R5, RZ, RZ, R20 ;  /* 0x000000ffff057224 */ /* 0x000fc400078e0014 */
[----:B-1----:R-:W-:Y:S02]  /*18f90*/  IMAD.MOV.U32 R2, RZ, RZ, R28 ;  /* 0x000000ffff027224 */ /* 0x002fe400078e001c */
[----:B------:R-:W-:Y:S02]  /*18fa0*/  IMAD.MOV.U32 R3, RZ, RZ, R25 ;  /* 0x000000ffff037224 */ /* 0x000fe400078e0019 */
[----:B--2---:R-:W-:Y:S02]  /*18fb0*/  IMAD.MOV.U32 R6, RZ, RZ, R26 ;  /* 0x000000ffff067224 */ /* 0x004fe400078e001a */
[----:B------:R-:W-:Y:S01]  /*18fc0*/  IMAD.MOV.U32 R7, RZ, RZ, R27 ;  /* 0x000000ffff077224 */ /* 0x000fe200078e001b */
[----:B------:R-:W-:Y:S04]  /*18fd0*/  STL.64 [R1+0x78], R4 ;  /* 0x0000780401007387 */ /* 0x000fe80000100a00 */
[----:B------:R0:W-:Y:S04]  /*18fe0*/  STL.64 [R1+0x70], R2 ;  /* 0x0000700201007387 */ /* 0x0001e80000100a00 */
[----:B0-----:R-:W2:Y:S04]  /*18ff0*/  LDL.LU R2, [R1+0x280] ;  /* 0x0002800001027983 */ /* 0x001ea80000300800 */
[----:B------:R-:W-:Y:S04]  /*19000*/  STL.64 [R1+0x68], R6 ;  /* 0x0000680601007387 */ /* 0x000fe80000100a00 */
[----:B------:R-:W2:Y:S01]  /*19010*/  LDL.LU R3, [R1+0x3e0] ;  /* 0x0003e00001037983 */ /* 0x000ea20000300800 */
[----:B------:R-:W-:-:S02]  /*19020*/  IMAD.MOV.U32 R4, RZ, RZ, R29 ;  /* 0x000000ffff047224 */ /* 0x000fc400078e001d */
[----:B------:R-:W-:-:S05]  /*19030*/  IMAD.MOV.U32 R5, RZ, RZ, R0 ;  /* 0x000000ffff057224 */ /* 0x000fca00078e0000 */
[----:B------:R-:W-:Y:S04]  /*19040*/  STL.64 [R1+0x60], R4 ;  /* 0x0000600401007387 */ /* 0x000fe80000100a00 */
[----:B--2---:R0:W-:Y:S04]  /*19050*/  STL.64 [R1+0xd60], R2 ;  /* 0x000d600201007387 */ /* 0x0041e80000100a00 */
[----:B0-----:R-:W2:Y:S04]  /*19060*/  LDL.LU R2, [R1+0x288] ;  /* 0x0002880001027983 */ /* 0x001ea80000300800 */
[----:B------:R-:W2:Y:S04]  /*19070*/  LDL.LU R3, [R1+0x3dc] ;  /* 0x0003dc0001037983 */ /* 0x000ea80000300800 */
        /* <DEDUP_REMOVED lines=21> */
[----:B------:R-:W3:Y:S04]  /*191d0*/  LDL.LU R4, [R1+0x278] ;  /* 0x0002780001047983 */ /* 0x000ee80000300800 */
[----:B------:R-:W4:Y:S04]  /*191e0*/  LDL.LU R8, [R1+0x3e4] ;  /* 0x0003e40001087983 */ /* 0x000f280000300800 */
        /* <DEDUP_REMOVED lines=70> */
[----:B------:R4:W-:Y:S02]  /*19650*/  STL.64 [R1+0x18], R2 ;  /* 0x0000180201007387 */ /* 0x0009e40000100a00 */
[----:B----4-:R-:W-:Y:S02]  /*19660*/  IMAD.MOV.U32 R2, RZ, RZ, R8 ;  /* 0x000000ffff027224 */ /* 0x010fe400078e0008 */
[----:B------:R-:W-:Y:S02]  /*19670*/  IMAD.MOV.U32 R3, RZ, RZ, R4 ;  /* 0x000000ffff037224 */ /* 0x000fe400078e0004 */
[----:B------:R-:W-:-:S03]  /*19680*/  IMAD.MOV.U32 R4, RZ, RZ, R6 ;  /* 0x000000ffff047224 */ /* 0x000fc600078e0006 */
[----:B------:R0:W-:Y:S04]  /*19690*/  STL.64 [R1+0x10], R2 ;  /* 0x0000100201007387 */ /* 0x0001e80000100a00 */
[----:B------:R1:W-:Y:S04]  /*196a0*/  STL.64 [R1+0x8], R4 ;  /* 0x0000080401007387 */ /* 0x0003e80000100a00 */
[----:B------:R-:W-:Y:S01]  /*196b0*/  STL.64 [R1+0xb10], R28 ;  /* 0x000b101c01007387 */ /* 0x000fe20000100a00 */
[----:B------:R-:W-:Y:S02]  /*196c0*/  IMAD.MOV.U32 R6, RZ, RZ, R9 ;  /* 0x000000ffff067224 */ /* 0x000fe400078e0009 */
[----:B0-----:R-:W-:-:S02]  /*196d0*/  IMAD.MOV.U32 R2, RZ, RZ, R22 ;  /* 0x000000ffff027224 */ /* 0x001fc400078e0016 */
[----:B------:R-:W-:Y:S02]  /*196e0*/  IMAD.MOV.U32 R3, RZ, RZ, R7 ;  /* 0x000000ffff037224 */ /* 0x000fe400078e0007 */
[----:B-1----:R-:W-:Y:S02]  /*196f0*/  IMAD.MOV.U32 R4, RZ, RZ, R14 ;  /* 0x000000ffff047224 */ /* 0x002fe400078e000e */
[----:B------:R-:W-:Y:S01]  /*19700*/  IMAD.MOV.U32 R5, RZ, RZ, R13 ;  /* 0x000000ffff057224 */ /* 0x000fe200078e000d */
[----:B------:R0:W-:Y:S01]  /*19710*/  STL.64 [R1], R2 ;  /* 0x0000000201007387 */ /* 0x0001e20000100a00 */
[----:B------:R-:W-:Y:S02]  /*19720*/  IMAD.MOV.U32 R7, RZ, RZ, R15 ;  /* 0x000000ffff077224 */ /* 0x000fe400078e000f */
[----:B------:R-:W-:Y:S02]  /*19730*/  IMAD.MOV.U32 R8, RZ, RZ, R11 ;  /* 0x000000ffff087224 */ /* 0x000fe400078e000b */
[----:B------:R-:W-:-:S02]  /*19740*/  IMAD.MOV.U32 R9, RZ, RZ, R10 ;  /* 0x000000ffff097224 */ /* 0x000fc400078e000a */
[----:B------:R-:W-:Y:S02]  /*19750*/  IMAD.MOV.U32 R10, RZ, RZ, R17 ;  /* 0x000000ffff0a7224 */ /* 0x000fe400078e0011 */
[----:B------:R-:W-:Y:S02]  /*19760*/  IMAD.MOV.U32 R11, RZ, RZ, R16 ;  /* 0x000000ffff0b7224 */ /* 0x000fe400078e0010 */
[----:B------:R-:W-:Y:S02]  /*19770*/  IMAD.MOV.U32 R13, RZ, RZ, R18 ;  /* 0x000000ffff0d7224 */ /* 0x000fe400078e0012 */
[----:B0-----:R-:W-:Y:S02]  /*19780*/  IMAD.MOV.U32 R2, RZ, RZ, R12 ;  /* 0x000000ffff027224 */ /* 0x001fe400078e000c */
[----:B------:R-:W-:Y:S02]  /*19790*/  IMAD.MOV.U32 R3, RZ, RZ, R23 ;  /* 0x000000ffff037224 */ /* 0x000fe400078e0017 */
[----:B------:R-:W-:-:S02]  /*197a0*/  IMAD.MOV.U32 R12, RZ, RZ, R19 ;  /* 0x000000ffff0c7224 */ /* 0x000fc400078e0013 */
[----:B------:R-:W-:Y:S02]  /*197b0*/  IMAD.MOV.U32 R14, RZ, RZ, R21 ;  /* 0x000000ffff0e7224 */ /* 0x000fe400078e0015 */
[----:B------:R-:W-:Y:S01]  /*197c0*/  IMAD.MOV.U32 R15, RZ, RZ, R20 ;  /* 0x000000ffff0f7224 */ /* 0x000fe200078e0014 */
[----:B------:R-:W-:Y:S04]  /*197d0*/  STL.64 [R1+0xb18], R2 ;  /* 0x000b180201007387 */ /* 0x000fe80000100a00 */
[----:B------:R-:W-:Y:S04]  /*197e0*/  STL.64 [R1+0xb20], R4 ;  /* 0x000b200401007387 */ /* 0x000fe80000100a00 */
[----:B------:R-:W-:Y:S01]  /*197f0*/  STL.64 [R1+0xb28], R6 ;  /* 0x000b280601007387 */ /* 0x000fe20000100a00 */
[----:B------:R-:W-:-:S02]  /*19800*/  IMAD.MOV.U32 R16, RZ, RZ, R27 ;  /* 0x000000ffff107224 */ /* 0x000fc400078e001b */
[----:B------:R-:W-:Y:S01]  /*19810*/  IMAD.MOV.U32 R17, RZ, RZ, R25 ;  /* 0x000000ffff117224 */ /* 0x000fe200078e0019 */
[----:B------:R-:W-:Y:S04]  /*19820*/  STL.64 [R1+0xb30], R8 ;  /* 0x000b300801007387 */ /* 0x000fe80000100a00 */
[----:B------:R-:W-:Y:S04]  /*19830*/  STL.64 [R1+0xb38], R10 ;  /* 0x000b380a01007387 */ /* 0x000fe80000100a00 */
[----:B------:R-:W-:Y:S04]  /*19840*/  STL.64 [R1+0xb40], R12 ;  /* 0x000b400c01007387 */ /* 0x000fe80000100a00 */
[----:B------:R-:W-:Y:S04]  /*19850*/  STL.64 [R1+0xb48], R14 ;  /* 0x000b480e01007387 */ /* 0x000fe80000100a00 */
[----:B------:R0:W-:Y:S04]  /*19860*/  STL.64 [R1+0xb50], R16 ;  /* 0x000b501001007387 */ /* 0x0001e80000100a00 */
[----:B------:R-:W2:Y:S04]  /*19870*/  LDL.LU R20, [R1+0x210] ;  /* 0x0002100001147983 */ /* 0x000ea80000300800 */
[----:B------:R-:W2:Y:S04]  /*19880*/  LDL.LU R21, [R1+0x418] ;  /* 0x0004180001157983 */ /* 0x000ea80000300800 */
[----:B------:R-:W3:Y:S04]  /*19890*/  LDL.LU R22, [R1+0x208] ;  /* 0x0002080001167983 */ /* 0x000ee80000300800 */
[----:B------:R-:W3:Y:S01]  /*198a0*/  LDL.LU R23, [R1+0x41c] ;  /* 0x00041c0001177983 */ /* 0x000ee20000300800 */
[----:B------:R-:W-:-:S03]  /*198b0*/  IMAD.MOV.U32 R19, RZ, RZ, R26 ;  /* 0x000000ffff137224 */ /* 0x000fc600078e001a */
[----:B------:R-:W4:Y:S04]  /*198c0*/  LDL.LU R27, [R1+0x200] ;  /* 0x00020000011b7983 */ /* 0x000f280000300800 */
[----:B------:R-:W4:Y:S04]  /*198d0*/  LDL.LU R26, [R1+0x420] ;  /* 0x00042000011a7983 */ /* 0x000f280000300800 */
        /* <DEDUP_REMOVED lines=31> */
[----:B------:R-:W2:Y:S01]  /*19ad0*/  LDL.LU R17, [R1+0x428] ;  /* 0x0004280001117983 */ /* 0x000ea20000300800 */
[----:B------:R-:W-:-:S02]  /*19ae0*/  LOP3.LUT R21, R21, R20, RZ, 0x3c, !PT ;  /* 0x0000001415157212 */ /* 0x000fc400078e3cff */
[----:B---3--:R-:W-:Y:S01]  /*19af0*/  LOP3.LUT R23, R23, R22, RZ, 0x3c, !PT ;  /* 0x0000001617177212 */ /* 0x008fe200078e3cff */
[----:B--2---:R0:W-:Y:S04]  /*19b00*/  STL.64 [R1+0xd58], R16 ;  /* 0x000d581001007387 */ /* 0x0041e80000100a00 */
[----:B0-----:R-:W2:Y:S04]  /*19b10*/  LDL.LU R16, [R1+0x1f8] ;  /* 0x0001f80001107983 */ /* 0x001ea80000300800 */
        /* <DEDUP_REMOVED lines=14> */
[----:B------:R-:W-:Y:S01]  /*19c00*/  LOP3.LUT R20, R21, R20, RZ, 0x3c, !PT ;  /* 0x0000001415147212 */ /* 0x000fe200078e3cff */
[----:B------:R-:W-:-:S02]  /*19c10*/  IMAD.MOV.U32 R18, RZ, RZ, R0 ;  /* 0x000000ffff127224 */ /* 0x000fc400078e0000 */
[----:B------:R-:W3:Y:S04]  /*19c20*/  LDL.LU R3, [R1+0x47c] ;  /* 0x00047c0001037983 */ /* 0x000ee80000300800 */
[----:B------:R-:W3:Y:S04]  /*19c30*/  LDL.LU R28, [R1+0x1ec] ;  /* 0x0001ec00011c7983 */ /* 0x000ee80000300800 */
[----:B------:R-:W3:Y:S01]  /*19c40*/  LDL.LU R29, [R1+0x480] ;  /* 0x00048000011d7983 */ /* 0x000ee20000300800 */
[----:B------:R-:W-:-:S03]  /*19c50*/  LOP3.LUT R22, R23, R22, RZ, 0x3c, !PT ;  /* 0x0000001617167212 */ /* 0x000fc600078e3cff */
[----:B------:R-:W3:Y:S01]  /*19c60*/  LDL.LU R25, [R1+0x1f4] ;  /* 0x0001f40001197983 */ /* 0x000ee20000300800 */
[----:B------:R-:W-:-:S03]  /*19c70*/  LOP3.LUT R21, R21, R20, RZ, 0x3c, !PT ;  /* 0x0000001415157212 */ /* 0x000fc600078e3cff */
[----:B------:R-:W3:Y:S04]  /*19c80*/  LDL.LU R0, [R1+0x484] ;  /* 0x0004840001007983 */ /* 0x000ee80000300800 */
[----:B------:R0:W-:Y:S01]  /*19c90*/  STL.64 [R1+0xb58], R18 ;  /* 0x000b581201007387 */ /* 0x0001e20000100a00 */
[----:B------:R-:W-:-:S03]  /*19ca0*/  LOP3.LUT R23, R23, R22, RZ, 0x3c, !PT ;  /* 0x0000001617177212 */ /* 0x000fc600078e3cff */
[----:B0-----:R-:W3:Y:S04]  /*19cb0*/  LDL.LU R18, [R1+0x1a4] ;  /* 0x0001a40001127983 */ /* 0x001ee80000300800 */
[----:B------:R-:W3:Y:S04]  /*19cc0*/  LDL.LU R19, [R1+0x45c] ;  /* 0x00045c0001137983 */ /* 0x000ee80000300800 */
[----:B------:R0:W-:Y:S04]  /*19cd0*/  STL.64 [R1+0xb60], R20 ;  /* 0x000b601401007387 */ /* 0x0001e80000100a00 */
[----:B0-----:R-:W3:Y:S04]  /*19ce0*/  LDL.LU R20, [R1+0x19c] ;  /* 0x00019c0001147983 */ /* 0x001ee80000300800 */
[----:B------:R-:W3:Y:S04]  /*19cf0*/  LDL.LU R21, [R1+0x458] ;  /* 0x0004580001157983 */ /* 0x000ee80000300800 */
[----:B------:R0:W-:Y:S04]  /*19d00*/  STL.64 [R1+0xb68], R22 ;  /* 0x000b681601007387 */ /* 0x0001e80000100a00 */
[----:B0-----:R-:W3:Y:S04]  /*19d10*/  LDL.LU R22, [R1+0x198] ;  /* 0x0001980001167983 */ /* 0x001ee80000300800 */
[----:B------:R-:W3:Y:S04]  /*19d20*/  LDL.LU R23, [R1+0x454] ;  /* 0x0004540001177983 */ /* 0x000ee80000300800 */
[----:B----4-:R0:W-:Y:S04]  /*19d30*/  STL.64 [R1+0xb70], R26 ;  /* 0x000b701a01007387 */ /* 0x0101e80000100a00 */
[----:B0-----:R-:W4:Y:S04]  /*19d40*/  LDL.LU R26, [R1+0x1a0] ;  /* 0x0001a000011a7983 */ /* 0x001f280000300800 */
[----:B------:R-:W4:Y:S01]  /*19d50*/  LDL.LU R27, [R1+0x450] ;  /* 0x00045000011b7983 */ /* 0x000f220000300800 */
        /* <DEDUP_REMOVED lines=50> */
[----:B----4-:R-:W-:Y:S02]  /*1a080*/  LOP3.LUT R27, R27, R26, RZ, 0x3c, !PT ;  /* 0x0000001a1b1b7212 */ /* 0x010fe400078e3cff */
[----:B--2---:R-:W-:-:S04]  /*1a090*/  LOP3.LUT R17, R17, R16, RZ, 0x3c, !PT ;  /* 0x0000001011117212 */ /* 0x004fc800078e3cff */
[----:B------:R-:W-:-:S04]  /*1a0a0*/  LOP3.LUT R16, R17, R16, RZ, 0x3c, !PT ;  /* 0x0000001011107212 */ /* 0x000fc800078e3cff */
[----:B------:R-:W-:-:S05]  /*1a0b0*/  LOP3.LUT R17, R17, R16, RZ, 0x3c, !PT ;  /* 0x0000001011117212 */ /* 0x000fca00078e3cff */
[----:B------:R0:W-:Y:S04]  /*1a0c0*/  STL.64 [R1+0x180], R16 ;  /* 0x0001801001007387 */ /* 0x0001e80000100a00 */
[----:B0-----:R-:W2:Y:S01]  /*1a0d0*/  LDL.LU.64 R16, [R1+0xd08] ;  /* 0x000d080001107983 */ /* 0x001ea20000300a00 */
[----:B---3--:R-:W-:Y:S02]  /*1a0e0*/  LOP3.LUT R23, R23, R22, RZ, 0x3c, !PT ;  /* 0x0000001617177212 */ /* 0x008fe400078e3cff */
[----:B------:R-:W-:Y:S02]  /*1a0f0*/  LOP3.LUT R26, R27, R26, RZ, 0x3c, !PT ;  /* 0x0000001a1b1a7212 */ /* 0x000fe400078e3cff */
[----:B------:R-:W-:Y:S02]  /*1a100*/  LOP3.LUT R22, R23, R22, RZ, 0x3c, !PT ;  /* 0x0000001617167212 */ /* 0x000fe400078e3cff */
[----:B------:R-:W-:-:S02]  /*1a110*/  LOP3.LUT R27, R27, R26, RZ, 0x3c, !PT ;  /* 0x0000001a1b1b7212 */ /* 0x000fc400078e3cff */
[----:B------:R-:W-:-:S03]  /*1a120*/  LOP3.LUT R23, R23, R22, RZ, 0x3c, !PT ;  /* 0x0000001617177212 */ /* 0x000fc600078e3cff */
[----:B------:R0:W-:Y:S04]  /*1a130*/  STL.64 [R1+0x188], R26 ;  /* 0x0001881a01007387 */ /* 0x0001e80000100a00 */
[----:B------:R1:W-:Y:S01]  /*1a140*/  STL.64 [R1+0x190], R22 ;  /* 0x0001901601007387 */ /* 0x0003e20000100a00 */
[----:B0-----:R-:W-:Y:S02]  /*1a150*/  IMAD.MOV.U32 R26, RZ, RZ, R21 ;  /* 0x000000ffff1a7224 */ /* 0x001fe400078e0015 */
[----:B------:R-:W-:Y:S02]  /*1a160*/  IMAD.MOV.U32 R27, RZ, RZ, R20 ;  /* 0x000000ffff1b7224 */ /* 0x000fe400078e0014 */
[----:B-1----:R-:W-:Y:S02]  /*1a170*/  IMAD.MOV.U32 R22, RZ, RZ, R19 ;  /* 0x000000ffff167224 */ /* 0x002fe400078e0013 */
[----:B------:R-:W-:-:S02]  /*1a180*/  IMAD.MOV.U32 R23, RZ, RZ, R18 ;  /* 0x000000ffff177224 */ /* 0x000fc400078e0012 */
[----:B------:R-:W-:Y:S02]  /*1a190*/  IMAD.MOV.U32 R18, RZ, RZ, R15 ;  /* 0x000000ffff127224 */ /* 0x000fe400078e000f */
[----:B------:R-:W-:Y:S01]  /*1a1a0*/  IMAD.MOV.U32 R19, RZ, RZ, R14 ;  /* 0x000000ffff137224 */ /* 0x000fe200078e000e */
[----:B------:R0:W-:Y:S01]  /*1a1b0*/  STL.64 [R1+0x398], R26 ;  /* 0x0003981a01007387 */ /* 0x0001e20000100a00 */
[----:B------:R-:W-:Y:S02]  /*1a1c0*/  IMAD.MOV.U32 R14, RZ, RZ, R11 ;  /* 0x000000ffff0e7224 */ /* 0x000fe400078e000b */
[----:B------:R-:W-:Y:S01]  /*1a1d0*/  IMAD.MOV.U32 R15, RZ, RZ, R10 ;  /* 0x000000ffff0f7224 */ /* 0x000fe200078e000a */
[----:B------:R-:W-:Y:S01]  /*1a1e0*/  STL.64 [R1+0x3a0], R22 ;  /* 0x0003a01601007387 */ /* 0x000fe20000100a00 */
[----:B------:R-:W-:Y:S02]  /*1a1f0*/  IMAD.MOV.U32 R10, RZ, RZ, R7 ;  /* 0x000000ffff0a7224 */ /* 0x000fe400078e0007 */
[----:B------:R-:W-:-:S02]  /*1a200*/  IMAD.MOV.U32 R11, RZ, RZ, R6 ;  /* 0x000000ffff0b7224 */ /* 0x000fc400078e0006 */
[----:B------:R-:W-:Y:S02]  /*1a210*/  IMAD.MOV.U32 R6, RZ, RZ, R3 ;  /* 0x000000ffff067224 */ /* 0x000fe400078e0003 */
[----:B------:R-:W-:Y:S02]  /*1a220*/  IMAD.MOV.U32 R7, RZ, RZ, R2 ;  /* 0x000000ffff077224 */ /* 0x000fe400078e0002 */
[----:B--2---:R-:W-:Y:S02]  /*1a230*/  IMAD.MOV.U32 R20, RZ, RZ, R17 ;  /* 0x000000ffff147224 */ /* 0x004fe400078e0011 */
[----:B------:R-:W-:Y:S02]  /*1a240*/  IMAD.MOV.U32 R21, RZ, RZ, R16 ;  /* 0x000000ffff157224 */ /* 0x000fe400078e0010 */
[----:B------:R-:W-:Y:S02]  /*1a250*/  IMAD.MOV.U32 R16, RZ, RZ, R13 ;  /* 0x000000ffff107224 */ /* 0x000fe400078e000d */
[----:B------:R-:W-:-:S02]  /*1a260*/  IMAD.MOV.U32 R17, RZ, RZ, R12 ;  /* 0x000000ffff117224 */ /* 0x000fc400078e000c */
[----:B------:R-:W-:Y:S02]  /*1a270*/  IMAD.MOV.U32 R12, RZ, RZ, R9 ;  /* 0x000000ffff0c7224 */ /* 0x000fe400078e0009 */
[----:B------:R-:W-:Y:S01]  /*1a280*/  IMAD.MOV.U32 R13, RZ, RZ, R8 ;  /* 0x000000ffff0d7224 */ /* 0x000fe200078e0008 */
[----:B------:R-:W-:Y:S04]  /*1a290*/  STL.64 [R1+0x3a8], R20 ;  /* 0x0003a81401007387 */ /* 0x000fe80000100a00 */
[----:B------:R-:W-:Y:S01]  /*1a2a0*/  STL.64 [R1+0x3b0], R18 ;  /* 0x0003b01201007387 */ /* 0x000fe20000100a00 */
        /* <DEDUP_REMOVED lines=165> */
[----:B------:R3:W-:Y:S02]  /*1ad00*/  STL.64 [R1+0x470], R26 ;  /* 0x0004701a01007387 */ /* 0x0007e40000100a00 */
[----:B---3--:R-:W-:Y:S02]  /*1ad10*/  IMAD.MOV.U32 R27, RZ, RZ, R22 ;  /* 0x000000ffff1b7224 */ /* 0x008fe400078e0016 */
[----:B------:R-:W-:Y:S02]  /*1ad20*/  IMAD.MOV.U32 R22, RZ, RZ, R21 ;  /* 0x000000ffff167224 */ /* 0x000fe400078e0015 */
[----:B------:R-:W-:Y:S02]  /*1ad30*/  IMAD.MOV.U32 R21, RZ, RZ, R18 ;  /* 0x000000ffff157224 */ /* 0x000fe400078e0012 */
[----:B------:R-:W-:Y:S02]  /*1ad40*/  IMAD.MOV.U32 R18, RZ, RZ, R17 ;  /* 0x000000ffff127224 */ /* 0x000fe400078e0011 */
[----:B------:R-:W-:-:S02]  /*1ad50*/  IMAD.MOV.U32 R17, RZ, RZ, R14 ;  /* 0x000000ffff117224 */ /* 0x000fc400078e000e */
[----:B------:R-:W-:Y:S02]  /*1ad60*/  IMAD.MOV.U32 R14, RZ, RZ, R13 ;  /* 0x000000ffff0e7224 */ /* 0x000fe400078e000d */
[----:B------:R-:W-:Y:S02]  /*1ad70*/  IMAD.MOV.U32 R13, RZ, RZ, R10 ;  /* 0x000000ffff0d7224 */ /* 0x000fe400078e000a */
[----:B------:R-:W-:Y:S02]  /*1ad80*/  IMAD.MOV.U32 R10, RZ, RZ, R9 ;  /* 0x000000ffff0a7224 */ /* 0x000fe400078e0009 */
[----:B------:R-:W-:Y:S02]  /*1ad90*/  IMAD.MOV.U32 R9, RZ, RZ, R6 ;  /* 0x000000ffff097224 */ /* 0x000fe400078e0006 */
[----:B------:R-:W-:Y:S02]  /*1ada0*/  IMAD.MOV.U32 R6, RZ, RZ, R25 ;  /* 0x000000ffff067224 */ /* 0x000fe400078e0019 */
[----:B------:R-:W0:Y:S01]  /*1adb0*/  LDC R25, c[0x0][0x3ac] ;  /* 0x0000eb00ff197b82 */ /* 0x000e220000000800 */
[----:B----4-:R-:W-:-:S02]  /*1adc0*/  IMAD.MOV.U32 R26, RZ, RZ, R23 ;  /* 0x000000ffff1a7224 */ /* 0x010fc400078e0017 */
[----:B------:R-:W-:Y:S02]  /*1add0*/  IMAD.MOV.U32 R23, RZ, RZ, R20 ;  /* 0x000000ffff177224 */ /* 0x000fe400078e0014 */
[----:B------:R-:W-:Y:S02]  /*1ade0*/  IMAD.MOV.U32 R20, RZ, RZ, R19 ;  /* 0x000000ffff147224 */ /* 0x000fe400078e0013 */
[----:B------:R-:W-:Y:S02]  /*1adf0*/  IMAD.MOV.U32 R19, RZ, RZ, R16 ;  /* 0x000000ffff137224 */ /* 0x000fe400078e0010 */
[----:B------:R-:W-:Y:S01]  /*1ae00*/  IMAD.MOV.U32 R16, RZ, RZ, R15 ;  /* 0x000000ffff107224 */ /* 0x000fe200078e000f */
[----:B------:R-:W-:Y:S01]  /*1ae10*/  STL.64 [R1+0x478], R26 ;  /* 0x0004781a01007387 */ /* 0x000fe20000100a00 */
[----:B------:R-:W-:-:S03]  /*1ae20*/  IMAD.MOV.U32 R15, RZ, RZ, R12 ;  /* 0x000000ffff0f7224 */ /* 0x000fc600078e000c */
[----:B------:R-:W-:Y:S01]  /*1ae30*/  STL.64 [R1+0x480], R22 ;  /* 0x0004801601007387 */ /* 0x000fe20000100a00 */
[----:B------:R-:W-:-:S03]  /*1ae40*/  IMAD.MOV.U32 R12, RZ, RZ, R11 ;  /* 0x000000ffff0c7224 */ /* 0x000fc600078e000b */
[----:B------:R-:W-:Y:S01]  /*1ae50*/  STL.64 [R1+0x488], R20 ;  /* 0x0004881401007387 */ /* 0x000fe20000100a00 */
[----:B------:R-:W-:-:S03]  /*1ae60*/  IMAD.MOV.U32 R11, RZ, RZ, R8 ;  /* 0x000000ffff0b7224 */ /* 0x000fc600078e0008 */
[----:B------:R-:W-:Y:S01]  /*1ae70*/  STL.64 [R1+0x490], R18 ;  /* 0x0004901201007387 */ /* 0x000fe20000100a00 */
[----:B------:R-:W-:-:S03]  /*1ae80*/  IMAD.MOV.U32 R8, RZ, RZ, R7 ;  /* 0x000000ffff087224 */ /* 0x000fc600078e0007 */
[----:B------:R-:W-:Y:S04]  /*1ae90*/  STL.64 [R1+0x498], R16 ;  /* 0x0004981001007387 */ /* 0x000fe80000100a00 */
[----:B------:R-:W-:Y:S01]  /*1aea0*/  STL.64 [R1+0x4a0], R14 ;  /* 0x0004a00e01007387 */ /* 0x000fe20000100a00 */
[----:B------:R-:W-:-:S03]  /*1aeb0*/  IMAD.MOV.U32 R7, RZ, RZ, R4 ;  /* 0x000000ffff077224 */ /* 0x000fc600078e0004 */
[----:B------:R-:W-:Y:S04]  /*1aec0*/  STL.64 [R1+0x4a8], R12 ;  /* 0x0004a80c01007387 */ /* 0x000fe80000100a00 */
[----:B------:R-:W-:Y:S04]  /*1aed0*/  STL.64 [R1+0x4b0], R10 ;  /* 0x0004b00a01007387 */ /* 0x000fe80000100a00 */
[----:B------:R-:W-:Y:S01]  /*1aee0*/  STL.64 [R1+0x4b8], R8 ;  /* 0x0004b80801007387 */ /* 0x000fe20000100a00 */
[----:B------:R-:W-:-:S03]  /*1aef0*/  IMAD.MOV.U32 R4, RZ, RZ, R28 ;  /* 0x000000ffff047224 */ /* 0x000fc600078e001c */
[----:B0-----:R-:W-:Y:S04]  /*1af00*/  STL.64 [R1+0xc08], R24 ;  /* 0x000c081801007387 */ /* 0x001fe80000100a00 */
[----:B------:R0:W-:Y:S02]  /*1af10*/  STL.64 [R1+0x4c0], R6 ;  /* 0x0004c00601007387 */ /* 0x0001e40000100a00 */
[----:B0-----:R-:W-:Y:S02]  /*1af20*/  IMAD.MOV.U32 R6, RZ, RZ, R2 ;  /* 0x000000ffff067224 */ /* 0x001fe400078e0002 */
[----:B------:R-:W-:Y:S02]  /*1af30*/  IMAD.MOV.U32 R7, RZ, RZ, R5 ;  /* 0x000000ffff077224 */ /* 0x000fe400078e0005 */
[----:B------:R-:W-:-:S03]  /*1af40*/  IMAD.MOV.U32 R5, RZ, RZ, R3 ;  /* 0x000000ffff057224 */ /* 0x000fc600078e0003 */
[----:B------:R-:W-:Y:S04]  /*1af50*/  STL.64 [R1+0x4c8], R6 ;  /* 0x0004c80601007387 */ /* 0x000fe80000100a00 */
[----:B------:R-:W2:Y:S04]  /*1af60*/  LDL.LU R24, [R1+0x55c] ;  /* 0x00055c0001187983 */ /* 0x000ea80000300800 */
[----:B------:R-:W-:Y:S04]  /*1af70*/  STL.64 [R1+0x4d0], R4 ;  /* 0x0004d00401007387 */ /* 0x000fe80000100a00 */
[----:B------:R-:W3:Y:S01]  /*1af80*/  LDL.LU R25, [R1+0x560] ;  /* 0x0005600001197983 */ /* 0x000ee20000300800 */
[----:B------:R-:W-:-:S02]  /*1af90*/  IMAD.MOV.U32 R2, RZ, RZ, R0 ;  /* 0x000000ffff027224 */ /* 0x000fc400078e0000 */
[----:B------:R-:W-:-:S05]  /*1afa0*/  IMAD.MOV.U32 R3, RZ, RZ, R29 ;  /* 0x000000ffff037224 */ /* 0x000fca00078e001d */
[----:B------:R-:W-:Y:S04]  /*1afb0*/  STL.64 [R1+0x4d8], R2 ;  /* 0x0004d80201007387 */ /* 0x000fe80000100a00 */
[----:B---3--:R0:W-:Y:S04]  /*1afc0*/  STL [R1+0xc10], R25 ;  /* 0x000c101901007387 */ /* 0x0081e80000100800 */
[----:B0-----:R-:W2:Y:S04]  /*1afd0*/  LDL.LU R25, [R1+0x558] ;  /* 0x0005580001197983 */ /* 0x001ea80000300800 */
        /* <DEDUP_REMOVED lines=58> */
[----:B------:R-:W3:Y:S04]  /*1b380*/  LDL.LU.64 R12, [R1+0x128] ;  /* 0x00012800010c7983 */ /* 0x000ee80000300a00 */
[----:B------:R-:W3:Y:S04]  /*1b390*/  LDL.LU.64 R10, [R1+0x120] ;  /* 0x00012000010a7983 */ /* 0x000ee80000300a00 */
[----:B------:R-:W3:Y:S04]  /*1b3a0*/  LDL.LU.64 R8, [R1+0x118] ;  /* 0x0001180001087983 */ /* 0x000ee80000300a00 */
[----:B------:R-:W3:Y:S04]  /*1b3b0*/  LDL.LU.64 R6, [R1+0x110] ;  /* 0x0001100001067983 */ /* 0x000ee80000300a00 */
[----:B------:R-:W3:Y:S04]  /*1b3c0*/  LDL.LU.64 R4, [R1+0x108] ;  /* 0x0001080001047983 */ /* 0x000ee80000300a00 */
[----:B------:R-:W3:Y:S04]  /*1b3d0*/  LDL.LU.64 R2, [R1+0x100] ;  /* 0x0001000001027983 */ /* 0x000ee80000300a00 */
[----:B------:R-:W3:Y:S01]  /*1b3e0*/  LDL.LU.64 R28, [R1+0xf8] ;  /* 0x0000f800011c7983 */ /* 0x000ee20000300a00 */
        /* <DEDUP_REMOVED lines=74> */
[----:B0-----:R-:W2:Y:S04]  /*1b890*/  LDL.LU.64 R24, [R1+0xc18] ;  /* 0x000c180001187983 */ /* 0x001ea80000300a00 */
[----:B--2---:R0:W-:Y:S04]  /*1b8a0*/  STL.64 [R1+0x558], R24 ;  /* 0x0005581801007387 */ /* 0x0041e80000100a00 */
[----:B0-----:R-:W2:Y:S01]  /*1b8b0*/  LDL.LU R25, [R1+0xc10] ;  /* 0x000c100001197983 */ /* 0x001ea20000300800 */
[----:B---3--:R-:W-:-:S02]  /*1b8c0*/  IMAD.MOV.U32 R24, RZ, RZ, R26 ;  /* 0x000000ffff187224 */ /* 0x008fc400078e001a */
[----:B------:R-:W-:-:S03]  /*1b8d0*/  IMAD.MOV.U32 R26, RZ, RZ, R22 ;  /* 0x000000ffff1a7224 */ /* 0x000fc600078e0016 */
[----:B--2---:R0:W-:Y:S04]  /*1b8e0*/  STL.64 [R1+0x560], R24 ;  /* 0x0005601801007387 */ /* 0x0041e80000100a00 */
[----:B0-----:R-:W2:Y:S04]  /*1b8f0*/  LDL.LU.64 R24, [R1+0xc08] ;  /* 0x000c080001187983 */ /* 0x001ea80000300a00 */
[----:B----4-:R0:W-:Y:S01]  /*1b900*/  STL.64 [R1+0x568], R26 ;  /* 0x0005681a01007387 */ /* 0x0101e20000100a00 */
[----:B------:R-:W-:Y:S02]  /*1b910*/  IMAD.MOV.U32 R22, RZ, RZ, R18 ;  /* 0x000000ffff167224 */ /* 0x000fe400078e0012 */
[----:B------:R-:W-:-:S02]  /*1b920*/  IMAD.MOV.U32 R18, RZ, RZ, R14 ;  /* 0x000000ffff127224 */ /* 0x000fc400078e000e */
[----:B0-----:R-:W-:Y:S02]  /*1b930*/  IMAD.MOV.U32 R26, RZ, RZ, R20 ;  /* 0x000000ffff1a7224 */ /* 0x001fe400078e0014 */
[----:B------:R-:W-:Y:S02]  /*1b940*/  IMAD.MOV.U32 R27, RZ, RZ, R23 ;  /* 0x000000ffff1b7224 */ /* 0x000fe400078e0017 */
[----:B------:R-:W-:Y:S02]  /*1b950*/  IMAD.MOV.U32 R23, RZ, RZ, R21 ;  /* 0x000000ffff177224 */ /* 0x000fe400078e0015 */
[----:B------:R-:W-:Y:S02]  /*1b960*/  IMAD.MOV.U32 R20, RZ, RZ, R16 ;  /* 0x000000ffff147224 */ /* 0x000fe400078e0010 */
[----:B------:R-:W-:Y:S02]  /*1b970*/  IMAD.MOV.U32 R21, RZ, RZ, R19 ;  /* 0x000000ffff157224 */ /* 0x000fe400078e0013 */
[----:B------:R-:W-:-:S02]  /*1b980*/  IMAD.MOV.U32 R19, RZ, RZ, R17 ;  /* 0x000000ffff137224 */ /* 0x000fc400078e0011 */
[----:B------:R-:W-:Y:S02]  /*1b990*/  IMAD.MOV.U32 R16, RZ, RZ, R0 ;  /* 0x000000ffff107224 */ /* 0x000fe400078e0000 */
[----:B------:R-:W-:Y:S01]  /*1b9a0*/  IMAD.MOV.U32 R17, RZ, RZ, R15 ;  /* 0x000000ffff117224 */ /* 0x000fe200078e000f */
[----:B------:R0:W-:Y:S04]  /*1b9b0*/  STL.64 [R1+0x570], R26 ;  /* 0x0005701a01007387 */ /* 0x0001e80000100a00 */
[----:B------:R-:W-:Y:S04]  /*1b9c0*/  STL.64 [R1+0x578], R22 ;  /* 0x0005781601007387 */ /* 0x000fe80000100a00 */
[----:B------:R-:W-:Y:S04]  /*1b9d0*/  STL.64 [R1+0x580], R20 ;  /* 0x0005801401007387 */ /* 0x000fe80000100a00 */
[----:B------:R-:W-:Y:S04]  /*1b9e0*/  STL.64 [R1+0x588], R18 ;  /* 0x0005881201007387 */ /* 0x000fe80000100a00 */
[----:B------:R-:W-:Y:S01]  /*1b9f0*/  STL.64 [R1+0x790], R16 ;  /* 0x0007901001007387 */ /* 0x000fe20000100a00 */
[----:B--2---:R-:W-:-:S04]  /*1ba00*/  IMAD.SHL.U32 R25, R25, 0x20, RZ ;  /* 0x0000002019197824 */ /* 0x004fc800078e00ff */
[----:B------:R-:W-:-:S04]  /*1ba10*/  IMAD.WIDE R14, R25, 0x2, R12 ;  /* 0x00000002190e7825 */ /* 0x000fc800078e020c */
[----:B------:R-:W-:-:S04]  /*1ba20*/  IMAD.WIDE R12, R25, 0x2, R10 ;  /* 0x00000002190c7825 */ /* 0x000fc800078e020a */
[----:B------:R-:W-:-:S04]  /*1ba30*/  IMAD.WIDE R10, R25, 0x2, R8 ;  /* 0x00000002190a7825 */ /* 0x000fc800078e0208 */
[----:B------:R-:W-:-:S04]  /*1ba40*/  IMAD.WIDE R8, R25, 0x2, R6 ;  /* 0x0000000219087825 */ /* 0x000fc800078e0206 */
[C---:B------:R-:W-:Y:S01]  /*1ba50*/  IMAD.WIDE R6, R25.reuse, 0x2, R4 ;  /* 0x0000000219067825 */ /* 0x040fe200078e0204 */
[----:B------:R-:W-:Y:S04]  /*1ba60*/  STL.64 [R1+0x390], R14 ;  /* 0x0003900e01007387 */ /* 0x000fe80000100a00 */
[----:B------:R-:W-:Y:S04]  /*1ba70*/  STL.64 [R1+0x388], R12 ;  /* 0x0003880c01007387 */ /* 0x000fe80000100a00 */
[----:B------:R-:W-:Y:S04]  /*1ba80*/  STL.64 [R1+0x380], R10 ;  /* 0x0003800a01007387 */ /* 0x000fe80000100a00 */
[----:B------:R-:W-:Y:S04]  /*1ba90*/  STL.64 [R1+0x378], R8 ;  /* 0x0003780801007387 */ /* 0x000fe80000100a00 */
[----:B------:R-:W-:Y:S04]  /*1baa0*/  STL.64 [R1+0x370], R6 ;  /* 0x0003700601007387 */ /* 0x000fe80000100a00 */
[----:B0-----:R-:W2:Y:S01]  /*1bab0*/  LDL.LU.64 R26, [R1+0x60] ;  /* 0x00006000011a7983 */ /* 0x001ea20000300a00 */
[----:B------:R-:W-:-:S04]  /*1bac0*/  IMAD.WIDE R4, R25, 0x2, R2 ;  /* 0x0000000219047825 */ /* 0x000fc800078e0202 */
[C---:B------:R-:W-:Y:S01]  /*1bad0*/  IMAD.WIDE R2, R25.reuse, 0x2, R28 ;  /* 0x0000000219027825 */ /* 0x040fe200078e021c */
[----:B------:R-:W-:Y:S04]  /*1bae0*/  STL.64 [R1+0x368], R4 ;  /* 0x0003680401007387 */ /* 0x000fe80000100a00 */
[----:B--2---:R0:W-:Y:S04]  /*1baf0*/  STL.64 [R1+0xb78], R26 ;  /* 0x000b781a01007387 */ /* 0x0041e80000100a00 */
[----:B------:R-:W-:Y:S04]  /*1bb00*/  STL.64 [R1+0x360], R2 ;  /* 0x0003600201007387 */ /* 0x000fe80000100a00 */
[----:B0-----:R-:W2:Y:S04]  /*1bb10*/  LDL.LU.64 R26, [R1+0x68] ;  /* 0x00006800011a7983 */ /* 0x001ea80000300a00 */
[----:B--2---:R0:W-:Y:S04]  /*1bb20*/  STL.64 [R1+0xb80], R26 ;  /* 0x000b801a01007387 */ /* 0x0041e80000100a00 */
        /* <DEDUP_REMOVED lines=33> */
[----:B------:R-:W3:Y:S04]  /*1bd40*/  LDL.LU.64 R22, [R1+0x58] ;  /* 0x0000580001167983 */ /* 0x000ee80000300a00 */
[----:B------:R-:W4:Y:S04]  /*1bd50*/  LDL.LU.64 R20, [R1+0x50] ;  /* 0x0000500001147983 */ /* 0x000f280000300a00 */
[----:B------:R-:W3:Y:S04]  /*1bd60*/  LDL.LU.64 R18, [R1+0x48] ;  /* 0x0000480001127983 */ /* 0x000ee80000300a00 */
        /* <DEDUP_REMOVED lines=8> */
[----:B------:R-:W3:Y:S01]  /*1bdf0*/  LDL.LU.64 R28, [R1] ;  /* 0x00000000011c7983 */ /* 0x000ee20000300a00 */
[----:B--2---:R-:W-:-:S05]  /*1be00*/  IMAD.WIDE R26, R25, 0x2, R26 ;  /* 0x00000002191a7825 */ /* 0x004fca00078e021a */
[----:B------:R0:W-:Y:S04]  /*1be10*/  STL.64 [R1+0x358], R26 ;  /* 0x0003581a01007387 */ /* 0x0001e80000100a00 */
[----:B0-----:R-:W2:Y:S02]  /*1be20*/  LDL.LU.64 R26, [R1+0xc00] ;  /* 0x000c0000011a7983 */ /* 0x001ea40000300a00 */
        /* <DEDUP_REMOVED lines=50> */
[----:B0-----:R-:W2:Y:S01]  /*1c150*/  LDL.LU.64 R26, [R1+0xb78] ;  /* 0x000b7800011a7983 */ /* 0x001ea20000300a00 */
[----:B---3--:R-:W-:-:S04]  /*1c160*/  IMAD.WIDE R22, R25, 0x2, R22 ;  /* 0x0000000219167825 */ /* 0x008fc800078e0216 */
[----:B----4-:R-:W-:-:S04]  /*1c170*/  IMAD.WIDE R20, R25, 0x2, R20 ;  /* 0x0000000219147825 */ /* 0x010fc800078e0214 */
[----:B------:R-:W-:-:S04]  /*1c180*/  IMAD.WIDE R18, R25, 0x2, R18 ;  /* 0x0000000219127825 */ /* 0x000fc800078e0212 */
        /* <DEDUP_REMOVED lines=9> */
[----:B--2---:R-:W-:-:S05]  /*1c220*/  IMAD.WIDE R26, R25, 0x2, R26 ;  /* 0x00000002191a7825 */ /* 0x004fca00078e021a */
[----:B------:R0:W-:Y:S04]  /*1c230*/  STL.64 [R1+0x2c8], R26 ;  /* 0x0002c81a01007387 */ /* 0x0001e80000100a00 */
[----:B0-----:R-:W2:Y:S04]  /*1c240*/  LDL.LU.64 R26, [R1+0xb70] ;  /* 0x000b7000011a7983 */ /* 0x001ea80000300a00 */
[----:B------:R0:W-:Y:S04]  /*1c250*/  STL.64 [R1+0x2c0], R22 ;  /* 0x0002c01601007387 */ /* 0x0001e80000100a00 */
[----:B0-----:R-:W3:Y:S04]  /*1c260*/  LDL.LU.64 R22, [R1+0xb68] ;  /* 0x000b680001167983 */ /* 0x001ee80000300a00 */
[----:B------:R0:W-:Y:S04]  /*1c270*/  STL.64 [R1+0x2b8], R20 ;  /* 0x0002b81401007387 */ /* 0x0001e80000100a00 */
[----:B0-----:R-:W4:Y:S04]  /*1c280*/  LDL.LU.64 R20, [R1+0xb60] ;  /* 0x000b600001147983 */ /* 0x001f280000300a00 */
[----:B------:R0:W-:Y:S04]  /*1c290*/  STL.64 [R1+0x2b0], R18 ;  /* 0x0002b01201007387 */ /* 0x0001e80000100a00 */
[----:B0-----:R-:W2:Y:S04]  /*1c2a0*/  LDL.LU.64 R18, [R1+0xb58] ;  /* 0x000b580001127983 */ /* 0x001ea80000300a00 */
        /* <DEDUP_REMOVED lines=17> */
[----:B0-----:R-:W2:Y:S01]  /*1c3c0*/  LDL.LU.64 R28, [R1+0xb10] ;  /* 0x000b1000011c7983 */ /* 0x001ea20000300a00 */
[----:B---3--:R-:W-:-:S04]  /*1c3d0*/  IMAD.WIDE R22, R25, 0x2, R22 ;  /* 0x0000000219167825 */ /* 0x008fc800078e0216 */
[----:B----4-:R-:W-:-:S04]  /*1c3e0*/  IMAD.WIDE R20, R25, 0x2, R20 ;  /* 0x0000000219147825 */ /* 0x010fc800078e0214 */
[----:B--2---:R-:W-:-:S04]  /*1c3f0*/  IMAD.WIDE R18, R25, 0x2, R18 ;  /* 0x0000000219127825 */ /* 0x004fc800078e0212 */
        /* <DEDUP_REMOVED lines=8> */
[----:B------:R-:W-:-:S05]  /*1c480*/  IMAD.WIDE R28, R25, 0x2, R28 ;  /* 0x00000002191c7825 */ /* 0x000fca00078e021c */
        /* <DEDUP_REMOVED lines=23> */
[----:B0-----:R-:W3:Y:S01]  /*1c600*/  LDL.LU.64 R22, [R1+0x130] ;  /* 0x0001300001167983 */ /* 0x001ee20000300a00 */
[----:B------:R-:W-:-:S05]  /*1c610*/  IMAD.WIDE R26, R25, 0x2, R26 ;  /* 0x00000002191a7825 */ /* 0x000fca00078e021a */
[----:B------:R2:W-:Y:S02]  /*1c620*/  STL.64 [R1+0x200], R26 ;  /* 0x0002001a01007387 */ /* 0x0005e40000100a00 */
[----:B--2---:R-:W-:-:S04]  /*1c630*/  IMAD.WIDE R26, R25, 0x2, R20 ;  /* 0x00000002191a7825 */ /* 0x004fc800078e0214 */
[----:B------:R-:W-:-:S04]  /*1c640*/  IMAD.WIDE R20, R25, 0x2, R16 ;  /* 0x0000000219147825 */ /* 0x000fc800078e0210 */
[----:B------:R-:W-:-:S04]  /*1c650*/  IMAD.WIDE R16, R25, 0x2, R12 ;  /* 0x0000000219107825 */ /* 0x000fc800078e020c */
[----:B---3--:R-:W-:-:S05]  /*1c660*/  IMAD.WIDE R22, R25, 0x2, R22 ;  /* 0x0000000219167825 */ /* 0x008fca00078e0216 */
[----:B------:R0:W-:Y:S04]  /*1c670*/  STL.64 [R1+0x1f8], R22 ;  /* 0x0001f81601007387 */ /* 0x0001e80000100a00 */
[----:B------:R-:W-:Y:S01]  /*1c680*/  STL.64 [R1+0x1f0], R26 ;  /* 0x0001f01a01007387 */ /* 0x000fe20000100a00 */
[----:B------:R-:W-:-:S04]  /*1c690*/  IMAD.WIDE R12, R25, 0x2, R8 ;  /* 0x00000002190c7825 */ /* 0x000fc800078e0208 */
[----:B----4-:R-:W-:-:S04]  /*1c6a0*/  IMAD.WIDE R8, R25, 0x2, R4 ;  /* 0x0000000219087825 */ /* 0x010fc800078e0204 */
[----:B0-----:R-:W-:-:S04]  /*1c6b0*/  IMAD.WIDE R22, R25, 0x2, R18 ;  /* 0x0000000219167825 */ /* 0x001fc800078e0212 */
[----:B------:R-:W-:-:S04]  /*1c6c0*/  IMAD.WIDE R18, R25, 0x2, R14 ;  /* 0x0000000219127825 */ /* 0x000fc800078e020e */
[----:B------:R-:W-:-:S04]  /*1c6d0*/  IMAD.WIDE R14, R25, 0x2, R10 ;  /* 0x00000002190e7825 */ /* 0x000fc800078e020a */
[C---:B------:R-:W-:Y:S01]  /*1c6e0*/  IMAD.WIDE R10, R25.reuse, 0x2, R6 ;  /* 0x00000002190a7825 */ /* 0x040fe200078e0206 */
[----:B------:R-:W-:Y:S04]  /*1c6f0*/  STL.64 [R1+0x1e8], R22 ;  /* 0x0001e81601007387 */ /* 0x000fe80000100a00 */
[----:B------:R-:W-:Y:S04]  /*1c700*/  STL.64 [R1+0x1e0], R20 ;  /* 0x0001e01401007387 */ /* 0x000fe80000100a00 */
[----:B------:R-:W-:Y:S04]  /*1c710*/  STL.64 [R1+0x1d8], R18 ;  /* 0x0001d81201007387 */ /* 0x000fe80000100a00 */
[----:B------:R-:W-:Y:S04]  /*1c720*/  STL.64 [R1+0x1d0], R16 ;  /* 0x0001d01001007387 */ /* 0x000fe80000100a00 */
[----:B------:R-:W-:Y:S01]  /*1c730*/  STL.64 [R1+0x1c8], R14 ;  /* 0x0001c80e01007387 */ /* 0x000fe20000100a00 */
[----:B------:R-:W-:-:S03]  /*1c740*/  IMAD.WIDE R6, R25, 0x2, R2 ;  /* 0x0000000219067825 */ /* 0x000fc600078e0202 */
[----:B------:R-:W-:Y:S04]  /*1c750*/  STL.64 [R1+0x1c0], R12 ;  /* 0x0001c00c01007387 */ /* 0x000fe80000100a00 */
[----:B------:R-:W-:Y:S04]  /*1c760*/  STL.64 [R1+0x1b8], R10 ;  /* 0x0001b80a01007387 */ /* 0x000fe80000100a00 */
[----:B------:R-:W-:Y:S04]  /*1c770*/  STL.64 [R1+0x1b0], R8 ;  /* 0x0001b00801007387 */ /* 0x000fe80000100a00 */
[----:B------:R-:W2:Y:S04]  /*1c780*/  LDL.LU.64 R2, [R1+0x190] ;  /* 0x0001900001027983 */ /* 0x000ea80000300a00 */
[----:B------:R0:W-:Y:S04]  /*1c790*/  STL.64 [R1+0x1a8], R6 ;  /* 0x0001a80601007387 */ /* 0x0001e80000100a00 */
[----:B0-----:R-:W3:Y:S01]  /*1c7a0*/  LDL.LU.64 R6, [R1+0x3c0] ;  /* 0x0003c00001067983 */ /* 0x001ee20000300a00 */
[----:B------:R-:W-:-:S05]  /*1c7b0*/  IMAD.WIDE R4, R25, 0x2, R28 ;  /* 0x0000000219047825 */ /* 0x000fca00078e021c */
[----:B------:R-:W-:Y:S04]  /*1c7c0*/  STL.64 [R1+0x1a0], R4 ;  /* 0x0001a00401007387 */ /* 0x000fe80000100a00 */
[----:B---3--:R0:W-:Y:S04]  /*1c7d0*/  STL.64 [R1+0xae8], R6 ;  /* 0x000ae80601007387 */ /* 0x0081e80000100a00 */
[----:B0-----:R-:W3:Y:S04]  /*1c7e0*/  LDL.LU.64 R6, [R1+0x3b8] ;  /* 0x0003b80001067983 */ /* 0x001ee80000300a00 */
        /* <DEDUP_REMOVED lines=8> */
[----:B------:R-:W4:Y:S04]  /*1c870*/  LDL.LU.64 R8, [R1+0x3c8] ;  /* 0x0003c80001087983 */ /* 0x000f280000300a00 */
[----:B------:R-:W2:Y:S04]  /*1c880*/  LDL.LU.64 R26, [R1+0x420] ;  /* 0x00042000011a7983 */ /* 0x000ea80000300a00 */
        /* <DEDUP_REMOVED lines=17> */
[----:B0-----:R-:W2:Y:S01]  /*1c9a0*/  LDL.LU.64 R26, [R1+0x3d8] ;  /* 0x0003d800011a7983 */ /* 0x001ea20000300a00 */
[----:B------:R-:W-:-:S04]  /*1c9b0*/  IMAD.WIDE R2, R25, 0x2, R2 ;  /* 0x0000000219027825 */ /* 0x000fc800078e0202 */
[C---:B---3--:R-:W-:Y:S01]  /*1c9c0*/  IMAD.WIDE R6, R25.reuse, 0x2, R6 ;  /* 0x0000000219067825 */ /* 0x048fe200078e0206 */
[----:B--2---:R0:W-:Y:S04]  /*1c9d0*/  STL.64 [R1+0xae0], R26 ;  /* 0x000ae01a01007387 */ /* 0x0041e80000100a00 */
[----:B0-----:R-:W2:Y:S04]  /*1c9e0*/  LDL.LU.64 R26, [R1+0x3d0] ;  /* 0x0003d000011a7983 */ /* 0x001ea80000300a00 */
[----:B------:R-:W3:Y:S04]  /*1c9f0*/  LDL.LU.64 R22, [R1+0x428] ;  /* 0x0004280001167983 */ /* 0x000ee80000300a00 */
[----:B------:R-:W2:Y:S04]  /*1ca00*/  LDL.LU.64 R20, [R1+0x430] ;  /* 0x0004300001147983 */ /* 0x000ea80000300a00 */
[----:B------:R-:W2:Y:S04]  /*1ca10*/  LDL.LU.64 R18, [R1+0x438] ;  /* 0x0004380001127983 */ /* 0x000ea80000300a00 */
[----:B------:R-:W2:Y:S04]  /*1ca20*/  LDL.LU.64 R16, [R1+0x440] ;  /* 0x0004400001107983 */ /* 0x000ea80000300a00 */
[----:B------:R-:W2:Y:S04]  /*1ca30*/  LDL.LU.64 R14, [R1+0x448] ;  /* 0x00044800010e7983 */ /* 0x000ea80000300a00 */
[----:B------:R-:W2:Y:S04]  /*1ca40*/  LDL.LU.64 R12, [R1+0x450] ;  /* 0x00045000010c7983 */ /* 0x000ea80000300a00 */
[----:B------:R-:W2:Y:S04]  /*1ca50*/  LDL.LU.64 R10, [R1+0x458] ;  /* 0x00045800010a7983 */ /* 0x000ea80000300a00 */
[----:B------:R-:W2:Y:S04]  /*1ca60*/  LDL.LU.64 R28, [R1+0x460] ;  /* 0x00046000011c7983 */ /* 0x000ea80000300a00 */
[----:B------:R-:W2:Y:S04]  /*1ca70*/  LDL.LU.64 R4, [R1+0x468] ;  /* 0x0004680001047983 */ /* 0x000ea80000300a00 */
[----:B------:R0:W-:Y:S04]  /*1ca80*/  STL.64 [R1+0x198], R2 ;  /* 0x0001980201007387 */ /* 0x0001e80000100a00 */
[----:B0-----:R-:W2:Y:S04]  /*1ca90*/  LDL.LU.64 R2, [R1+0x470] ;  /* 0x0004700001027983 */ /* 0x001ea80000300a00 */
        /* <DEDUP_REMOVED lines=14> */
[----:B----4-:R-:W-:-:S04]  /*1cb80*/  IMAD.WIDE R8, R25, 0x2, R8 ;  /* 0x0000000219087825 */ /* 0x010fc800078e0208 */
[----:B------:R-:W-:-:S04]  /*1cb90*/  IMAD.WIDE R26, R25, 0x2, R26 ;  /* 0x00000002191a7825 */ /* 0x000fc800078e021a */
[----:B--2---:R-:W-:-:S05]  /*1cba0*/  IMAD.WIDE R6, R25, 0x2, R6 ;  /* 0x0000000219067825 */ /* 0x004fca00078e0206 */
[----:B------:R0:W-:Y:S04]  /*1cbb0*/  STL.64 [R1+0x168], R6 ;  /* 0x0001680601007387 */ /* 0x0001e80000100a00 */
[----:B0-----:R-:W2:Y:S04]  /*1cbc0*/  LDL.LU.64 R6, [R1+0x478] ;  /* 0x0004780001067983 */ /* 0x001ea80000300a00 */
[----:B------:R0:W-:Y:S04]  /*1cbd0*/  STL.64 [R1+0x160], R8 ;  /* 0x0001600801007387 */ /* 0x0001e80000100a00 */
[----:B0-----:R-:W4:Y:S04]  /*1cbe0*/  LDL.LU.64 R8, [R1+0x480] ;  /* 0x0004800001087983 */ /* 0x001f280000300a00 */
        /* <DEDUP_REMOVED lines=29> */
[----:B------:R-:W-:-:S04]  /*1cdc0*/  IMAD.WIDE R10, R25, 0x2, R10 ;  /* 0x00000002190a7825 */ /* 0x000fc800078e020a */
[----:B--2---:R-:W-:-:S05]  /*1cdd0*/  IMAD.WIDE R26, R25, 0x2, R26 ;  /* 0x00000002191a7825 */ /* 0x004fca00078e021a */
[----:B------:R3:W-:Y:S02]  /*1cde0*/  STL.64 [R1+0x108], R26 ;  /* 0x0001081a01007387 */ /* 0x0007e40000100a00 */
[----:B---3--:R-:W-:-:S04]  /*1cdf0*/  IMAD.WIDE R26, R25, 0x2, R22 ;  /* 0x00000002191a7825 */ /* 0x008fc800078e0216 */
[----:B------:R-:W-:-:S04]  /*1ce00*/  IMAD.WIDE R22, R25, 0x2, R20 ;  /* 0x0000000219167825 */ /* 0x000fc800078e0214 */
[----:B------:R-:W-:-:S04]  /*1ce10*/  IMAD.WIDE R20, R25, 0x2, R18 ;  /* 0x0000000219147825 */ /* 0x000fc800078e0212 */
[----:B------:R-:W-:-:S04]  /*1ce20*/  IMAD.WIDE R18, R25, 0x2, R16 ;  /* 0x0000000219127825 */ /* 0x000fc800078e0210 */
[C---:B------:R-:W-:Y:S01]  /*1ce30*/  IMAD.WIDE R16, R25.reuse, 0x2, R14 ;  /* 0x0000000219107825 */ /* 0x040fe200078e020e */
[----:B------:R-:W-:Y:S03]  /*1ce40*/  STL.64 [R1+0x100], R26 ;  /* 0x0001001a01007387 */ /* 0x000fe60000100a00 */
[C---:B------:R-:W-:Y:S01]  /*1ce50*/  IMAD.WIDE R14, R25.reuse, 0x2, R12 ;  /* 0x00000002190e7825 */ /* 0x040fe200078e020c */
[----:B------:R-:W-:Y:S04]  /*1ce60*/  STL.64 [R1+0xf8], R22 ;  /* 0x0000f81601007387 */ /* 0x000fe80000100a00 */
[----:B------:R-:W-:Y:S04]  /*1ce70*/  STL.64 [R1+0xf0], R20 ;  /* 0x0000f01401007387 */ /* 0x000fe80000100a00 */
[----:B------:R-:W-:Y:S04]  /*1ce80*/  STL.64 [R1+0xe8], R18 ;  /* 0x0000e81201007387 */ /* 0x000fe80000100a00 */
[----:B------:R-:W-:Y:S01]  /*1ce90*/  STL.64 [R1+0xe0], R16 ;  /* 0x0000e01001007387 */ /* 0x000fe20000100a00 */
[----:B------:R-:W-:-:S03]  /*1cea0*/  IMAD.WIDE R12, R25, 0x2, R28 ;  /* 0x00000002190c7825 */ /* 0x000fc600078e021c */
[----:B------:R-:W-:Y:S04]  /*1ceb0*/  STL.64 [R1+0xd8], R14 ;  /* 0x0000d80e01007387 */ /* 0x000fe80000100a00 */
[----:B------:R-:W2:Y:S04]  /*1cec0*/  LDL.LU.64 R28, [R1+0x488] ;  /* 0x00048800011c7983 */ /* 0x000ea80000300a00 */
[----:B------:R0:W-:Y:S04]  /*1ced0*/  STL.64 [R1+0xd0], R10 ;  /* 0x0000d00a01007387 */ /* 0x0001e80000100a00 */
[----:B------:R-:W-:Y:S01]  /*1cee0*/  STL.64 [R1+0xc8], R12 ;  /* 0x0000c80c01007387 */ /* 0x000fe20000100a00 */
[----:B0-----:R-:W-:-:S04]  /*1cef0*/  IMAD.WIDE R10, R25, 0x2, R4 ;  /* 0x00000002190a7825 */ /* 0x001fc800078e0204 */
[C---:B------:R-:W-:Y:S02]  /*1cf00*/  IMAD.WIDE R4, R25.reuse, 0x2, R2 ;  /* 0x0000000219047825 */ /* 0x040fe400078e0202 */
[----:B------:R-:W3:Y:S04]  /*1cf10*/  LDL.LU.64 R2, [R1+0x498] ;  /* 0x0004980001027983 */ /* 0x000ee80000300a00 */
[----:B------:R-:W-:Y:S04]  /*1cf20*/  STL.64 [R1+0xc0], R10 ;  /* 0x0000c00a01007387 */ /* 0x000fe80000100a00 */
[----:B---3--:R0:W-:Y:S04]  /*1cf30*/  STL.64 [R1+0xa90], R2 ;  /* 0x000a900201007387 */ /* 0x0081e80000100a00 */
[----:B------:R1:W-:Y:S04]  /*1cf40*/  STL.64 [R1+0xb8], R4 ;  /* 0x0000b80401007387 */ /* 0x0003e80000100a00 */
[----:B0-----:R-:W3:Y:S04]  /*1cf50*/  LDL.LU.64 R2, [R1+0x490] ;  /* 0x0004900001027983 */ /* 0x001ee80000300a00 */
[----:B-1----:R-:W2:Y:S01]  /*1cf60*/  LDL.LU.64 R4, [R1+0x4a8] ;  /* 0x0004a80001047983 */ /* 0x002ea20000300a00 */
[----:B------:R-:W-:-:S04]  /*1cf70*/  IMAD.WIDE R10, R25, 0x2, R6 ;  /* 0x00000002190a7825 */ /* 0x000fc800078e0206 */
[C---:B----4-:R-:W-:Y:S01]  /*1cf80*/  IMAD.WIDE R12, R25.reuse, 0x2, R8 ;  /* 0x00000002190c7825 */ /* 0x050fe200078e0208 */
[----:B--2---:R0:W-:Y:S04]  /*1cf90*/  STL.64 [R1+0xa88], R4 ;  /* 0x000a880401007387 */ /* 0x0041e80000100a00 */
[----:B0-----:R-:W2:Y:S04]  /*1cfa0*/  LDL.LU.64 R4, [R1+0x4a0] ;  /* 0x0004a00001047983 */ /* 0x001ea80000300a00 */
[----:B------:R-:W4:Y:S04]  /*1cfb0*/  LDL.LU.64 R6, [R1+0x4b0] ;  /* 0x0004b00001067983 */ /* 0x000f280000300a00 */
[----:B------:R0:W-:Y:S04]  /*1cfc0*/  STL.64 [R1+0xb0], R10 ;  /* 0x0000b00a01007387 */ /* 0x0001e80000100a00 */
[----:B------:R-:W2:Y:S04]  /*1cfd0*/  LDL.LU.64 R8, [R1+0x4b8] ;  /* 0x0004b80001087983 */ /* 0x000ea80000300a00 */
[----:B0-----:R-:W2:Y:S04]  /*1cfe0*/  LDL.LU.64 R10, [R1+0x4c0] ;  /* 0x0004c000010a7983 */ /* 0x001ea80000300a00 */
[----:B------:R0:W-:Y:S04]  /*1cff0*/  STL.64 [R1+0xa8], R12 ;  /* 0x0000a80c01007387 */ /* 0x0001e80000100a00 */
[----:B0-----:R-:W2:Y:S04]  /*1d000*/  LDL.LU.64 R12, [R1+0x4c8] ;  /* 0x0004c800010c7983 */ /* 0x001ea80000300a00 */
[----:B------:R-:W2:Y:S04]  /*1d010*/  LDL.LU.64 R14, [R1+0x4d8] ;  /* 0x0004d800010e7983 */ /* 0x000ea80000300a00 */
[----:B--2---:R0:W-:Y:S04]  /*1d020*/  STL.64 [R1+0xa80], R14 ;  /* 0x000a800e01007387 */ /* 0x0041e80000100a00 */
[----:B0-----:R-:W2:Y:S04]  /*1d030*/  LDL.LU.64 R14, [R1+0x4d0] ;  /* 0x0004d000010e7983 */ /* 0x001ea80000300a00 */
[----:B------:R-:W2:Y:S04]  /*1d040*/  LDL.LU.64 R16, [R1+0x4f0] ;  /* 0x0004f00001107983 */ /* 0x000ea80000300a00 */
[----:B--2---:R0:W-:Y:S04]  /*1d050*/  STL.64 [R1+0xa70], R16 ;  /* 0x000a701001007387 */ /* 0x0041e80000100a00 */
[----:B0-----:R-:W2:Y:S04]  /*1d060*/  LDL.LU.64 R16, [R1+0x4e8] ;  /* 0x0004e80001107983 */ /* 0x001ea80000300a00 */
[----:B--2---:R0:W-:Y:S04]  /*1d070*/  STL.64 [R1+0xa78], R16 ;  /* 0x000a781001007387 */ /* 0x0041e80000100a00 */
[----:B0-----:R-:W2:Y:S04]  /*1d080*/  LDL.LU.64 R16, [R1+0x4e0] ;  /* 0x0004e00001107983 */ /* 0x001ea80000300a00 */
[----:B------:R-:W2:Y:S04]  /*1d090*/  LDL.LU.64 R18, [R1+0x500] ;  /* 0x0005000001127983 */ /* 0x000ea80000300a00 */
[----:B--2---:R0:W-:Y:S04]  /*1d0a0*/  STL.64 [R1+0xa68], R18 ;  /* 0x000a681201007387 */ /* 0x0041e80000100a00 */
[----:B0-----:R-:W2:Y:S04]  /*1d0b0*/  LDL.LU.64 R18, [R1+0x4f8] ;  /* 0x0004f80001127983 */ /* 0x001ea80000300a00 */
[----:B------:R-:W2:Y:S04]  /*1d0c0*/  LDL.LU.64 R20, [R1+0x518] ;  /* 0x0005180001147983 */ /* 0x000ea80000300a00 */
        /* <DEDUP_REMOVED lines=8> */
[----:B------:R0:W-:Y:S04]  /*1d150*/  STL.64 [R1+0xa0], R28 ;  /* 0x0000a01c01007387 */ /* 0x0001e80000100a00 */
[----:B0-----:R-:W2:Y:S04]  /*1d160*/  LDL.LU.64 R28, [R1+0x530] ;  /* 0x00053000011c7983 */ /* 0x001ea80000300a00 */
[----:B------:R0:W-:Y:S04]  /*1d170*/  STL.64 [R1+0x98], R2 ;  /* 0x0000980201007387 */ /* 0x0001e80000100a00 */
[----:B0-----:R-:W2:Y:S01]  /*1d180*/  LDL.LU.64 R2, [R1+0xa90] ;  /* 0x000a900001027983 */ /* 0x001ea20000300a00 */
[----:B------:R-:W-:-:S04]  /*1d190*/  IMAD.WIDE R4, R25, 0x2, R4 ;  /* 0x0000000219047825 */ /* 0x000fc800078e0204 */
[----:B--2---:R-:W-:-:S05]  /*1d1a0*/  IMAD.WIDE R2, R25, 0x2, R2 ;  /* 0x0000000219027825 */ /* 0x004fca00078e0202 */
[----:B------:R0:W-:Y:S04]  /*1d1b0*/  STL.64 [R1+0x90], R2 ;  /* 0x0000900201007387 */ /* 0x0001e80000100a00 */
[----:B0-----:R-:W2:Y:S04]  /*1d1c0*/  LDL.LU.64 R2, [R1+0x538] ;  /* 0x0005380001027983 */ /* 0x001ea80000300a00 */
[----:B------:R0:W-:Y:S04]  /*1d1d0*/  STL.64 [R1+0x88], R4 ;  /* 0x0000880401007387 */ /* 0x0001e80000100a00 */
[----:B0-----:R-:W2:Y:S01]  /*1d1e0*/  LDL.LU.64 R4, [R1+0xa88] ;  /* 0x000a880001047983 */ /* 0x001ea20000300a00 */
[----:B----4-:R-:W-:-:S04]  /*1d1f0*/  IMAD.WIDE R6, R25, 0x2, R6 ;  /* 0x0000000219067825 */ /* 0x010fc800078e0206 */
        /* <DEDUP_REMOVED lines=22> */
[----:B0-----:R-:W2:Y:S02]  /*1d360*/  LDL.LU.64 R16, [R1+0xa78] ;  /* 0x000a780001107983 */ /* 0x001ea40000300a00 */
[----:B--2---:R-:W-:-:S05]  /*1d370*/  IMAD.WIDE R16, R25, 0x2, R16 ;  /* 0x0000000219107825 */ /* 0x004fca00078e0210 */
        /* <DEDUP_REMOVED lines=17> */
[----:B---3--:R-:W-:-:S04]  /*1d490*/  IMAD.WIDE R26, R25, 0x2, R26 ;  /* 0x00000002191a7825 */ /* 0x008fc800078e021a */
[----:B------:R-:W-:-:S04]  /*1d4a0*/  IMAD.WIDE R28, R25, 0x2, R28 ;  /* 0x00000002191c7825 */ /* 0x000fc800078e021c */
[----:B------:R-:W-:-:S04]  /*1d4b0*/  IMAD.WIDE R2, R25, 0x2, R2 ;  /* 0x0000000219027825 */ /* 0x000fc800078e0202 */
[----:B------:R-:W-:-:S04]  /*1d4c0*/  IMAD.WIDE R4, R25, 0x2, R4 ;  /* 0x0000000219047825 */ /* 0x000fc800078e0204 */
[----:B----4-:R-:W-:-:S04]  /*1d4d0*/  IMAD.WIDE R6, R25, 0x2, R6 ;  /* 0x0000000219067825 */ /* 0x010fc800078e0206 */
[----:B------:R-:W-:-:S04]  /*1d4e0*/  IMAD.WIDE R8, R25, 0x2, R8 ;  /* 0x0000000219087825 */ /* 0x000fc800078e0208 */
[----:B------:R-:W-:-:S04]  /*1d4f0*/  IMAD.WIDE R10, R25, 0x2, R10 ;  /* 0x00000002190a7825 */ /* 0x000fc800078e020a */
[----:B------:R-:W-:-:S04]  /*1d500*/  IMAD.WIDE R12, R25, 0x2, R12 ;  /* 0x00000002190c7825 */ /* 0x000fc800078e020c */
[----:B--2---:R-:W-:-:S05]  /*1d510*/  IMAD.WIDE R20, R25, 0x2, R20 ;  /* 0x0000000219147825 */ /* 0x004fca00078e0214 */
[----:B------:R0:W-:Y:S04]  /*1d520*/  STL.64 [R1+0x10], R20 ;  /* 0x0000101401007387 */ /* 0x0001e80000100a00 */
[----:B0-----:R-:W2:Y:S04]  /*1d530*/  LDL.LU.64 R20, [R1+0x580] ;  /* 0x0005800001147983 */ /* 0x001ea80000300a00 */
[----:B------:R0:W-:Y:S02]  /*1d540*/  STL.64 [R1+0x8], R26 ;  /* 0x0000081a01007387 */ /* 0x0001e40000100a00 */
[----:B0-----:R-:W-:-:S02]  /*1d550*/  IMAD.WIDE R26, R25, 0x2, R22 ;  /* 0x00000002191a7825 */ /* 0x001fc400078e0216 */
[----:B------:R-:W3:Y:S04]  /*1d560*/  LDL.LU.64 R22, [R1+0x588] ;  /* 0x0005880001167983 */ /* 0x000ee80000300a00 */
[----:B------:R0:W-:Y:S04]  /*1d570*/  STL.64 [R1], R26 ;  /* 0x0000001a01007387 */ /* 0x0001e80000100a00 */
[----:B------:R-:W-:Y:S01]  /*1d580*/  STL.64 [R1+0x9d8], R28 ;  /* 0x0009d81c01007387 */ /* 0x000fe20000100a00 */
[----:B------:R-:W-:-:S03]  /*1d590*/  IMAD.WIDE R14, R25, 0x2, R14 ;  /* 0x00000002190e7825 */ /* 0x000fc600078e020e */
[----:B0-----:R-:W4:Y:S04]  /*1d5a0*/  LDL.LU.64 R26, [R1+0x790] ;  /* 0x00079000011a7983 */ /* 0x001f280000300a00 */
[----:B------:R-:W-:Y:S04]  /*1d5b0*/  STL.64 [R1+0x9e0], R2 ;  /* 0x0009e00201007387 */ /* 0x000fe80000100a00 */
[----:B------:R-:W-:Y:S04]  /*1d5c0*/  STL.64 [R1+0x9e8], R4 ;  /* 0x0009e80401007387 */ /* 0x000fe80000100a00 */
[----:B------:R-:W-:Y:S04]  /*1d5d0*/  STL.64 [R1+0x9f0], R6 ;  /* 0x0009f00601007387 */ /* 0x000fe80000100a00 */
[----:B------:R-:W-:Y:S04]  /*1d5e0*/  STL.64 [R1+0x9f8], R8 ;  /* 0x0009f80801007387 */ /* 0x000fe80000100a00 */
[----:B------:R-:W-:Y:S04]  /*1d5f0*/  STL.64 [R1+0xa00], R10 ;  /* 0x000a000a01007387 */ /* 0x000fe80000100a00 */
[----:B------:R0:W-:Y:S01]  /*1d600*/  STL.64 [R1+0xa08], R12 ;  /* 0x000a080c01007387 */ /* 0x0001e20000100a00 */
[----:B------:R-:W-:-:S04]  /*1d610*/  IMAD.WIDE R16, R25, 0x2, R16 ;  /* 0x0000000219107825 */ /* 0x000fc800078e0210 */
[C---:B------:R-:W-:Y:S01]  /*1d620*/  IMAD.WIDE R18, R25.reuse, 0x2, R18 ;  /* 0x0000000219127825 */ /* 0x040fe200078e0212 */
[----:B0-----:R-:W4:Y:S04]  /*1d630*/  LDL.LU.64 R12, [R1+0x388] ;  /* 0x00038800010c7983 */ /* 0x001f280000300a00 */
[----:B------:R-:W4:Y:S04]  /*1d640*/  LDL.LU.64 R10, [R1+0x370] ;  /* 0x00037000010a7983 */ /* 0x000f280000300a00 */
[----:B------:R0:W-:Y:S04]  /*1d650*/  STL.64 [R1+0xa10], R14 ;  /* 0x000a100e01007387 */ /* 0x0001e80000100a00 */
[----:B0-----:R-:W4:Y:S04]  /*1d660*/  LDL.LU.64 R14, [R1+0x390] ;  /* 0x00039000010e7983 */ /* 0x001f280000300a00 */
[----:B------:R0:W-:Y:S04]  /*1d670*/  STL.64 [R1+0xa18], R16 ;  /* 0x000a181001007387 */ /* 0x0001e80000100a00 */
[----:B0-----:R-:W4:Y:S04]  /*1d680*/  LDL.LU.64 R16, [R1+0x368] ;  /* 0x0003680001107983 */ /* 0x001f280000300a00 */
[----:B------:R-:W4:Y:S04]  /*1d690*/  LDL.LU.64 R8, [R1+0x360] ;  /* 0x0003600001087983 */ /* 0x000f280000300a00 */
[----:B------:R0:W-:Y:S04]  /*1d6a0*/  STL.64 [R1+0xa20], R18 ;  /* 0x000a201201007387 */ /* 0x0001e80000100a00 */
[----:B0-----:R-:W4:Y:S04]  /*1d6b0*/  LDL.LU.64 R18, [R1+0x378] ;  /* 0x0003780001127983 */ /* 0x001f280000300a00 */
[----:B------:R-:W4:Y:S01]  /*1d6c0*/  LDL.LU.64 R6, [R1+0x358] ;  /* 0x0003580001067983 */ /* 0x000f220000300a00 */
[----:B--2---:R-:W-:-:S05]  /*1d6d0*/  IMAD.WIDE R20, R25, 0x2, R20 ;  /* 0x0000000219147825 */ /* 0x004fca00078e0214 */
[----:B------:R0:W-:Y:S04]  /*1d6e0*/  STL.64 [R1+0xa28], R20 ;  /* 0x000a281401007387 */ /* 0x0001e80000100a00 */
[----:B0-----:R-:W2:Y:S01]  /*1d6f0*/  LDL.LU.64 R20, [R1+0x380] ;  /* 0x0003800001147983 */ /* 0x001ea20000300a00 */
[----:B---3--:R-:W-:-:S03]  /*1d700*/  IMAD.WIDE R22, R25, 0x2, R22 ;  /* 0x0000000219167825 */ /* 0x008fc600078e0216 */
[----:B------:R-:W3:Y:S04]  /*1d710*/  LDL.LU.64 R4, [R1+0x350] ;  /* 0x0003500001047983 */ /* 0x000ee80000300a00 */
[----:B------:R-:W-:Y:S04]  /*1d720*/  STL.64 [R1+0xa30], R22 ;  /* 0x000a301601007387 */ /* 0x000fe80000100a00 */
[----:B------:R-:W3:Y:S04]  /*1d730*/  LDL.LU.64 R2, [R1+0x348] ;  /* 0x0003480001027983 */ /* 0x000ee80000300a00 */
[----:B------:R-:W3:Y:S01]  /*1d740*/  LDL.LU.64 R28, [R1+0x340] ;  /* 0x00034000011c7983 */ /* 0x000ee20000300a00 */
[----:B----4-:R-:W-:-:S05]  /*1d750*/  IMAD.WIDE R26, R25, 0x2, R26 ;  /* 0x00000002191a7825 */ /* 0x010fca00078e021a */
[----:B------:R-:W-:Y:S04]  /*1d760*/  STL.64 [R1+0xa40], R26 ;  /* 0x000a401a01007387 */ /* 0x000fe80000100a00 */
[----:B------:R-:W-:Y:S04]  /*1d770*/  STL [R1+0xa38], R24 ;  /* 0x000a381801007387 */ /* 0x000fe80000100800 */
[----:B------:R0:W-:Y:S01]  /*1d780*/  STL [R1+0x390], R14 ;  /* 0x0003900e01007387 */ /* 0x0001e20000100800 */
[----:B------:R-:W-:-:S03]  /*1d790*/  IMAD.MOV.U32 R0, RZ, RZ, R15 ;  /* 0x000000ffff007224 */ /* 0x000fc600078e000f */
[----:B0-----:R-:W4:Y:S04]  /*1d7a0*/  LDL.LU.64 R14, [R1+0x338] ;  /* 0x00033800010e7983 */ /* 0x001f280000300a00 */
[----:B------:R0:W-:Y:S04]  /*1d7b0*/  STL [R1+0x534], R0 ;  /* 0x0005340001007387 */ /* 0x0001e80000100800 */
[----:B------:R1:W-:Y:S01]  /*1d7c0*/  STL [R1+0x388], R12 ;  /* 0x0003880c01007387 */ /* 0x0003e20000100800 */
[----:B0-----:R-:W-:-:S03]  /*1d7d0*/  IMAD.MOV.U32 R0, RZ, RZ, R13 ;  /* 0x000000ffff007224 */ /* 0x001fc600078e000d */
[----:B-1----:R-:W3:Y:S04]  /*1d7e0*/  LDL.LU.64 R12, [R1+0x330] ;  /* 0x00033000010c7983 */ /* 0x002ee80000300a00 */
[----:B------:R0:W-:Y:S04]  /*1d7f0*/  STL [R1+0x52c], R0 ;  /* 0x00052c0001007387 */ /* 0x0001e80000100800 */
[----:B--2---:R1:W-:Y:S01]  /*1d800*/  STL [R1+0x380], R20 ;  /* 0x0003801401007387 */ /* 0x0043e20000100800 */
[----:B0-----:R-:W-:-:S03]  /*1d810*/  IMAD.MOV.U32 R0, RZ, RZ, R21 ;  /* 0x000000ffff007224 */ /* 0x001fc600078e0015 */
[----:B-1----:R-:W2:Y:S04]  /*1d820*/  LDL.LU.64 R20, [R1+0x328] ;  /* 0x0003280001147983 */ /* 0x002ea80000300a00 */
[----:B------:R0:W-:Y:S04]  /*1d830*/  STL [R1+0x524], R0 ;  /* 0x0005240001007387 */ /* 0x0001e80000100800 */
[----:B------:R1:W-:Y:S01]  /*1d840*/  STL [R1+0x378], R18 ;  /* 0x0003781201007387 */ /* 0x0003e20000100800 */
        /* <DEDUP_REMOVED lines=19> */
[----:B---3--:R1:W-:Y:S01]  /*1d980*/  STL [R1+0x350], R4 ;  /* 0x0003500401007387 */ /* 0x0083e20000100800 */
[----:B0-----:R-:W-:-:S03]  /*1d990*/  IMAD.MOV.U32 R0, RZ, RZ, R5 ;  /* 0x000000ffff007224 */ /* 0x001fc600078e0005 */
[----:B-1----:R-:W3:Y:S04]  /*1d9a0*/  LDL.LU.64 R4, [R1+0x2f8] ;  /* 0x0002f80001047983 */ /* 0x002ee80000300a00 */
[----:B------:R0:W-:Y:S04]  /*1d9b0*/  STL [R1+0x354], R0 ;  /* 0x0003540001007387 */ /* 0x0001e80000100800 */
[----:B------:R1:W-:Y:S01]  /*1d9c0*/  STL [R1+0x348], R2 ;  /* 0x0003480201007387 */ /* 0x0003e20000100800 */
[----:B0-----:R-:W-:-:S03]  /*1d9d0*/  IMAD.MOV.U32 R0, RZ, RZ, R3 ;  /* 0x000000ffff007224 */ /* 0x001fc600078e0003 */
[----:B-1----:R-:W3:Y:S04]  /*1d9e0*/  LDL.LU.64 R2, [R1+0x2f0] ;  /* 0x0002f00001027983 */ /* 0x002ee80000300a00 */
[----:B------:R0:W-:Y:S04]  /*1d9f0*/  STL [R1+0x34c], R0 ;  /* 0x00034c0001007387 */ /* 0x0001e80000100800 */
[----:B------:R1:W-:Y:S01]  /*1da00*/  STL [R1+0x340], R28 ;  /* 0x0003401c01007387 */ /* 0x0003e20000100800 */
[----:B0-----:R-:W-:-:S03]  /*1da10*/  IMAD.MOV.U32 R0, RZ, RZ, R29 ;  /* 0x000000ffff007224 */ /* 0x001fc600078e001d */
[----:B-1----:R-:W3:Y:S04]  /*1da20*/  LDL.LU.64 R28, [R1+0x2e8] ;  /* 0x0002e800011c7983 */ /* 0x002ee80000300a00 */
[----:B------:R0:W-:Y:S04]  /*1da30*/  STL [R1+0x344], R0 ;  /* 0x0003440001007387 */ /* 0x0001e80000100800 */
[----:B----4-:R1:W-:Y:S01]  /*1da40*/  STL [R1+0x338], R14 ;  /* 0x0003380e01007387 */ /* 0x0103e20000100800 */
[----:B0-----:R-:W-:-:S03]  /*1da50*/  IMAD.MOV.U32 R0, RZ, RZ, R15 ;  /* 0x000000ffff007224 */ /* 0x001fc600078e000f */
[----:B-1----:R-:W4:Y:S04]  /*1da60*/  LDL.LU.64 R14, [R1+0x2e0] ;  /* 0x0002e000010e7983 */ /* 0x002f280000300a00 */
[----:B------:R0:W-:Y:S04]  /*1da70*/  STL [R1+0x33c], R0 ;  /* 0x00033c0001007387 */ /* 0x0001e80000100800 */
[----:B------:R1:W-:Y:S01]  /*1da80*/  STL [R1+0x330], R12 ;  /* 0x0003300c01007387 */ /* 0x0003e20000100800 */
[----:B0-----:R-:W-:-:S03]  /*1da90*/  IMAD.MOV.U32 R0, RZ, RZ, R13 ;  /* 0x000000ffff007224 */ /* 0x001fc600078e000d */
[----:B-1----:R-:W4:Y:S04]  /*1daa0*/  LDL.LU.64 R12, [R1+0x2d8] ;  /* 0x0002d800010c7983 */ /* 0x002f280000300a00 */
        /* <DEDUP_REMOVED lines=145> */
[----:B------:R-:W-:Y:S04]  /*1e3c0*/  STL [R1+0x41c], R16 ;  /* 0x00041c1001007387 */ /* 0x000fe80000100800 */
[----:B------:R-:W2:Y:S01]  /*1e3d0*/  LDL.LU.64 R22, [R1+0x1b0] ;  /* 0x0001b00001167983 */ /* 0x000ea20000300a00 */
[----:B0-----:R-:W-:-:S05]  /*1e3e0*/  IMAD.MOV.U32 R0, RZ, RZ, R17 ;  /* 0x000000ffff007224 */ /* 0x001fca00078e0011 */
        /* <DEDUP_REMOVED lines=9> */
[----:B---3--:R1:W-:Y:S04]  /*1e480*/  STL [R1+0x428], R4 ;  /* 0x0004280401007387 */ /* 0x0083e80000100800 */
[----:B------:R-:W3:Y:S01]  /*1e490*/  LDL.LU.64 R16, [R1+0x198] ;  /* 0x0001980001107983 */ /* 0x000ee20000300a00 */
[----:B0-----:R-:W-:-:S05]  /*1e4a0*/  IMAD.MOV.U32 R0, RZ, RZ, R5 ;  /* 0x000000ffff007224 */ /* 0x001fca00078e0005 */
[----:B------:R0:W-:Y:S04]  /*1e4b0*/  STL [R1+0x1f0], R0 ;  /* 0x0001f00001007387 */ /* 0x0001e80000100800 */
[----:B------:R0:W-:Y:S04]  /*1e4c0*/  STL [R1+0x42c], R2 ;  /* 0x00042c0201007387 */ /* 0x0001e80000100800 */
[----:B-1----:R-:W3:Y:S01]  /*1e4d0*/  LDL.LU.64 R4, [R1+0x190] ;  /* 0x0001900001047983 */ /* 0x002ee20000300a00 */
[----:B0-----:R-:W-:-:S05]  /*1e4e0*/  IMAD.MOV.U32 R0, RZ, RZ, R3 ;  /* 0x000000ffff007224 */ /* 0x001fca00078e0003 */
[----:B------:R0:W-:Y:S04]  /*1e4f0*/  STL [R1+0x1e8], R0 ;  /* 0x0001e80001007387 */ /* 0x0001e80000100800 */
[----:B------:R1:W-:Y:S04]  /*1e500*/  STL [R1+0x430], R28 ;  /* 0x0004301c01007387 */ /* 0x0003e80000100800 */
[----:B------:R-:W3:Y:S01]  /*1e510*/  LDL.LU.64 R2, [R1+0x188] ;  /* 0x0001880001027983 */ /* 0x000ee20000300a00 */
[----:B0-----:R-:W-:-:S03]  /*1e520*/  IMAD.MOV.U32 R0, RZ, RZ, R29 ;  /* 0x000000ffff007224 */ /* 0x001fc600078e001d */
[----:B----4-:R-:W-:Y:S04]  /*1e530*/  STL [R1+0x434], R14 ;  /* 0x0004340e01007387 */ /* 0x010fe80000100800 */
[----:B------:R0:W-:Y:S04]  /*1e540*/  STL [R1+0x1e0], R0 ;  /* 0x0001e00001007387 */ /* 0x0001e80000100800 */
[----:B-1----:R-:W4:Y:S01]  /*1e550*/  LDL.LU.64 R28, [R1+0x180] ;  /* 0x00018000011c7983 */ /* 0x002f220000300a00 */
[----:B0-----:R-:W-:-:S03]  /*1e560*/  IMAD.MOV.U32 R0, RZ, RZ, R15 ;  /* 0x000000ffff007224 */ /* 0x001fc600078e000f */
[----:B------:R-:W-:Y:S04]  /*1e570*/  STL [R1+0x438], R12 ;  /* 0x0004380c01007387 */ /* 0x000fe80000100800 */
[----:B------:R0:W-:Y:S04]  /*1e580*/  STL [R1+0x1d8], R0 ;  /* 0x0001d80001007387 */ /* 0x0001e80000100800 */
[----:B------:R-:W4:Y:S01]  /*1e590*/  LDL.LU.64 R14, [R1+0x178] ;  /* 0x00017800010e7983 */ /* 0x000f220000300a00 */
[----:B0-----:R-:W-:-:S03]  /*1e5a0*/  IMAD.MOV.U32 R0, RZ, RZ, R13 ;  /* 0x000000ffff007224 */ /* 0x001fc600078e000d */
[----:B--2---:R-:W-:Y:S04]  /*1e5b0*/  STL [R1+0x43c], R20 ;  /* 0x00043c1401007387 */ /* 0x004fe80000100800 */
[----:B------:R0:W-:Y:S04]  /*1e5c0*/  STL [R1+0x1d0], R0 ;  /* 0x0001d00001007387 */ /* 0x0001e80000100800 */
[----:B------:R-:W2:Y:S01]  /*1e5d0*/  LDL.LU.64 R12, [R1+0x170] ;  /* 0x00017000010c7983 */ /* 0x000ea20000300a00 */
[----:B0-----:R-:W-:-:S03]  /*1e5e0*/  IMAD.MOV.U32 R0, RZ, RZ, R21 ;  /* 0x000000ffff007224 */ /* 0x001fc600078e0015 */
[----:B------:R-:W-:Y:S04]  /*1e5f0*/  STL [R1+0x440], R18 ;  /* 0x0004401201007387 */ /* 0x000fe80000100800 */
[----:B------:R0:W-:Y:S04]  /*1e600*/  STL [R1+0x1c8], R0 ;  /* 0x0001c80001007387 */ /* 0x0001e80000100800 */
[----:B------:R-:W2:Y:S01]  /*1e610*/  LDL.LU.64 R20, [R1+0x168] ;  /* 0x0001680001147983 */ /* 0x000ea20000300a00 */
[----:B0-----:R-:W-:-:S03]  /*1e620*/  IMAD.MOV.U32 R0, RZ, RZ, R19 ;  /* 0x000000ffff007224 */ /* 0x001fc600078e0013 */
[----:B------:R-:W-:Y:S04]  /*1e630*/  STL [R1+0x444], R10 ;  /* 0x0004440a01007387 */ /* 0x000fe80000100800 */
[----:B------:R0:W-:Y:S04]  /*1e640*/  STL [R1+0x1c0], R0 ;  /* 0x0001c00001007387 */ /* 0x0001e80000100800 */
[----:B------:R-:W2:Y:S04]  /*1e650*/  LDL.LU.64 R18, [R1+0x160] ;  /* 0x0001600001127983 */ /* 0x000ea80000300a00 */
[----:B------:R-:W-:Y:S01]  /*1e660*/  STL [R1+0x448], R22 ;  /* 0x0004481601007387 */ /* 0x000fe20000100800 */
[----:B0-----:R-:W-:-:S05]  /*1e670*/  IMAD.MOV.U32 R0, RZ, RZ, R11 ;  /* 0x000000ffff007224 */ /* 0x001fca00078e000b */
[----:B------:R0:W-:Y:S04]  /*1e680*/  STL [R1+0x1b8], R0 ;  /* 0x0001b80001007387 */ /* 0x0001e80000100800 */
[----:B------:R-:W2:Y:S01]  /*1e690*/  LDL.LU.64 R10, [R1+0x158] ;  /* 0x00015800010a7983 */ /* 0x000ea20000300a00 */
[----:B0-----:R-:W-:-:S03]  /*1e6a0*/  IMAD.MOV.U32 R0, RZ, RZ, R23 ;  /* 0x000000ffff007224 */ /* 0x001fc600078e0017 */
[----:B------:R-:W-:Y:S04]  /*1e6b0*/  STL [R1+0x44c], R8 ;  /* 0x00044c0801007387 */ /* 0x000fe80000100800 */
[----:B------:R0:W-:Y:S02]  /*1e6c0*/  STL [R1+0x1b0], R0 ;  /* 0x0001b00001007387 */ /* 0x0001e40000100800 */
[----:B0-----:R-:W-:Y:S02]  /*1e6d0*/  IMAD.MOV.U32 R0, RZ, RZ, R9 ;  /* 0x000000ffff007224 */ /* 0x001fe400078e0009 */
[----:B------:R-:W2:Y:S04]  /*1e6e0*/  LDL.LU.64 R8, [R1+0x150] ;  /* 0x0001500001087983 */ /* 0x000ea80000300a00 */
        /* <DEDUP_REMOVED lines=9> */
[----:B------:R1:W-:Y:S04]  /*1e780*/  STL [R1+0x458], R4 ;  /* 0x0004580401007387 */ /* 0x0003e80000100800 */
[----:B------:R-:W-:Y:S01]  /*1e790*/  STL [R1+0x45c], R2 ;  /* 0x00045c0201007387 */ /* 0x000fe20000100800 */
[----:B0-----:R-:W-:-:S05]  /*1e7a0*/  IMAD.MOV.U32 R0, RZ, RZ, R5 ;  /* 0x000000ffff007224 */ /* 0x001fca00078e0005 */
[----:B------:R0:W-:Y:S04]  /*1e7b0*/  STL [R1+0x19c], R0 ;  /* 0x00019c0001007387 */ /* 0x0001e80000100800 */
[----:B-1----:R-:W3:Y:S04]  /*1e7c0*/  LDL.LU.64 R4, [R1+0x138] ;  /* 0x0001380001047983 */ /* 0x002ee80000300a00 */
[----:B----4-:R-:W-:Y:S01]  /*1e7d0*/  STL [R1+0x460], R28 ;  /* 0x0004601c01007387 */ /* 0x010fe20000100800 */
[----:B0-----:R-:W-:-:S05]  /*1e7e0*/  IMAD.MOV.U32 R0, RZ, RZ, R3 ;  /* 0x000000ffff007224 */ /* 0x001fca00078e0003 */
[----:B------:R0:W-:Y:S04]  /*1e7f0*/  STL [R1+0x1a4], R0 ;  /* 0x0001a40001007387 */ /* 0x0001e80000100800 */
[----:B------:R-:W4:Y:S04]  /*1e800*/  LDL.LU.64 R2, [R1+0x130] ;  /* 0x0001300001027983 */ /* 0x000f280000300a00 */
[----:B------:R-:W-:Y:S01]  /*1e810*/  STL [R1+0x464], R14 ;  /* 0x0004640e01007387 */ /* 0x000fe20000100800 */
[----:B0-----:R-:W-:-:S05]  /*1e820*/  IMAD.MOV.U32 R0, RZ, RZ, R29 ;  /* 0x000000ffff007224 */ /* 0x001fca00078e001d */
        /* <DEDUP_REMOVED lines=13> */
[----:B------:R-:W2:Y:S01]  /*1e900*/  LDL.LU.64 R26, [R1+0x110] ;  /* 0x00011000011a7983 */ /* 0x000ea20000300a00 */
[----:B0-----:R-:W-:-:S05]  /*1e910*/  IMAD.MOV.U32 R0, RZ, RZ, R19 ;  /* 0x000000ffff007224 */ /* 0x001fca00078e0013 */
[----:B------:R0:W-:Y:S04]  /*1e920*/  STL [R1+0x1cc], R0 ;  /* 0x0001cc0001007387 */ /* 0x0001e80000100800 */
[----:B------:R1:W-:Y:S04]  /*1e930*/  STL [R1+0x474], R10 ;  /* 0x0004740a01007387 */ /* 0x0003e80000100800 */
[----:B------:R-:W2:Y:S01]  /*1e940*/  LDL.LU.64 R22, [R1+0x108] ;  /* 0x0001080001167983 */ /* 0x000ea20000300a00 */
[----:B0-----:R-:W-:-:S03]  /*1e950*/  IMAD.MOV.U32 R0, RZ, RZ, R11 ;  /* 0x000000ffff007224 */ /* 0x001fc600078e000b */
[----:B-1----:R-:W2:Y:S04]  /*1e960*/  LDL.LU.64 R10, [R1+0x100] ;  /* 0x00010000010a7983 */ /* 0x002ea80000300a00 */
[----:B------:R0:W-:Y:S04]  /*1e970*/  STL [R1+0x1d4], R0 ;  /* 0x0001d40001007387 */ /* 0x0001e80000100800 */
[----:B------:R1:W-:Y:S04]  /*1e980*/  STL [R1+0x478], R8 ;  /* 0x0004780801007387 */ /* 0x0003e80000100800 */
[----:B------:R-:W2:Y:S01]  /*1e990*/  LDL.LU.64 R20, [R1+0xf8] ;  /* 0x0000f80001147983 */ /* 0x000ea20000300a00 */
[----:B0-----:R-:W-:-:S03]  /*1e9a0*/  IMAD.MOV.U32 R0, RZ, RZ, R9 ;  /* 0x000000ffff007224 */ /* 0x001fc600078e0009 */
[----:B------:R-:W-:Y:S04]  /*1e9b0*/  STL [R1+0x47c], R6 ;  /* 0x00047c0601007387 */ /* 0x000fe80000100800 */
[----:B------:R0:W-:Y:S04]  /*1e9c0*/  STL [R1+0x1dc], R0 ;  /* 0x0001dc0001007387 */ /* 0x0001e80000100800 */
[----:B-1----:R-:W2:Y:S01]  /*1e9d0*/  LDL.LU.64 R8, [R1+0xf0] ;  /* 0x0000f00001087983 */ /* 0x002ea20000300a00 */
[----:B0-----:R-:W-:-:S03]  /*1e9e0*/  IMAD.MOV.U32 R0, RZ, RZ, R7 ;  /* 0x000000ffff007224 */ /* 0x001fc600078e0007 */
[----:B---3--:R-:W-:Y:S04]  /*1e9f0*/  STL [R1+0x480], R16 ;  /* 0x0004801001007387 */ /* 0x008fe80000100800 */
[----:B------:R0:W-:Y:S04]  /*1ea00*/  STL [R1+0x1e4], R0 ;  /* 0x0001e40001007387 */ /* 0x0001e80000100800 */
[----:B------:R-:W3:Y:S04]  /*1ea10*/  LDL.LU.64 R6, [R1+0xe8] ;  /* 0x0000e80001067983 */ /* 0x000ee80000300a00 */
[----:B------:R-:W3:Y:S01]  /*1ea20*/  LDL.LU.64 R18, [R1+0xe0] ;  /* 0x0000e00001127983 */ /* 0x000ee20000300a00 */
[----:B0-----:R-:W-:-:S05]  /*1ea30*/  IMAD.MOV.U32 R0, RZ, RZ, R17 ;  /* 0x000000ffff007224 */ /* 0x001fca00078e0011 */
        /* <DEDUP_REMOVED lines=9> */
[----:B------:R1:W-:Y:S04]  /*1ead0*/  STL [R1+0x48c], R28 ;  /* 0x00048c1c01007387 */ /* 0x0003e80000100800 */
[----:B------:R-:W4:Y:S01]  /*1eae0*/  LDL.LU.64 R16, [R1+0xc8] ;  /* 0x0000c80001107983 */ /* 0x000f220000300a00 */
[----:B0-----:R-:W-:-:S03]  /*1eaf0*/  IMAD.MOV.U32 R0, RZ, RZ, R29 ;  /* 0x000000ffff007224 */ /* 0x001fc600078e001d */
[----:B--2---:R-:W-:Y:S04]  /*1eb00*/  STL [R1+0x490], R14 ;  /* 0x0004900e01007387 */ /* 0x004fe80000100800 */
[----:B------:R0:W-:Y:S04]  /*1eb10*/  STL [R1+0x204], R0 ;  /* 0x0002040001007387 */ /* 0x0001e80000100800 */
[----:B-1----:R-:W2:Y:S01]  /*1eb20*/  LDL.LU.64 R28, [R1+0xc0] ;  /* 0x0000c000011c7983 */ /* 0x002ea20000300a00 */
[----:B0-----:R-:W-:-:S03]  /*1eb30*/  IMAD.MOV.U32 R0, RZ, RZ, R15 ;  /* 0x000000ffff007224 */ /* 0x001fc600078e000f */
[----:B------:R-:W-:Y:S04]  /*1eb40*/  STL [R1+0x494], R12 ;  /* 0x0004940c01007387 */ /* 0x000fe80000100800 */
[----:B------:R0:W-:Y:S04]  /*1eb50*/  STL [R1+0x20c], R0 ;  /* 0x00020c0001007387 */ /* 0x0001e80000100800 */
[----:B------:R-:W2:Y:S01]  /*1eb60*/  LDL.LU.64 R14, [R1+0xb8] ;  /* 0x0000b800010e7983 */ /* 0x000ea20000300a00 */
[----:B0-----:R-:W-:-:S03]  /*1eb70*/  IMAD.MOV.U32 R0, RZ, RZ, R13 ;  /* 0x000000ffff007224 */ /* 0x001fc600078e000d */
[----:B------:R-:W2:Y:S04]  /*1eb80*/  LDL.LU.64 R12, [R1+0xb0] ;  /* 0x0000b000010c7983 */ /* 0x000ea80000300a00 */
[----:B------:R0:W-:Y:S04]  /*1eb90*/  STL [R1+0x214], R0 ;  /* 0x0002140001007387 */ /* 0x0001e80000100800 */
[----:B------:R-:W-:Y:S01]  /*1eba0*/  STL [R1+0x498], R26 ;  /* 0x0004981a01007387 */ /* 0x000fe20000100800 */
[----:B0-----:R-:W-:-:S03]  /*1ebb0*/  IMAD.MOV.U32 R0, RZ, RZ, R27 ;  /* 0x000000ffff007224 */ /* 0x001fc600078e001b */
[----:B------:R-:W-:Y:S04]  /*1ebc0*/  STL [R1+0x49c], R22 ;  /* 0x00049c1601007387 */ /* 0x000fe80000100800 */
[----:B------:R0:W-:Y:S02]  /*1ebd0*/  STL [R1+0x21c], R0 ;  /* 0x00021c0001007387 */ /* 0x0001e40000100800 */
[----:B0-----:R-:W-:Y:S02]  /*1ebe0*/  IMAD.MOV.U32 R0, RZ, RZ, R23 ;  /* 0x000000ffff007224 */ /* 0x001fe400078e0017 */
[----:B------:R-:W-:Y:S04]  /*1ebf0*/  STL [R1+0x4a0], R10 ;  /* 0x0004a00a01007387 */ /* 0x000fe80000100800 */
[----:B------:R0:W-:Y:S02]  /*1ec00*/  STL [R1+0x224], R0 ;  /* 0x0002240001007387 */ /* 0x0001e40000100800 */
[----:B0-----:R-:W-:-:S02]  /*1ec10*/  IMAD.MOV.U32 R0, RZ, RZ, R11 ;  /* 0x000000ffff007224 */ /* 0x001fc400078e000b */
[----:B------:R-:W-:Y:S04]  /*1ec20*/  STL [R1+0x4a4], R20 ;  /* 0x0004a41401007387 */ /* 0x000fe80000100800 */
        /* <DEDUP_REMOVED lines=8> */
[----:B---3--:R1:W-:Y:S04]  /*1ecb0*/  STL [R1+0x4ac], R6 ;  /* 0x0004ac0601007387 */ /* 0x0083e80000100800 */
[----:B------:R-:W-:Y:S01]  /*1ecc0*/  STL [R1+0x4b0], R18 ;  /* 0x0004b01201007387 */ /* 0x000fe20000100800 */
[----:B0-----:R-:W-:-:S05]  /*1ecd0*/  IMAD.MOV.U32 R0, RZ, RZ, R7 ;  /* 0x000000ffff007224 */ /* 0x001fca00078e0007 */
[----:B------:R0:W-:Y:S04]  /*1ece0*/  STL [R1+0x244], R0 ;  /* 0x0002440001007387 */ /* 0x0001e80000100800 */
[----:B-1----:R-:W3:Y:S04]  /*1ecf0*/  LDL.LU.64 R6, [R1+0x98] ;  /* 0x0000980001067983 */ /* 0x002ee80000300a00 */
[----:B------:R-:W-:Y:S01]  /*1ed00*/  STL [R1+0x4b4], R4 ;  /* 0x0004b40401007387 */ /* 0x000fe20000100800 */
[----:B0-----:R-:W-:-:S05]  /*1ed10*/  IMAD.MOV.U32 R0, RZ, RZ, R19 ;  /* 0x000000ffff007224 */ /* 0x001fca00078e0013 */
[----:B------:R0:W-:Y:S02]  /*1ed20*/  STL [R1+0x24c], R0 ;  /* 0x00024c0001007387 */ /* 0x0001e40000100800 */
[----:B0-----:R-:W-:Y:S02]  /*1ed30*/  IMAD.MOV.U32 R0, RZ, RZ, R5 ;  /* 0x000000ffff007224 */ /* 0x001fe400078e0005 */
[----:B------:R-:W3:Y:S04]  /*1ed40*/  LDL.LU.64 R4, [R1+0x90] ;  /* 0x0000900001047983 */ /* 0x000ee80000300a00 */
[----:B------:R0:W-:Y:S04]  /*1ed50*/  STL [R1+0x254], R0 ;  /* 0x0002540001007387 */ /* 0x0001e80000100800 */
[----:B----4-:R1:W-:Y:S04]  /*1ed60*/  STL [R1+0x4b8], R2 ;  /* 0x0004b80201007387 */ /* 0x0103e80000100800 */
[----:B------:R-:W-:Y:S01]  /*1ed70*/  STL [R1+0x4bc], R16 ;  /* 0x0004bc1001007387 */ /* 0x000fe20000100800 */
[----:B0-----:R-:W-:-:S05]  /*1ed80*/  IMAD.MOV.U32 R0, RZ, RZ, R3 ;  /* 0x000000ffff007224 */ /* 0x001fca00078e0003 */
[----:B------:R0:W-:Y:S04]  /*1ed90*/  STL [R1+0x25c], R0 ;  /* 0x00025c0001007387 */ /* 0x0001e80000100800 */
[----:B-1----:R-:W4:Y:S01]  /*1eda0*/  LDL.LU.64 R2, [R1+0x88] ;  /* 0x0000880001027983 */ /* 0x002f220000300a00 */
[----:B0-----:R-:W-:-:S03]  /*1edb0*/  IMAD.MOV.U32 R0, RZ, RZ, R17 ;  /* 0x000000ffff007224 */ /* 0x001fc600078e0011 */
[----:B--2---:R-:W-:Y:S04]  /*1edc0*/  STL [R1+0x4c0], R28 ;  /* 0x0004c01c01007387 */ /* 0x004fe80000100800 */
[----:B------:R0:W-:Y:S02]  /*1edd0*/  STL [R1+0x264], R0 ;  /* 0x0002640001007387 */ /* 0x0001e40000100800 */
[----:B0-----:R-:W-:Y:S02]  /*1ede0*/  IMAD.MOV.U32 R0, RZ, RZ, R29 ;  /* 0x000000ffff007224 */ /* 0x001fe400078e001d */
[----:B------:R-:W2:Y:S04]  /*1edf0*/  LDL.LU.64 R28, [R1+0x80] ;  /* 0x00008000011c7983 */ /* 0x000ea80000300a00 */
[----:B------:R0:W-:Y:S04]  /*1ee00*/  STL [R1+0x26c], R0 ;  /* 0x00026c0001007387 */ /* 0x0001e80000100800 */
[----:B------:R-:W-:Y:S01]  /*1ee10*/  STL [R1+0x4c4], R14 ;  /* 0x0004c40e01007387 */ /* 0x000fe20000100800 */
[----:B0-----:R-:W-:-:S03]  /*1ee20*/  IMAD.MOV.U32 R0, RZ, RZ, R15 ;  /* 0x000000ffff007224 */ /* 0x001fc600078e000f */
[----:B------:R-:W-:Y:S04]  /*1ee30*/  STL [R1+0x4c8], R12 ;  /* 0x0004c80c01007387 */ /* 0x000fe80000100800 */
[----:B------:R-:W-:Y:S04]  /*1ee40*/  STL [R1+0x274], R0 ;  /* 0x0002740001007387 */ /* 0x000fe80000100800 */
[----:B------:R-:W2:Y:S04]  /*1ee50*/  LDL.LU.64 R26, [R1+0x68] ;  /* 0x00006800011a7983 */ /* 0x000ea80000300a00 */
[----:B--2---:R0:W-:Y:S04]  /*1ee60*/  STL.64 [R1+0xa48], R26 ;  /* 0x000a481a01007387 */ /* 0x0041e80000100a00 */
[----:B0-----:R-:W2:Y:S01]  /*1ee70*/  LDL.LU.64 R26, [R1+0x70] ;  /* 0x00007000011a7983 */ /* 0x001ea20000300a00 */
[----:B------:R-:W-:-:S03]  /*1ee80*/  IMAD.MOV.U32 R0, RZ, RZ, R13 ;  /* 0x000000ffff007224 */ /* 0x000fc600078e000d */
[----:B--2---:R0:W-:Y:S04]  /*1ee90*/  STL.64 [R1+0xa50], R26 ;  /* 0x000a501a01007387 */ /* 0x0041e80000100a00 */
[----:B0-----:R-:W2:Y:S04]  /*1eea0*/  LDL.LU.64 R26, [R1+0x78] ;  /* 0x00007800011a7983 */ /* 0x001ea80000300a00 */
[----:B------:R-:W2:Y:S04]  /*1eeb0*/  LDL.LU.64 R24, [R1+0x60] ;  /* 0x0000600001187983 */ /* 0x000ea80000300a00 */
[----:B------:R0:W-:Y:S04]  /*1eec0*/  STL [R1+0x27c], R0 ;  /* 0x00027c0001007387 */ /* 0x0001e80000100800 */
[----:B------:R-:W-:Y:S04]  /*1eed0*/  STL [R1+0x4cc], R10 ;  /* 0x0004cc0a01007387 */ /* 0x000fe80000100800 */
[----:B------:R-:W2:Y:S04]  /*1eee0*/  LDL.LU.64 R22, [R1+0x58] ;  /* 0x0000580001167983 */ /* 0x000ea80000300a00 */
[----:B------:R-:W2:Y:S01]  /*1eef0*/  LDL.LU.64 R20, [R1+0x50] ;  /* 0x0000500001147983 */ /* 0x000ea20000300a00 */
[----:B0-----:R-:W-:-:S05]  /*1ef00*/  IMAD.MOV.U32 R0, RZ, RZ, R11 ;  /* 0x000000ffff007224 */ /* 0x001fca00078e000b */
[----:B------:R0:W-:Y:S04]  /*1ef10*/  STL [R1+0x284], R0 ;  /* 0x0002840001007387 */ /* 0x0001e80000100800 */
[----:B------:R-:W-:Y:S04]  /*1ef20*/  STL [R1+0x4d0], R8 ;  /* 0x0004d00801007387 */ /* 0x000fe80000100800 */
[----:B------:R-:W2:Y:S04]  /*1ef30*/  LDL.LU.64 R18, [R1+0x48] ;  /* 0x0000480001127983 */ /* 0x000ea80000300a00 */
[----:B------:R-:W2:Y:S01]  /*1ef40*/  LDL.LU.64 R16, [R1+0x40] ;  /* 0x0000400001107983 */ /* 0x000ea20000300a00 */
[----:B0-----:R-:W-:-:S05]  /*1ef50*/  IMAD.MOV.U32 R0, RZ, RZ, R9 ;  /* 0x000000ffff007224 */ /* 0x001fca00078e0009 */
[----:B------:R0:W-:Y:S04]  /*1ef60*/  STL [R1+0x28c], R0 ;  /* 0x00028c0001007387 */ /* 0x0001e80000100800 */
[----:B---3--:R-:W-:Y:S04]  /*1ef70*/  STL [R1+0x4d4], R6 ;  /* 0x0004d40601007387 */ /* 0x008fe80000100800 */
[----:B------:R-:W3:Y:S04]  /*1ef80*/  LDL.LU.64 R14, [R1+0x38] ;  /* 0x00003800010e7983 */ /* 0x000ee80000300a00 */
[----:B------:R-:W3:Y:S01]  /*1ef90*/  LDL.LU.64 R12, [R1+0x30] ;  /* 0x00003000010c7983 */ /* 0x000ee20000300a00 */
[----:B0-----:R-:W-:-:S05]  /*1efa0*/  IMAD.MOV.U32 R0, RZ, RZ, R7 ;  /* 0x000000ffff007224 */ /* 0x001fca00078e0007 */
[----:B------:R0:W-:Y:S04]  /*1efb0*/  STL [R1+0x294], R0 ;  /* 0x0002940001007387 */ /* 0x0001e80000100800 */
[----:B------:R1:W-:Y:S04]  /*1efc0*/  STL [R1+0x4d8], R4 ;  /* 0x0004d80401007387 */ /* 0x0003e80000100800 */
[----:B------:R-:W3:Y:S04]  /*1efd0*/  LDL.LU.64 R10, [R1+0x28] ;  /* 0x00002800010a7983 */ /* 0x000ee80000300a00 */
[----:B------:R-:W3:Y:S01]  /*1efe0*/  LDL.LU.64 R8, [R1+0x20] ;  /* 0x0000200001087983 */ /* 0x000ee20000300a00 */
[----:B0-----:R-:W-:-:S05]  /*1eff0*/  IMAD.MOV.U32 R0, RZ, RZ, R5 ;  /* 0x000000ffff007224 */ /* 0x001fca00078e0005 */
[----:B------:R0:W-:Y:S04]  /*1f000*/  STL [R1+0x29c], R0 ;  /* 0x00029c0001007387 */ /* 0x0001e80000100800 */
[----:B----4-:R4:W-:Y:S04]  /*1f010*/  STL [R1+0x4dc], R2 ;  /* 0x0004dc0201007387 */ /* 0x0109e80000100800 */
[----:B------:R-:W3:Y:S04]  /*1f020*/  LDL.LU.64 R6, [R1+0x18] ;  /* 0x0000180001067983 */ /* 0x000ee80000300a00 */
[----:B-1----:R-:W3:Y:S01]  /*1f030*/  LDL.LU.64 R4, [R1+0x10] ;  /* 0x0000100001047983 */ /* 0x002ee20000300a00 */
[----:B0-----:R-:W-:-:S05]  /*1f040*/  IMAD.MOV.U32 R0, RZ, RZ, R3 ;  /* 0x000000ffff007224 */ /* 0x001fca00078e0003 */
[----:B------:R0:W-:Y:S04]  /*1f050*/  STL [R1+0x2a4], R0 ;  /* 0x0002a40001007387 */ /* 0x0001e80000100800 */
[----:B------:R1:W-:Y:S04]  /*1f060*/  STL [R1+0x4e0], R28 ;  /* 0x0004e01c01007387 */ /* 0x0003e80000100800 */
[----:B----4-:R-:W4:Y:S01]  /*1f070*/  LDL.LU.64 R2, [R1+0x8] ;  /* 0x0000080001027983 */ /* 0x010f220000300a00 */
[----:B0-----:R-:W-:-:S03]  /*1f080*/  IMAD.MOV.U32 R0, RZ, RZ, R29 ;  /* 0x000000ffff007224 */ /* 0x001fc600078e001d */
[----:B-1----:R-:W3:Y:S04]  /*1f090*/  LDL.LU.64 R28, [R1] ;  /* 0x00000000011c7983 */ /* 0x002ee80000300a00 */
[----:B------:R0:W-:Y:S04]  /*1f0a0*/  STL [R1+0x2ac], R0 ;  /* 0x0002ac0001007387 */ /* 0x0001e80000100800 */
[----:B--2---:R1:W-:Y:S01]  /*1f0b0*/  STL [R1+0x4e4], R26 ;  /* 0x0004e41a01007387 */ /* 0x0043e20000100800 */
[----:B0-----:R-:W-:-:S03]  /*1f0c0*/  IMAD.MOV.U32 R0, RZ, RZ, R27 ;  /* 0x000000ffff007224 */ /* 0x001fc600078e001b */
[----:B-1----:R-:W2:Y:S04]  /*1f0d0*/  LDL.LU.64 R26, [R1+0xa50] ;  /* 0x000a5000011a7983 */ /* 0x002ea80000300a00 */
[----:B--2---:R-:W-:Y:S04]  /*1f0e0*/  STL [R1+0x4e8], R26 ;  /* 0x0004e81a01007387 */ /* 0x004fe80000100800 */
[----:B------:R0:W-:Y:S02]  /*1f0f0*/  STL [R1+0x2b4], R0 ;  /* 0x0002b40001007387 */ /* 0x0001e40000100800 */
[----:B0-----:R-:W-:-:S02]  /*1f100*/  IMAD.MOV.U32 R0, RZ, RZ, R27 ;  /* 0x000000ffff007224 */ /* 0x001fc400078e001b */
[----:B------:R-:W2:Y:S04]  /*1f110*/  LDL.LU.64 R26, [R1+0xa48] ;  /* 0x000a4800011a7983 */ /* 0x000ea80000300a00 */
[----:B--2---:R-:W-:Y:S04]  /*1f120*/  STL [R1+0x4ec], R26 ;  /* 0x0004ec1a01007387 */ /* 0x004fe80000100800 */
[----:B------:R0:W-:Y:S02]  /*1f130*/  STL [R1+0x2bc], R0 ;  /* 0x0002bc0001007387 */ /* 0x0001e40000100800 */
[----:B0-----:R-:W-:-:S02]  /*1f140*/  IMAD.MOV.U32 R0, RZ, RZ, R27 ;  /* 0x000000ffff007224 */ /* 0x001fc400078e001b */
[----:B------:R-:W2:Y:S04]  /*1f150*/  LDL.LU.64 R26, [R1+0xa40] ;  /* 0x000a4000011a7983 */ /* 0x000ea80000300a00 */
[----:B------:R0:W-:Y:S04]  /*1f160*/  STL [R1+0x2c4], R0 ;  /* 0x0002c40001007387 */ /* 0x0001e80000100800 */
[----:B0-----:R0:W5:Y:S04]  /*1f170*/  LDL.LU R0, [R1+0xa3c] ;  /* 0x000a3c0001007983 */ /* 0x0011680000300800 */
[----:B------:R1:W-:Y:S04]  /*1f180*/  STL [R1+0x4f0], R24 ;  /* 0x0004f01801007387 */ /* 0x0003e80000100800 */
[----:B-1----:R0:W5:Y:S04]  /*1f190*/  LDL.LU R24, [R1+0xa38] ;  /* 0x000a380001187983 */ /* 0x0021680000300800 */
[----:B------:R-:W-:Y:S04]  /*1f1a0*/  STL [R1+0x4f4], R22 ;  /* 0x0004f41601007387 */ /* 0x000fe80000100800 */
[----:B------:R1:W-:Y:S02]  /*1f1b0*/  STL [R1+0x2cc], R25 ;  /* 0x0002cc1901007387 */ /* 0x0003e40000100800 */
[----:B-1----:R-:W-:-:S02]  /*1f1c0*/  IMAD.MOV.U32 R25, RZ, RZ, R23 ;  /* 0x000000ffff197224 */ /* 0x002fc400078e0017 */
[----:B------:R-:W2:Y:S04]  /*1f1d0*/  LDL.LU.64 R22, [R1+0xa30] ;  /* 0x000a300001167983 */ /* 0x000ea80000300a00 */
        /* <DEDUP_REMOVED lines=12> */
[----:B---3--:R-:W-:Y:S04]  /*1f2a0*/  STL [R1+0x504], R14 ;  /* 0x0005040e01007387 */ /* 0x008fe80000100800 */
[----:B------:R1:W-:Y:S02]  /*1f2b0*/  STL [R1+0x2ec], R25 ;  /* 0x0002ec1901007387 */ /* 0x0003e40000100800 */
[----:B-1----:R-:W-:-:S02]  /*1f2c0*/  IMAD.MOV.U32 R25, RZ, RZ, R15 ;  /* 0x000000ffff197224 */ /* 0x002fc400078e000f */
[----:B------:R-:W3:Y:S04]  /*1f2d0*/  LDL.LU.64 R14, [R1+0xa10] ;  /* 0x000a1000010e7983 */ /* 0x000ee80000300a00 */
        /* <DEDUP_REMOVED lines=20> */
[----:B----4-:R-:W-:Y:S04]  /*1f420*/  STL [R1+0x520], R2 ;  /* 0x0005200201007387 */ /* 0x010fe80000100800 */
[----:B------:R1:W-:Y:S02]  /*1f430*/  STL [R1+0x37c], R25 ;  /* 0x00037c1901007387 */ /* 0x0003e40000100800 */
[----:B-1----:R-:W-:-:S02]  /*1f440*/  IMAD.MOV.U32 R25, RZ, RZ, R3 ;  /* 0x000000ffff197224 */ /* 0x002fc400078e0003 */
[----:B------:R-:W4:Y:S04]  /*1f450*/  LDL.LU.64 R2, [R1+0x9e0] ;  /* 0x0009e00001027983 */ /* 0x000f280000300a00 */
[----:B------:R-:W-:Y:S04]  /*1f460*/  STL [R1+0x528], R28 ;  /* 0x0005281c01007387 */ /* 0x000fe80000100800 */
[----:B------:R1:W-:Y:S02]  /*1f470*/  STL [R1+0x384], R25 ;  /* 0x0003841901007387 */ /* 0x0003e40000100800 */
[----:B-1----:R-:W-:-:S02]  /*1f480*/  IMAD.MOV.U32 R25, RZ, RZ, R29 ;  /* 0x000000ffff197224 */ /* 0x002fc400078e001d */
[----:B------:R-:W2:Y:S01]  /*1f490*/  LDL.LU.64 R28, [R1+0x9d8] ;  /* 0x0009d800011c7983 */ /* 0x000ea20000300a00 */
[----:B------:R-:W-:-:S04]  /*1f4a0*/  UIADD3 UR5, UPT, UPT, UR5, -0x1, URZ ;  /* 0xffffffff05057890 */ /* 0x000fc8000fffe0ff */
[----:B------:R-:W-:Y:S02]  /*1f4b0*/  UISETP.NE.U32.AND UP0, UPT, UR5, URZ, UPT ;  /* 0x000000ff0500728c */ /* 0x000fe4000bf05070 */
[----:B------:R-:W-:Y:S01]  /*1f4c0*/  UIADD3 UR7, UPT, UPT, UR7, -0x20, URZ ;  /* 0xffffffe007077890 */ /* 0x000fe2000fffe0ff */
[----:B--2---:R0:W-:Y:S04]  /*1f4d0*/  STL [R1+0x530], R28 ;  /* 0x0005301c01007387 */ /* 0x0041e80000100800 */
[----:B------:R0:W-:Y:S04]  /*1f4e0*/  STL [R1+0x38c], R25 ;  /* 0x00038c1901007387 */ /* 0x0001e80000100800 */
[----:B------:R0:W-:Y:S04]  /*1f4f0*/  STL [R1+0x394], R29 ;  /* 0x0003941d01007387 */ /* 0x0001e80000100800 */
[----:B----4-:R0:W-:Y:S04]  /*1f500*/  STL [R1+0x53c], R2 ;  /* 0x00053c0201007387 */ /* 0x0101e80000100800 */
[----:B------:R0:W-:Y:S04]  /*1f510*/  STL [R1+0x538], R3 ;  /* 0x0005380301007387 */ /* 0x0001e80000100800 */
        /* <DEDUP_REMOVED lines=10> */
[----:B---3--:R0:W-:Y:S04]  /*1f5c0*/  STL [R1+0x56c], R14 ;  /* 0x00056c0e01007387 */ /* 0x0081e80000100800 */
        /* <DEDUP_REMOVED lines=10> */
[----:B------:R0:W-:Y:S01]  /*1f670*/  STL [R1+0x790], R27 ;  /* 0x0007901b01007387 */ /* 0x0001e20000100800 */
[----:B------:R-:W-:Y:S05]  /*1f680*/  BRA.U UP0, `(.L_x_2) ;  /* 0xffffff1100707547 */ /* 0x000fea000b83ffff */
[----:B-----5:R-:W2:Y:S04]  /*1f690*/  LDL.LU R0, [R1+0x5b8] ;  /* 0x0005b80001007983 */ /* 0x020ea80000300800 */
[----:B--2---:R1:W-:Y:S04]  /*1f6a0*/  STL [R1+0xa68], R0 ;  /* 0x000a680001007387 */ /* 0x0043e80000100800 */
[----:B-1----:R-:W2:Y:S04]  /*1f6b0*/  LDL.LU R0, [R1+0x5bc] ;  /* 0x0005bc0001007983 */ /* 0x002ea80000300800 */
        /* <DEDUP_REMOVED lines=32> */
[----:B------:R-:W3:Y:S04]  /*1f8c0*/  LDL.LU R24, [R1+0x5e4] ;  /* 0x0005e40001187983 */ /* 0x000ee80000300800 */
[----:B---3--:R1:W-:Y:S04]  /*1f8d0*/  STL [R1+0xa64], R24 ;  /* 0x000a641801007387 */ /* 0x0083e80000100800 */
[----:B-1----:R-:W3:Y:S04]  /*1f8e0*/  LDL.LU R24, [R1+0x5e8] ;  /* 0x0005e80001187983 */ /* 0x002ee80000300800 */
        /* <DEDUP_REMOVED lines=33> */
[----:B-1----:R-:W2:Y:S04]  /*1fb00*/  LDL.LU R24, [R1+0x5cc] ;  /* 0x0005cc0001187983 */ /* 0x002ea80000300800 */
[----:B0-----:R-:W3:Y:S04]  /*1fb10*/  LDL.LU R26, [R1+0x5b4] ;  /* 0x0005b400011a7983 */ /* 0x001ee80000300800 */
[----:B------:R-:W4:Y:S04]  /*1fb20*/  LDL.LU R27, [R1+0x5e0] ;  /* 0x0005e000011b7983 */ /* 0x000f280000300800 */
        /* <DEDUP_REMOVED lines=25> */
[----:B--2---:R-:W-:-:S03]  /*1fcc0*/  F2FP.BF16.F32.PACK_AB R0, R24, R0 ;  /* 0x000000001800723e */ /* 0x004fc600000010ff */
[----:B------:R-:W2:Y:S04]  /*1fcd0*/  LDL.LU R24, [R1+0xaec] ;  /* 0x000aec0001187983 */ /* 0x000ea80000300800 */
[----:B------:R0:W-:Y:S04]  /*1fce0*/  STL [R1+0x9c], R0 ;  /* 0x00009c0001007387 */ /* 0x0001e80000100800 */
[----:B0-----:R-:W2:Y:S02]  /*1fcf0*/  LDL.LU R0, [R1+0xae8] ;  /* 0x000ae80001007983 */ /* 0x001ea40000300800 */
[----:B--2---:R-:W-:-:S02]  /*1fd00*/  F2FP.BF16.F32.PACK_AB R0, R24, R0 ;  /* 0x000000001800723e */ /* 0x004fc400000010ff */
        /* <DEDUP_REMOVED lines=64> */
[----:B------:R-:W2:Y:S01]  /*20110*/  LDL.LU R24, [R1+0xa64] ;  /* 0x000a640001187983 */ /* 0x000ea20000300800 */
[----:B---3--:R-:W-:Y:S02]  /*20120*/  F2FP.BF16.F32.PACK_AB R20, R23, R20 ;  /* 0x000000141714723e */ /* 0x008fe400000010ff */
[----:B------:R-:W-:Y:S01]  /*20130*/  F2FP.BF16.F32.PACK_AB R18, R21, R18 ;  /* 0x000000121512723e */ /* 0x000fe200000010ff */
[----:B------:R4:W-:Y:S01]  /*20140*/  STL [R1+0x58], R0 ;  /* 0x0000580001007387 */ /* 0x0009e20000100800 */
[----:B------:R-:W-:Y:S02]  /*20150*/  F2FP.BF16.F32.PACK_AB R14, R17, R14 ;  /* 0x0000000e110e723e */ /* 0x000fe400000010ff */
[----:B------:R-:W-:Y:S02]  /*20160*/  F2FP.BF16.F32.PACK_AB R12, R15, R12 ;  /* 0x0000000c0f0c723e */ /* 0x000fe400000010ff */
[----:B------:R-:W-:Y:S02]  /*20170*/  F2FP.BF16.F32.PACK_AB R8, R11, R8 ;  /* 0x000000080b08723e */ /* 0x000fe400000010ff */
[----:B------:R-:W-:-:S02]  /*20180*/  F2FP.BF16.F32.PACK_AB R6, R9, R6 ;  /* 0x000000060906723e */ /* 0x000fc400000010ff */
[----:B----4-:R-:W-:Y:S02]  /*20190*/  F2FP.BF16.F32.PACK_AB R0, R27, R22 ;  /* 0x000000161b00723e */ /* 0x010fe400000010ff */
[----:B--2---:R-:W-:-:S05]  /*201a0*/  F2FP.BF16.F32.PACK_AB R24, R24, R26 ;  /* 0x0000001a1818723e */ /* 0x004fca00000010ff */
[----:B------:R-:W-:Y:S04]  /*201b0*/  STL [R1+0x54], R24 ;  /* 0x0000541801007387 */ /* 0x000fe80000100800 */
[----:B------:R0:W-:Y:S04]  /*201c0*/  STL [R1+0x50], R0 ;  /* 0x0000500001007387 */ /* 0x0001e80000100800 */
[----:B------:R-:W-:Y:S04]  /*201d0*/  STL [R1+0x4c], R20 ;  /* 0x00004c1401007387 */ /* 0x000fe80000100800 */
[----:B------:R-:W-:Y:S01]  /*201e0*/  STL [R1+0x48], R18 ;  /* 0x0000481201007387 */ /* 0x000fe20000100800 */
[----:B0-----:R-:W-:-:S05]  /*201f0*/  F2FP.BF16.F32.PACK_AB R0, R19, R16 ;  /* 0x000000101300723e */ /* 0x001fca00000010ff */
[----:B------:R0:W-:Y:S04]  /*20200*/  STL [R1+0x44], R0 ;  /* 0x0000440001007387 */ /* 0x0001e80000100800 */
[----:B------:R-:W-:Y:S04]  /*20210*/  STL [R1+0x40], R14 ;  /* 0x0000400e01007387 */ /* 0x000fe80000100800 */
[----:B------:R-:W-:Y:S01]  /*20220*/  STL [R1+0x3c], R12 ;  /* 0x00003c0c01007387 */ /* 0x000fe20000100800 */
[----:B0-----:R-:W-:-:S05]  /*20230*/  F2FP.BF16.F32.PACK_AB R0, R13, R10 ;  /* 0x0000000a0d00723e */ /* 0x001fca00000010ff */
[----:B------:R0:W-:Y:S04]  /*20240*/  STL [R1+0x38], R0 ;  /* 0x0000380001007387 */ /* 0x0001e80000100800 */
[----:B------:R-:W-:Y:S04]  /*20250*/  STL [R1+0x34], R8 ;  /* 0x0000340801007387 */ /* 0x000fe80000100800 */
[----:B------:R-:W-:Y:S01]  /*20260*/  STL [R1+0x30], R6 ;  /* 0x0000300601007387 */ /* 0x000fe20000100800 */
[----:B0-----:R-:W-:Y:S02]  /*20270*/  F2FP.BF16.F32.PACK_AB R0, R7, R4 ;  /* 0x000000040700723e */ /* 0x001fe400000010ff */
[----:B------:R-:W-:-:S02]  /*20280*/  F2FP.BF16.F32.PACK_AB R4, R5, R2 ;  /* 0x000000020504723e */ /* 0x000fc400000010ff */
[----:B------:R-:W-:Y:S01]  /*20290*/  F2FP.BF16.F32.PACK_AB R2, R3, R28 ;  /* 0x0000001c0302723e */ /* 0x000fe200000010ff */
[----:B------:R0:W-:Y:S04]  /*202a0*/  STL [R1+0x2c], R0 ;  /* 0x00002c0001007387 */ /* 0x0001e80000100800 */
[----:B------:R-:W-:Y:S04]  /*202b0*/  STL [R1+0x28], R4 ;  /* 0x0000280401007387 */ /* 0x000fe80000100800 */
[----:B------:R-:W2:Y:S01]  /*202c0*/  LDL.LU R7, [R1+0x6ec] ;  /* 0x0006ec0001077983 */ /* 0x000ea20000300800 */
[----:B0-----:R-:W-:-:S03]  /*202d0*/  F2FP.BF16.F32.PACK_AB R0, R29, R25 ;  /* 0x000000191d00723e */ /* 0x001fc600000010ff */
        /* <DEDUP_REMOVED lines=18> */
[----:B------:R-:W3:Y:S04]  /*20400*/  LDL.LU R6, [R1+0x6e8] ;  /* 0x0006e80001067983 */ /* 0x000ee80000300800 */
[----:B---3--:R0:W-:Y:S04]  /*20410*/  STL [R1+0xa20], R6 ;  /* 0x000a200601007387 */ /* 0x0081e80000100800 */
[----:B0-----:R-:W3:Y:S04]  /*20420*/  LDL.LU R6, [R1+0x6dc] ;  /* 0x0006dc0001067983 */ /* 0x001ee80000300800 */
        /* <DEDUP_REMOVED lines=15> */
[----:B0-----:R-:W2:Y:S04]  /*20520*/  LDL.LU R6, [R1+0x69c] ;  /* 0x00069c0001067983 */ /* 0x001ea80000300800 */
[----:B------:R-:W3:Y:S04]  /*20530*/  LDL.LU R5, [R1+0x6e4] ;  /* 0x0006e40001057983 */ /* 0x000ee80000300800 */
[----:B---3--:R0:W-:Y:S04]  /*20540*/  STL [R1+0xa1c], R5 ;  /* 0x000a1c0501007387 */ /* 0x0081e80000100800 */
[----:B0-----:R-:W3:Y:S04]  /*20550*/  LDL.LU R5, [R1+0x6d8] ;  /* 0x0006d80001057983 */ /* 0x001ee80000300800 */
[----:B------:R-:W4:Y:S04]  /*20560*/  LDL.LU R4, [R1+0x6e0] ;  /* 0x0006e00001047983 */ /* 0x000f280000300800 */
[----:B----4-:R0:W-:Y:S04]  /*20570*/  STL [R1+0xa18], R4 ;  /* 0x000a180401007387 */ /* 0x0101e80000100800 */
[----:B0-----:R-:W4:Y:S04]  /*20580*/  LDL.LU R4, [R1+0x6d4] ;  /* 0x0006d40001047983 */ /* 0x001f280000300800 */
[----:B------:R-:W2:Y:S04]  /*20590*/  LDL.LU R11, [R1+0x70c] ;  /* 0x00070c00010b7983 */ /* 0x000ea80000300800 */
[----:B--2---:R0:W-:Y:S04]  /*205a0*/  STL [R1+0xa14], R11 ;  /* 0x000a140b01007387 */ /* 0x0041e80000100800 */
[----:B0-----:R-:W2:Y:S04]  /*205b0*/  LDL.LU R11, [R1+0x6d0] ;  /* 0x0006d000010b7983 */ /* 0x001ea80000300800 */
        /* <DEDUP_REMOVED lines=42> */
[----:B------:R-:W2:Y:S01]  /*20860*/  LDL.LU R0, [R1+0x750] ;  /* 0x0007500001007983 */ /* 0x000ea20000300800 */
[----:B------:R-:W-:-:S03]  /*20870*/  F2FP.BF16.F32.PACK_AB R7, R6, R7 ;  /* 0x000000070607723e */ /* 0x000fc600000010ff */
[----:B--2---:R0:W-:Y:S04]  /*20880*/  STL [R1+0x9d8], R0 ;  /* 0x0009d80001007387 */ /* 0x0041e80000100800 */
[----:B0-----:R-:W2:Y:S04]  /*20890*/  LDL.LU R0, [R1+0x754] ;  /* 0x0007540001007983 */ /* 0x001ea80000300800 */
[----:B------:R-:W2:Y:S04]  /*208a0*/  LDL.LU R20, [R1+0x760] ;  /* 0x0007600001147983 */ /* 0x000ea80000300800 */
        /* <DEDUP_REMOVED lines=37> */
[----:B------:R0:W-:Y:S04]  /*20b00*/  STL [R1], R7 ;  /* 0x0000000701007387 */ /* 0x0001e80000100800 */
[----:B0-----:R-:W2:Y:S02]  /*20b10*/  LDL.LU R7, [R1+0xa24] ;  /* 0x000a240001077983 */ /* 0x001ea40000300800 */
[----:B--2---:R-:W-:-:S02]  /*20b20*/  F2FP.BF16.F32.PACK_AB R7, R6, R7 ;  /* 0x000000070607723e */ /* 0x004fc400000010ff */
[----:B------:R-:W3:Y:S02]  /*20b30*/  LDL.LU R6, [R1+0xa20] ;  /* 0x000a200001067983 */ /* 0x000ee40000300800 */
[----:B---3--:R-:W-:Y:S02]  /*20b40*/  F2FP.BF16.F32.PACK_AB R6, R5, R6 ;  /* 0x000000060506723e */ /* 0x008fe400000010ff */
[----:B------:R-:W4:Y:S02]  /*20b50*/  LDL.LU R5, [R1+0xa1c] ;  /* 0x000a1c0001057983 */ /* 0x000f240000300800 */
[----:B----4-:R-:W-:Y:S02]  /*20b60*/  F2FP.BF16.F32.PACK_AB R5, R4, R5 ;  /* 0x000000050405723e */ /* 0x010fe400000010ff */
[----:B------:R-:W2:Y:S02]  /*20b70*/  LDL.LU R4, [R1+0xa18] ;  /* 0x000a180001047983 */ /* 0x000ea40000300800 */
[----:B--2---:R-:W-:-:S02]  /*20b80*/  F2FP.BF16.F32.PACK_AB R4, R11, R4 ;  /* 0x000000040b04723e */ /* 0x004fc400000010ff */
[----:B------:R-:W2:Y:S02]  /*20b90*/  LDL.LU R11, [R1+0xa14] ;  /* 0x000a1400010b7983 */ /* 0x000ea40000300800 */
[----:B--2---:R-:W-:Y:S02]  /*20ba0*/  F2FP.BF16.F32.PACK_AB R11, R10, R11 ;  /* 0x0000000b0a0b723e */ /* 0x004fe400000010ff */
[----:B------:R-:W2:Y:S02]  /*20bb0*/  LDL.LU R10, [R1+0xa10] ;  /* 0x000a1000010a7983 */ /* 0x000ea40000300800 */
[----:B--2---:R-:W-:Y:S02]  /*20bc0*/  F2FP.BF16.F32.PACK_AB R10, R9, R10 ;  /* 0x0000000a090a723e */ /* 0x004fe400000010ff */
        /* <DEDUP_REMOVED lines=26> */
[----:B------:R-:W2:Y:S01]  /*20d70*/  LDL.LU R0, [R1+0x9d8] ;  /* 0x0009d80001007983 */ /* 0x000ea20000300800 */
[----:B------:R-:W-:Y:S02]  /*20d80*/  F2FP.BF16.F32.PACK_AB R27, R24, R27 ;  /* 0x0000001b181b723e */ /* 0x000fe400000010ff */
[----:B------:R-:W-:Y:S02]  /*20d90*/  F2FP.BF16.F32.PACK_AB R26, R26, R2 ;  /* 0x000000021a1a723e */ /* 0x000fe400000010ff */
[----:B------:R-:W-:Y:S02]  /*20da0*/  F2FP.BF16.F32.PACK_AB R25, R3, R25 ;  /* 0x000000190319723e */ /* 0x000fe400000010ff */
[----:B------:R-:W-:Y:S02]  /*20db0*/  F2FP.BF16.F32.PACK_AB R24, R28, R29 ;  /* 0x0000001d1c18723e */ /* 0x000fe400000010ff */
[----:B--2---:R-:W-:-:S07]  /*20dc0*/  F2FP.BF16.F32.PACK_AB R20, R0, R20 ;  /* 0x000000140014723e */ /* 0x004fce00000010ff */
.L_x_1:
[----:B0-----:R-:W2:Y:S01]  /*20dd0*/  LDL.LU R2, [R1+0x810] ;  /* 0x0008100001027983 */ /* 0x001ea20000300800 */
[----:B------:R-:W0:Y:S01]  /*20de0*/  S2UR UR5, SR_CgaCtaId ;  /* 0x00000000000579c3 */ /* 0x000e220000008800 */
[----:B------:R-:W-:Y:S01]  /*20df0*/  UMOV UR4, 0x400 ;  /* 0x0000040000047882 */ /* 0x000fe20000000000 */
[----:B------:R-:W1:Y:S01]  /*20e00*/  LDCU.128 UR12, c[0x0][0x390] ;  /* 0x00007200ff0c77ac */ /* 0x000e620008000c00 */
[----:B------:R-:W3:Y:S01]  /*20e10*/  LDL.LU R0, [R1+0x814] ;  /* 0x0008140001007983 */ /* 0x000ee20000300800 */
[----:B------:R-:W4:Y:S01]  /*20e20*/  LDCU UR6, c[0x0][0x39c] ;  /* 0x00007380ff0677ac */ /* 0x000f220008000800 */
[----:B------:R-:W5:Y:S01]  /*20e30*/  S2R R28, SR_TID.X ;  /* 0x00000000001c7919 */ /* 0x000f620000002100 */
[----:B------:R-:W0:Y:S01]  /*20e40*/  LDCU UR7, c[0x0][0x39c] ;  /* 0x00007380ff0777ac */ /* 0x000e220008000800 */
[----:B------:R-:W1:Y:S01]  /*20e50*/  LDL.LU R29, [R1+0x7d0] ;  /* 0x0007d000011d7983 */ /* 0x000e620000300800 */
[----:B------:R-:W1:Y:S01]  /*20e60*/  LDCU UR10, c[0x0][0x39c] ;  /* 0x00007380ff0a77ac */ /* 0x000e620008000800 */
[----:B0-----:R-:W-:Y:S01]  /*20e70*/  ULEA UR4, UR5, UR4, 0x18 ;  /* 0x0000000405047291 */ /* 0x001fe2000f8ec0ff */
[----:B------:R-:W0:Y:S01]  /*20e80*/  LDCU UR5, c[0x0][0x39c] ;  /* 0x00007380ff0577ac */ /* 0x000e220008000800 */
[----:B-----5:R-:W-:Y:S01]  /*20e90*/  LOP3.LUT R3, R28, 0x20, RZ, 0xc0, !PT ;  /* 0x000000201c037812 */ /* 0x020fe200078ec0ff */
[----:B------:R-:W-:Y:S01]  /*20ea0*/  BAR.SYNC.DEFER_BLOCKING 0x0 ;  /* 0x0000000000007b1d */ /* 0x000fe20000010000 */
[----:B--2---:R-:W-:-:S02]  /*20eb0*/  LOP3.LUT R2, R2, 0x200, RZ, 0xc0, !PT ;  /* 0x0000020002027812 */ /* 0x004fc400078ec0ff */
[----:B---3--:R-:W-:-:S04]  /*20ec0*/  LOP3.LUT R0, R0, 0x80, RZ, 0xc0, !PT ;  /* 0x0000008000007812 */ /* 0x008fc800078ec0ff */
[----:B------:R-:W-:Y:S02]  /*20ed0*/  IADD3 R0, PT, PT, R0, UR4, R2 ;  /* 0x0000000400007c10 */ /* 0x000fe4000fffe002 */
[----:B------:R-:W2:Y:S03]  /*20ee0*/  S2R R2, SR_TID.X ;  /* 0x0000000000027919 */ /* 0x000ea60000002100 */
[----:B------:R-:W-:Y:S02]  /*20ef0*/  IMAD R3, R3, 0x20, R0 ;  /* 0x0000002003037824 */ /* 0x000fe400078e0200 */
[----:B--2---:R-:W-:-:S05]  /*20f00*/  IMAD.SHL.U32 R2, R2, 0x10, RZ ;  /* 0x0000001002027824 */ /* 0x004fca00078e00ff */
[----:B------:R-:W-:Y:S02]  /*20f10*/  LOP3.LUT R0, R2, 0x70, RZ, 0xc0, !PT ;  /* 0x0000007002007812 */ /* 0x000fe400078ec0ff */
[----:B------:R-:W4:Y:S01]  /*20f20*/  LDL.LU R2, [R1+0x818] ;  /* 0x0008180001027983 */ /* 0x000f220000300800 */
[----:B-1----:R-:W-:Y:S02]  /*20f30*/  ISETP.GE.AND P0, PT, R29, UR14, PT ;  /* 0x0000000e1d007c0c */ /* 0x002fe4000bf06270 */
[----:B------:R-:W-:Y:S01]  /*20f40*/  IMAD.IADD R3, R0, 0x1, R3 ;  /* 0x0000000100037824 */ /* 0x000fe200078e0203 */
[----:B------:R-:W-:-:S04]  /*20f50*/  LOP3.LUT R0, R28, 0x3f, RZ, 0xc0, !PT ;  /* 0x0000003f1c007812 */ /* 0x000fc800078ec0ff */
[----:B------:R-:W-:Y:S01]  /*20f60*/  STSM.16.M88.4 [R3], R24 ;  /* 0x0000001803007844 */ /* 0x000fe20000000200 */
[----:B------:R-:W-:Y:S01]  /*20f70*/  LEA R28, R0, UR4, 0x4 ;  /* 0x00000004001c7c11 */ /* 0x000fe2000f8e20ff */
[----:B------:R-:W1:Y:S02]  /*20f80*/  LDCU UR4, c[0x0][0x3b4] ;  /* 0x00007680ff0477ac */ /* 0x000e640008000800 */
[----:B------:R-:W-:Y:S01]  /*20f90*/  STSM.16.M88.4 [R3+0x100], R20 ;  /* 0x0001001403007844 */ /* 0x000fe20000000200 */
[----:B------:R-:W-:Y:S06]  /*20fa0*/  BAR.SYNC.DEFER_BLOCKING 0x0 ;  /* 0x0000000000007b1d */ /* 0x000fec0000010000 */
[----:B------:R-:W-:Y:S04]  /*20fb0*/  STL [R1+0xb0], R28 ;  /* 0x0000b01c01007387 */ /* 0x000fe80000100800 */
[----:B------:R-:W2:Y:S04]  /*20fc0*/  LDS.128 R24, [R28] ;  /* 0x000000001c187984 */ /* 0x000ea80000000c00 */
[----:B------:R-:W3:Y:S01]  /*20fd0*/  LDS.128 R20, [R28+0x400] ;  /* 0x000400001c147984 */ /* 0x000ee20000000c00 */
[----:B------:R-:W-:Y:S06]  /*20fe0*/  BAR.SYNC.DEFER_BLOCKING 0x0 ;  /* 0x0000000000007b1d */ /* 0x000fec0000010000 */
[----:B--2---:R-:W-:Y:S04]  /*20ff0*/  STL.64 [R1+0xa00], R26 ;  /* 0x000a001a01007387 */ /* 0x004fe80000100a00 */
[----:B------:R-:W-:Y:S04]  /*21000*/  STL.64 [R1+0xa20], R24 ;  /* 0x000a201801007387 */ /* 0x000fe80000100a00 */
[----:B---3--:R2:W-:Y:S04]  /*21010*/  STL.64 [R1+0xa08], R20 ;  /* 0x000a081401007387 */ /* 0x0085e80000100a00 */
[----:B------:R-:W-:Y:S04]  /*21020*/  STL [R1+0x9fc], R23 ;  /* 0x0009fc1701007387 */ /* 0x000fe80000100800 */
[----:B------:R3:W-:Y:S04]  /*21030*/  STL [R1+0xa28], R22 ;  /* 0x000a281601007387 */ /* 0x0007e80000100800 */
[----:B--2---:R-:W2:Y:S04]  /*21040*/  LDL.LU R20, [R1+0x20] ;  /* 0x0000200001147983 */ /* 0x004ea80000300800 */
[----:B------:R-:W2:Y:S04]  /*21050*/  LDL.LU R21, [R1+0x24] ;  /* 0x0000240001157983 */ /* 0x000ea80000300800 */
[----:B---3--:R-:W3:Y:S04]  /*21060*/  LDL.LU R22, [R1+0x28] ;  /* 0x0000280001167983 */ /* 0x008ee80000300800 */
[----:B------:R-:W3:Y:S04]  /*21070*/  LDL.LU R23, [R1+0x2c] ;  /* 0x00002c0001177983 */ /* 0x000ee80000300800 */
[----:B------:R5:W-:Y:S04]  /*21080*/  STSM.16.M88.4 [R3], R16 ;  /* 0x0000001003007844 */ /* 0x000be80000000200 */
[----:B------:R-:W-:Y:S01]  /*21090*/  STSM.16.M88.4 [R3+0x100], R12 ;  /* 0x0001000c03007844 */ /* 0x000fe20000000200 */
[----:B------:R-:W-:Y:S06]  /*210a0*/  BAR.SYNC.DEFER_BLOCKING 0x0 ;  /* 0x0000000000007b1d */ /* 0x000fec0000010000 */
[----:B------:R-:W-:Y:S01]  /*210b0*/  LDS.128 R12, [R28+0x400] ;  /* 0x000400001c0c7984 */ /* 0x000fe20000000c00 */
[----:B----4-:R-:W-:Y:S01]  /*210c0*/  ISETP.LT.AND P1, PT, R2, UR6, !P0 ;  /* 0x0000000602007c0c */ /* 0x010fe2000c721270 */
[----:B------:R-:W4:Y:S02]  /*210d0*/  LDCU UR6, c[0x0][0x39c] ;  /* 0x00007380ff0677ac */ /* 0x000f240008000800 */
[----:B---3--:R-:W-:Y:S04]  /*210e0*/  STL.64 [R1+0xa38], R22 ;  /* 0x000a381601007387 */ /* 0x008fe80000100a00 */
[----:B--2---:R-:W-:Y:S04]  /*210f0*/  STL.64 [R1+0xa30], R20 ;  /* 0x000a301401007387 */ /* 0x004fe80000100a00 */
[----:B------:R-:W2:Y:S01]  /*21100*/  LDS.128 R20, [R28] ;  /* 0x000000001c147984 */ /* 0x000ea20000000c00 */
[----:B------:R-:W-:Y:S06]  /*21110*/  BAR.SYNC.DEFER_BLOCKING 0x0 ;  /* 0x0000000000007b1d */ /* 0x000fec0000010000 */
[----:B-----5:R-:W3:Y:S04]  /*21120*/  LDL.LU R16, [R1+0x10] ;  /* 0x0000100001107983 */ /* 0x020ee80000300800 */
[----:B------:R-:W3:Y:S04]  /*21130*/  LDL.LU R17, [R1+0x14] ;  /* 0x0000140001117983 */ /* 0x000ee80000300800 */
[----:B------:R-:W3:Y:S04]  /*21140*/  LDL.LU R18, [R1+0x18] ;  /* 0x0000180001127983 */ /* 0x000ee80000300800 */
[----:B------:R-:W3:Y:S04]  /*21150*/  LDL.LU R19, [R1+0x1c] ;  /* 0x00001c0001137983 */ /* 0x000ee80000300800 */
[----:B------:R-:W-:Y:S04]  /*21160*/  STSM.16.M88.4 [R3], R8 ;  /* 0x0000000803007844 */ /* 0x000fe80000000200 */
[----:B------:R-:W-:Y:S04]  /*21170*/  STSM.16.M88.4 [R3+0x100], R4 ;  /* 0x0001000403007844 */ /* 0x000fe80000000200 */
[----:B------:R-:W5:Y:S04]  /*21180*/  LDL.LU R24, [R1+0x50] ;  /* 0x0000500001187983 */ /* 0x000f680000300800 */
[----:B--2---:R-:W-:Y:S04]  /*21190*/  STL.64 [R1+0xa0], R20 ;  /* 0x0000a01401007387 */ /* 0x004fe80000100a00 */
[----:B------:R-:W-:Y:S01]  /*211a0*/  STL.64 [R1+0xa8], R22 ;  /* 0x0000a81601007387 */ /* 0x000fe20000100a00 */
[----:B------:R-:W-:Y:S06]  /*211b0*/  BAR.SYNC.DEFER_BLOCKING 0x0 ;  /* 0x0000000000007b1d */ /* 0x000fec0000010000 */
[----:B------:R-:W2:Y:S04]  /*211c0*/  LDS.128 R20, [R28] ;  /* 0x000000001c147984 */ /* 0x000ea80000000c00 */
[----:B------:R0:W-:Y:S04]  /*211d0*/  STL.64 [R1+0xc0], R12 ;  /* 0x0000c00c01007387 */ /* 0x0001e80000100a00 */
[----:B------:R0:W-:Y:S04]  /*211e0*/  STL.64 [R1+0xc8], R14 ;  /* 0x0000c80e01007387 */ /* 0x0001e80000100a00 */
[----:B------:R-:W5:Y:S04]  /*211f0*/  LDL.LU R25, [R1+0x54] ;  /* 0x0000540001197983 */ /* 0x000f680000300800 */
[----:B------:R-:W5:Y:S04]  /*21200*/  LDL.LU R26, [R1+0x58] ;  /* 0x00005800011a7983 */ /* 0x000f680000300800 */
[----:B------:R-:W5:Y:S04]  /*21210*/  LDL.LU R27, [R1+0x5c] ;  /* 0x00005c00011b7983 */ /* 0x000f680000300800 */
[----:B0-----:R-:W3:Y:S04]  /*21220*/  LDL.LU R12, [R1+0x40] ;  /* 0x00004000010c7983 */ /* 0x001ee80000300800 */
[----:B------:R-:W3:Y:S04]  /*21230*/  LDL.LU R13, [R1+0x44] ;  /* 0x00004400010d7983 */ /* 0x000ee80000300800 */
[----:B------:R-:W3:Y:S04]  /*21240*/  LDL.LU R14, [R1+0x48] ;  /* 0x00004800010e7983 */ /* 0x000ee80000300800 */
[----:B------:R-:W3:Y:S04]  /*21250*/  LDL.LU R15, [R1+0x4c] ;  /* 0x00004c00010f7983 */ /* 0x000ee80000300800 */
[----:B------:R-:W3:Y:S04]  /*21260*/  LDL.LU R8, [R1+0x30] ;  /* 0x0000300001087983 */ /* 0x000ee80000300800 */
[----:B------:R-:W3:Y:S04]  /*21270*/  LDL.LU R9, [R1+0x34] ;  /* 0x0000340001097983 */ /* 0x000ee80000300800 */
[----:B------:R-:W3:Y:S04]  /*21280*/  LDL.LU R10, [R1+0x38] ;  /* 0x00003800010a7983 */ /* 0x000ee80000300800 */
[----:B------:R-:W3:Y:S04]  /*21290*/  LDL.LU R11, [R1+0x3c] ;  /* 0x00003c00010b7983 */ /* 0x000ee80000300800 */
[----:B------:R-:W3:Y:S04]  /*212a0*/  LDL.LU R4, [R1] ;  /* 0x0000000001047983 */ /* 0x000ee80000300800 */
[----:B------:R-:W3:Y:S04]  /*212b0*/  LDL.LU R5, [R1+0x4] ;  /* 0x0000040001057983 */ /* 0x000ee80000300800 */
[----:B------:R-:W3:Y:S04]  /*212c0*/  LDL.LU R6, [R1+0x8] ;  /* 0x0000080001067983 */ /* 0x000ee80000300800 */
[----:B------:R-:W3:Y:S04]  /*212d0*/  LDL.LU R7, [R1+0xc] ;  /* 0x00000c0001077983 */ /* 0x000ee80000300800 */
[----:B--2---:R-:W-:Y:S04]  /*212e0*/  STL.64 [R1+0xd0], R20 ;  /* 0x0000d01401007387 */ /* 0x004fe80000100a00 */
[----:B------:R-:W-:Y:S04]  /*212f0*/  STL.64 [R1+0xd8], R22 ;  /* 0x0000d81601007387 */ /* 0x000fe80000100a00 */
[----:B------:R-:W0:Y:S01]  /*21300*/  LDS.128 R20, [R28+0x400] ;  /* 0x000400001c147984 */ /* 0x000e220000000c00 */
[----:B------:R-:W-:Y:S06]  /*21310*/  BAR.SYNC.DEFER_BLOCKING 0x0 ;  /* 0x0000000000007b1d */ /* 0x000fec0000010000 */
[----:B0-----:R-:W-:Y:S04]  /*21320*/  STL.64 [R1+0xe0], R20 ;  /* 0x0000e01401007387 */ /* 0x001fe80000100a00 */
[----:B------:R0:W-:Y:S04]  /*21330*/  STL.64 [R1+0xe8], R22 ;  /* 0x0000e81601007387 */ /* 0x0001e80000100a00 */
[----:B0-----:R-:W2:Y:S04]  /*21340*/  LDL.LU.64 R22, [R1+0xa38] ;  /* 0x000a380001167983 */ /* 0x001ea80000300a00 */
[----:B------:R-:W2:Y:S04]  /*21350*/  LDL.LU.64 R20, [R1+0xa30] ;  /* 0x000a300001147983 */ /* 0x000ea80000300a00 */
[----:B---3--:R-:W-:Y:S04]  /*21360*/  STSM.16.M88.4 [R3], R4 ;  /* 0x0000000403007844 */ /* 0x008fe80000000200 */
[----:B------:R-:W-:Y:S01]  /*21370*/  STSM.16.M88.4 [R3+0x100], R16 ;  /* 0x0001001003007844 */ /* 0x000fe20000000200 */
[----:B------:R-:W-:Y:S06]  /*21380*/  BAR.SYNC.DEFER_BLOCKING 0x0 ;  /* 0x0000000000007b1d */ /* 0x000fec0000010000 */
[----:B------:R-:W0:Y:S04]  /*21390*/  LDS.128 R16, [R28] ;  /* 0x000000001c107984 */ /* 0x000e280000000c00 */
[----:B------:R-:W3:Y:S01]  /*213a0*/  LDS.128 R4, [R28+0x400] ;  /* 0x000400001c047984 */ /* 0x000ee20000000c00 */
[----:B------:R-:W-:Y:S06]  /*213b0*/  BAR.SYNC.DEFER_BLOCKING 0x0 ;  /* 0x0000000000007b1d */ /* 0x000fec0000010000 */
[----:B--2---:R2:W-:Y:S04]  /*213c0*/  STSM.16.M88.4 [R3], R20 ;  /* 0x0000001403007844 */ /* 0x0045e80000000200 */
[----:B------:R-:W-:Y:S01]  /*213d0*/  STSM.16.M88.4 [R3+0x100], R8 ;  /* 0x0001000803007844 */ /* 0x000fe20000000200 */
[----:B------:R-:W-:Y:S06]  /*213e0*/  BAR.SYNC.DEFER_BLOCKING 0x0 ;  /* 0x0000000000007b1d */ /* 0x000fec0000010000 */
[----:B0-----:R0:W-:Y:S04]  /*213f0*/  STL.64 [R1+0x10], R16 ;  /* 0x0000101001007387 */ /* 0x0011e80000100a00 */
[----:B------:R0:W-:Y:S04]  /*21400*/  STL.64 [R1+0x18], R18 ;  /* 0x0000181201007387 */ /* 0x0001e80000100a00 */
[----:B---3--:R-:W-:Y:S04]  /*21410*/  STL.64 [R1+0xf0], R4 ;  /* 0x0000f00401007387 */ /* 0x008fe80000100a00 */
[----:B------:R-:W-:Y:S04]  /*21420*/  STL.64 [R1+0xf8], R6 ;  /* 0x0000f80601007387 */ /* 0x000fe80000100a00 */
[----:B------:R-:W3:Y:S04]  /*21430*/  LDS.128 R8, [R28] ;  /* 0x000000001c087984 */ /* 0x000ee80000000c00 */
[----:B------:R-:W1:Y:S04]  /*21440*/  LDS.128 R4, [R28+0x400] ;  /* 0x000400001c047984 */ /* 0x000e680000000c00 */
[----:B--2---:R-:W2:Y:S01]  /*21450*/  LDL.LU R20, [R1+0x60] ;  /* 0x0000600001147983 */ /* 0x004ea20000300800 */
[----:B------:R-:W-:Y:S06]  /*21460*/  BAR.SYNC.DEFER_BLOCKING 0x0 ;  /* 0x0000000000007b1d */ /* 0x000fec0000010000 */
[----:B------:R-:W2:Y:S04]  /*21470*/  LDL.LU R21, [R1+0x64] ;  /* 0x0000640001157983 */ /* 0x000ea80000300800 */
[----:B------:R-:W2:Y:S04]  /*21480*/  LDL.LU R22, [R1+0x68] ;  /* 0x0000680001167983 */ /* 0x000ea80000300800 */
[----:B------:R-:W2:Y:S04]  /*21490*/  LDL.LU R23, [R1+0x6c] ;  /* 0x00006c0001177983 */ /* 0x000ea80000300800 */
[----:B0-----:R-:W4:Y:S04]  /*214a0*/  LDL.LU R16, [R1+0x70] ;  /* 0x0000700001107983 */ /* 0x001f280000300800 */
[----:B------:R-:W4:Y:S04]  /*214b0*/  LDL.LU R17, [R1+0x74] ;  /* 0x0000740001117983 */ /* 0x000f280000300800 */
[----:B------:R-:W4:Y:S04]  /*214c0*/  LDL.LU R18, [R1+0x78] ;  /* 0x0000780001127983 */ /* 0x000f280000300800 */
[----:B------:R-:W4:Y:S04]  /*214d0*/  LDL.LU R19, [R1+0x7c] ;  /* 0x00007c0001137983 */ /* 0x000f280000300800 */
[----:B---3--:R-:W-:Y:S04]  /*214e0*/  STL.64 [R1+0x20], R8 ;  /* 0x0000200801007387 */ /* 0x008fe80000100a00 */
[----:B------:R-:W-:Y:S04]  /*214f0*/  STL.64 [R1+0x28], R10 ;  /* 0x0000280a01007387 */ /* 0x000fe80000100a00 */
[----:B-1----:R-:W-:Y:S04]  /*21500*/  STL.64 [R1+0x30], R4 ;  /* 0x0000300401007387 */ /* 0x002fe80000100a00 */
[----:B------:R0:W-:Y:S04]  /*21510*/  STSM.16.M88.4 [R3], R12 ;  /* 0x0000000c03007844 */ /* 0x0001e80000000200 */
[----:B------:R-:W-:Y:S04]  /*21520*/  STL.64 [R1+0x38], R6 ;  /* 0x0000380601007387 */ /* 0x000fe80000100a00 */
[----:B-----5:R1:W-:Y:S01]  /*21530*/  STSM.16.M88.4 [R3+0x100], R24 ;  /* 0x0001001803007844 */ /* 0x0203e20000000200 */
[----:B------:R-:W-:Y:S06]  /*21540*/  BAR.SYNC.DEFER_BLOCKING 0x0 ;  /* 0x0000000000007b1d */ /* 0x000fec0000010000 */
[----:B0-----:R-:W3:Y:S04]  /*21550*/  LDL.LU R12, [R1+0x7d8] ;  /* 0x0007d800010c7983 */ /* 0x001ee80000300800 */
[----:B-1----:R-:W5:Y:S04]  /*21560*/  LDL.LU R24, [R1+0x80] ;  /* 0x0000800001187983 */ /* 0x002f680000300800 */
[----:B------:R-:W5:Y:S04]  /*21570*/  LDL.LU R25, [R1+0x84] ;  /* 0x0000840001197983 */ /* 0x000f680000300800 */
[----:B------:R-:W5:Y:S04]  /*21580*/  LDL.LU R26, [R1+0x88] ;  /* 0x00008800011a7983 */ /* 0x000f680000300800 */
[----:B------:R-:W5:Y:S04]  /*21590*/  LDL.LU R27, [R1+0x8c] ;  /* 0x00008c00011b7983 */ /* 0x000f680000300800 */
[----:B------:R-:W5:Y:S04]  /*215a0*/  LDL.LU R14, [R1+0x798] ;  /* 0x00079800010e7983 */ /* 0x000f680000300800 */
[----:B------:R-:W5:Y:S04]  /*215b0*/  LDL.LU R13, [R1+0x7d4] ;  /* 0x0007d400010d7983 */ /* 0x000f680000300800 */
[----:B------:R-:W0:Y:S04]  /*215c0*/  LDS.128 R8, [R28] ;  /* 0x000000001c087984 */ /* 0x000e280000000c00 */
[----:B------:R-:W1:Y:S01]  /*215d0*/  LDS.128 R4, [R28+0x400] ;  /* 0x000400001c047984 */ /* 0x000e620000000c00 */
[----:B------:R-:W-:Y:S01]  /*215e0*/  BAR.SYNC.DEFER_BLOCKING 0x0 ;  /* 0x0000000000007b1d */ /* 0x000fe20000010000 */
[----:B------:R-:W-:-:S05]  /*215f0*/  IMAD R2, R29, UR4, RZ ;  /* 0x000000041d027c24 */ /* 0x000fca000f8e02ff */
[C---:B------:R-:W-:Y:S01]  /*21600*/  LEA R0, P3, R2.reuse, UR12, 0x1 ;  /* 0x0000000c02007c11 */ /* 0x040fe2000f8608ff */
[----:B------:R-:W0:Y:S02]  /*21610*/  LDCU UR4, c[0x0][0x39c] ;  /* 0x00007380ff0477ac */ /* 0x000e240008000800 */
[----:B0-----:R0:W-:Y:S02]  /*21620*/  STL [R1+0x9e4], R8 ;  /* 0x0009e40801007387 */ /* 0x0011e40000100800 */
[----:B0-----:R-:W0:Y:S02]  /*21630*/  LDC R8, c[0x0][0x3b8] ;  /* 0x0000ee00ff087b82 */ /* 0x001e240000000800 */
[----:B------:R-:W-:Y:S04]  /*21640*/  STL [R1+0x9e0], R9 ;  /* 0x0009e00901007387 */ /* 0x000fe80000100800 */
[----:B------:R-:W-:Y:S01]  /*21650*/  STL [R1+0x9dc], R10 ;  /* 0x0009dc0a01007387 */ /* 0x000fe20000100800 */
[----:B------:R-:W-:-:S03]  /*21660*/  LEA.HI.X.SX32 R2, R2, UR13, 0x1, P3 ;  /* 0x0000000d02027c11 */ /* 0x000fc600098f0eff */
[----:B------:R-:W-:Y:S04]  /*21670*/  STL [R1+0x9d8], R11 ;  /* 0x0009d80b01007387 */ /* 0x000fe80000100800 */
[----:B-1----:R-:W-:Y:S04]  /*21680*/  STL [R1+0x9f4], R4 ;  /* 0x0009f40401007387 */ /* 0x002fe80000100800 */
[----:B------:R-:W-:Y:S04]  /*21690*/  STL [R1+0x9f0], R5 ;  /* 0x0009f00501007387 */ /* 0x000fe80000100800 */
[----:B------:R-:W-:Y:S04]  /*216a0*/  STL [R1+0x9ec], R6 ;  /* 0x0009ec0601007387 */ /* 0x000fe80000100800 */
[----:B------:R-:W-:Y:S04]  /*216b0*/  STL [R1+0x9e8], R7 ;  /* 0x0009e80701007387 */ /* 0x000fe80000100800 */
[----:B--2---:R1:W-:Y:S04]  /*216c0*/  STSM.16.M88.4 [R3], R20 ;  /* 0x0000001403007844 */ /* 0x0043e80000000200 */
[----:B----4-:R-:W-:Y:S01]  /*216d0*/  STSM.16.M88.4 [R3+0x100], R16 ;  /* 0x0001001003007844 */ /* 0x010fe20000000200 */
[----:B------:R-:W-:Y:S06]  /*216e0*/  BAR.SYNC.DEFER_BLOCKING 0x0 ;  /* 0x0000000000007b1d */ /* 0x000fec0000010000 */
[----:B-1----:R-:W2:Y:S04]  /*216f0*/  LDL.LU R22, [R1+0xa28] ;  /* 0x000a280001167983 */ /* 0x002ea80000300800 */
[----:B------:R-:W-:Y:S04]  /*21700*/  STL [R1+0xa18], R10 ;  /* 0x000a180a01007387 */ /* 0x000fe80000100800 */
[----:B0-----:R0:W-:Y:S04]  /*21710*/  STL.64 [R1+0xa10], R8 ;  /* 0x000a100801007387 */ /* 0x0011e80000100a00 */
[----:B------:R-:W-:Y:S01]  /*21720*/  LDS.128 R16, [R28+0x400] ;  /* 0x000400001c107984 */ /* 0x000fe20000000c00 */
[C---:B---3--:R-:W-:Y:S01]  /*21730*/  ISETP.LT.AND P3, PT, R12.reuse, UR6, !P0 ;  /* 0x000000060c007c0c */ /* 0x048fe2000c761270 */
[-C--:B------:R-:W-:Y:S01]  /*21740*/  IMAD R29, R12, R8.reuse, RZ ;  /* 0x000000080c1d7224 */ /* 0x080fe200078e02ff */
[----:B------:R-:W1:Y:S01]  /*21750*/  LDCU UR6, c[0x0][0x39c] ;  /* 0x00007380ff0677ac */ /* 0x000e620008000800 */
[C---:B-----5:R-:W-:Y:S01]  /*21760*/  ISETP.LT.AND P2, PT, R14.reuse, UR15, !P0 ;  /* 0x0000000f0e007c0c */ /* 0x060fe2000c741270 */
[-C--:B------:R-:W-:Y:S01]  /*21770*/  IMAD R6, R14, R8.reuse, RZ ;  /* 0x000000080e067224 */ /* 0x080fe200078e02ff */
[C---:B------:R-:W-:Y:S01]  /*21780*/  ISETP.LT.AND P4, PT, R13.reuse, UR5, !P0 ;  /* 0x000000050d007c0c */ /* 0x040fe2000c781270 */
[----:B------:R-:W-:-:S03]  /*21790*/  IMAD R4, R13, R8, RZ ;  /* 0x000000080d047224 */ /* 0x000fc600078e02ff */
[-C--:B------:R-:W-:Y:S01]  /*217a0*/  LEA R20, P6, R6, R0.reuse, 0x1 ;  /* 0x0000000006147211 */ /* 0x080fe200078c08ff */
[----:B------:R-:W3:Y:S01]  /*217b0*/  LDS.128 R12, [R28] ;  /* 0x000000001c0c7984 */ /* 0x000ee20000000c00 */
[----:B------:R-:W4:Y:S03]  /*217c0*/  LDCU UR5, c[0x0][0x39c] ;  /* 0x00007380ff0577ac */ /* 0x000f260008000800 */
[----:B0-----:R-:W5:Y:S04]  /*217d0*/  LDL.LU R8, [R1+0x90] ;  /* 0x0000900001087983 */ /* 0x001f680000300800 */
[----:B------:R-:W5:Y:S04]  /*217e0*/  LDL.LU R9, [R1+0x94] ;  /* 0x0000940001097983 */ /* 0x000f680000300800 */
[----:B------:R-:W5:Y:S04]  /*217f0*/  LDL.LU R10, [R1+0x98] ;  /* 0x00009800010a7983 */ /* 0x000f680000300800 */
[----:B------:R-:W5:Y:S01]  /*21800*/  LDL.LU R11, [R1+0x9c] ;  /* 0x00009c00010b7983 */ /* 0x000f620000300800 */
[----:B------:R-:W-:Y:S06]  /*21810*/  BAR.SYNC.DEFER_BLOCKING 0x0 ;  /* 0x0000000000007b1d */ /* 0x000fec0000010000 */
[----:B---3--:R-:W-:Y:S04]  /*21820*/  STL [R1+0x9f8], R15 ;  /* 0x0009f80f01007387 */ /* 0x008fe80000100800 */
[----:B------:R0:W-:Y:S04]  /*21830*/  STSM.16.M88.4 [R3], R24 ;  /* 0x0000001803007844 */ /* 0x0001e80000000200 */
[----:B0-----:R-:W3:Y:S01]  /*21840*/  LDL.LU.64 R24, [R1+0xa20] ;  /* 0x000a200001187983 */ /* 0x001ee20000300a00 */
[----:B------:R-:W-:-:S02]  /*21850*/  LEA R26, P5, R4, R0, 0x1 ;  /* 0x00000000041a7211 */ /* 0x000fc400078a08ff */
[-C--:B------:R-:W-:Y:S01]  /*21860*/  LEA.HI.X.SX32 R21, R6, R2.reuse, 0x1, P6 ;  /* 0x0000000206157211 */ /* 0x080fe200030f0eff */
[----:B------:R-:W2:Y:S01]  /*21870*/  LDL.LU R23, [R1+0x7dc] ;  /* 0x0007dc0001177983 */ /* 0x000ea20000300800 */
[----:B------:R-:W-:-:S03]  /*21880*/  LEA.HI.X.SX32 R27, R4, R2, 0x1, P5 ;  /* 0x00000002041b7211 */ /* 0x000fc600028f0eff */
[----:B-----5:R0:W-:Y:S01]  /*21890*/  STSM.16.M88.4 [R3+0x100], R8 ;  /* 0x0001000803007844 */ /* 0x0201e20000000200 */
[----:B------:R-:W-:Y:S06]  /*218a0*/  BAR.SYNC.DEFER_BLOCKING 0x0 ;  /* 0x0000000000007b1d */ /* 0x000fec0000010000 */
[----:B0-----:R-:W5:Y:S04]  /*218b0*/  LDL.LU R10, [R1+0xa18] ;  /* 0x000a1800010a7983 */ /* 0x001f680000300800 */
[----:B------:R-:W4:Y:S04]  /*218c0*/  LDL.LU.64 R8, [R1+0xa10] ;  /* 0x000a100001087983 */ /* 0x000f280000300a00 */
[----:B------:R-:W5:Y:S04]  /*218d0*/  LDL.LU R15, [R1+0x7e0] ;  /* 0x0007e000010f7983 */ /* 0x000f680000300800 */
[----:B------:R-:W5:Y:S04]  /*218e0*/  LDL.LU R11, [R1+0x7e4] ;  /* 0x0007e400010b7983 */ /* 0x000f680000300800 */
[----:B---3--:R0:W-:Y:S04]  /*218f0*/  @P2 STG.E.U16 desc[UR8][R20.64], R24 ;  /* 0x0000001814002986 */ /* 0x0081e8000c101508 */
[----:B------:R3:W-:Y:S04]  /*21900*/  @P4 STG.E.U16 desc[UR8][R26.64], R25 ;  /* 0x000000191a004986 */ /* 0x0007e8000c101508 */
[----:B0-----:R-:W5:Y:S04]  /*21910*/  LDL.LU.64 R20, [R1+0xa08] ;  /* 0x000a080001147983 */ /* 0x001f680000300a00 */
[----:B---3--:R-:W3:Y:S04]  /*21920*/  LDL.LU.64 R26, [R1+0xa00] ;  /* 0x000a0000011a7983 */ /* 0x008ee80000300a00 */
[----:B------:R-:W3:Y:S01]  /*21930*/  LDL.LU R4, [R1+0x7e8] ;  /* 0x0007e80001047983 */ /* 0x000ee20000300800 */
[----:B------:R-:W-:-:S04]  /*21940*/  LEA R28, P6, R29, R0, 0x1 ;  /* 0x000000001d1c7211 */ /* 0x000fc800078c08ff */
[----:B------:R-:W-:Y:S02]  /*21950*/  LEA.HI.X.SX32 R29, R29, R2, 0x1, P6 ;  /* 0x000000021d1d7211 */ /* 0x000fe400030f0eff */
[----:B--2---:R-:W-:Y:S01]  /*21960*/  ISETP.LT.AND P4, PT, R23, UR4, !P0 ;  /* 0x0000000417007c0c */ /* 0x004fe2000c781270 */
[----:B------:R-:W0:Y:S01]  /*21970*/  LDCU UR4, c[0x0][0x39c] ;  /* 0x00007380ff0477ac */ /* 0x000e220008000800 */
[----:B----4-:R-:W-:Y:S01]  /*21980*/  PRMT R9, R25, 0x7632, R9 ;  /* 0x0000763219097816 */ /* 0x010fe20000000009 */
[-C--:B------:R-:W-:Y:S01]  /*21990*/  IMAD R25, R23, R8.reuse, RZ ;  /* 0x0000000817197224 */ /* 0x080fe200078e02ff */
[----:B-----5:R-:W-:Y:S01]  /*219a0*/  PRMT R10, R24, 0x7632, R10 ;  /* 0x00007632180a7816 */ /* 0x020fe2000000000a */
[----:B------:R-:W-:-:S03]  /*219b0*/  IMAD R23, R11, R8, RZ ;  /* 0x000000080b177224 */ /* 0x000fc600078e02ff */
[----:B------:R-:W-:Y:S01]  /*219c0*/  LEA R24, P2, R25, R0, 0x1 ;  /* 0x0000000019187211 */ /* 0x000fe200078408ff */
[C---:B------:R-:W-:Y:S01]  /*219d0*/  IMAD R3, R15.reuse, R8, RZ ;  /* 0x000000080f037224 */ /* 0x040fe200078e02ff */
[----:B------:R-:W-:Y:S01]  /*219e0*/  ISETP.LT.AND P5, PT, R15, UR5, !P0 ;  /* 0x000000050f007c0c */ /* 0x000fe2000c7a1270 */
[----:B------:R-:W2:Y:S01]  /*219f0*/  LDCU UR5, c[0x0][0x39c] ;  /* 0x00007380ff0577ac */ /* 0x000ea20008000800 */
[----:B------:R-:W-:Y:S01]  /*21a00*/  LEA.HI.X.SX32 R25, R25, R2, 0x1, P2 ;  /* 0x0000000219197211 */ /* 0x000fe200010f0eff */
[----:B---3--:R3:W-:Y:S01]  /*21a10*/  @P3 STG.E.U16 desc[UR8][R28.64], R26 ;  /* 0x0000001a1c003986 */ /* 0x0087e2000c101508 */
[----:B-1----:R-:W-:Y:S01]  /*21a20*/  ISETP.LT.AND P3, PT, R11, UR6, !P0 ;  /* 0x000000060b007c0c */ /* 0x002fe2000c761270 */
[----:B------:R-:W1:Y:S02]  /*21a30*/  LDCU UR6, c[0x0][0x39c] ;  /* 0x00007380ff0677ac */ /* 0x000e640008000800 */
[----:B------:R-:W0:Y:S01]  /*21a40*/  LDL.LU R11, [R1+0x7ec] ;  /* 0x0007ec00010b7983 */ /* 0x000e220000300800 */
[C---:B------:R-:W-:Y:S01]  /*21a50*/  IMAD R15, R4.reuse, R8, RZ ;  /* 0x00000008040f7224 */ /* 0x040fe200078e02ff */
[----:B------:R-:W-:Y:S01]  /*21a60*/  ISETP.LT.AND P2, PT, R4, UR7, !P0 ;  /* 0x0000000704007c0c */ /* 0x000fe2000c741270 */
[----:B------:R-:W4:Y:S01]  /*21a70*/  LDCU UR7, c[0x0][0x39c] ;  /* 0x00007380ff0777ac */ /* 0x000f220008000800 */
[----:B------:R-:W5:Y:S04]  /*21a80*/  LDL.LU R8, [R1+0x7f0] ;  /* 0x0007f00001087983 */ /* 0x000f680000300800 */
[----:B------:R-:W2:Y:S01]  /*21a90*/  LDL.LU R4, [R1+0x7f4] ;  /* 0x0007f40001047983 */ /* 0x000ea20000300800 */
[----:B---3--:R-:W-:-:S04]  /*21aa0*/  LEA R28, P6, R3, R0, 0x1 ;  /* 0x00000000031c7211 */ /* 0x008fc800078c08ff */
[----:B------:R-:W-:Y:S01]  /*21ab0*/  LEA.HI.X.SX32 R29, R3, R2, 0x1, P6 ;  /* 0x00000002031d7211 */ /* 0x000fe200030f0eff */
[----:B------:R-:W-:Y:S04]  /*21ac0*/  @P4 STG.E.U16 desc[UR8][R24.64], R27 ;  /* 0x0000001b18004986 */ /* 0x000fe8000c101508 */
[----:B------:R3:W-:Y:S02]  /*21ad0*/  @P5 STG.E.U16 desc[UR8][R28.64], R20 ;  /* 0x000000141c005986 */ /* 0x0007e4000c101508 */
[----:B---3--:R-:W3:Y:S01]  /*21ae0*/  LDC R29, c[0x0][0x3b8] ;  /* 0x0000ee00ff1d7b82 */ /* 0x008ee20000000800 */
[----:B------:R-:W-:Y:S02]  /*21af0*/  PRMT R7, R26, 0x7632, R7 ;  /* 0x000076321a077816 */ /* 0x000fe40000000007 */
[----:B------:R-:W-:-:S02]  /*21b00*/  LEA R24, P4, R23, R0, 0x1 ;  /* 0x0000000017187211 */ /* 0x000fc400078808ff */
[----:B------:R-:W-:Y:S02]  /*21b10*/  LEA R26, P6, R15, R0, 0x1 ;  /* 0x000000000f1a7211 */ /* 0x000fe400078c08ff */
[----:B------:R-:W-:Y:S02]  /*21b20*/  PRMT R5, R27, 0x7632, R5 ;  /* 0x000076321b057816 */ /* 0x000fe40000000005 */
[-C--:B------:R-:W-:Y:S02]  /*21b30*/  LEA.HI.X.SX32 R25, R23, R2.reuse, 0x1, P4 ;  /* 0x0000000217197211 */ /* 0x080fe400020f0eff */
[----:B------:R-:W-:Y:S01]  /*21b40*/  LEA.HI.X.SX32 R27, R15, R2, 0x1, P6 ;  /* 0x000000020f1b7211 */ /* 0x000fe200030f0eff */
[----:B------:R-:W4:Y:S04]  /*21b50*/  LDL.LU R23, [R1+0x9fc] ;  /* 0x0009fc0001177983 */ /* 0x000f280000300800 */
[----:B------:R-:W-:Y:S04]  /*21b60*/  @P3 STG.E.U16 desc[UR8][R24.64], R21 ;  /* 0x0000001518003986 */ /* 0x000fe8000c101508 */
[----:B------:R0:W-:Y:S02]  /*21b70*/  @P2 STG.E.U16 desc[UR8][R26.64], R22 ;  /* 0x000000161a002986 */ /* 0x0001e4000c101508 */
[C---:B0-----:R-:W-:Y:S01]  /*21b80*/  ISETP.LT.AND P4, PT, R11.reuse, UR4, !P0 ;  /* 0x000000040b007c0c */ /* 0x041fe2000c781270 */
[-C--:B---3--:R-:W-:Y:S01]  /*21b90*/  IMAD R3, R11, R29.reuse, RZ ;  /* 0x0000001d0b037224 */ /* 0x088fe200078e02ff */
[----:B------:R-:W0:Y:S01]  /*21ba0*/  LDCU UR4, c[0x0][0x39c] ;  /* 0x00007380ff0477ac */ /* 0x000e220008000800 */
[----:B------:R-:W3:Y:S03]  /*21bb0*/  LDL.LU R11, [R1+0x7f8] ;  /* 0x0007f800010b7983 */ /* 0x000ee60000300800 */
[C---:B------:R-:W-:Y:S01]  /*21bc0*/  LEA R26, P3, R3.reuse, R0, 0x1 ;  /* 0x00000000031a7211 */ /* 0x040fe200078608ff */
[CC--:B-----5:R-:W-:Y:S01]  /*21bd0*/  IMAD R25, R8.reuse, R29.reuse, RZ ;  /* 0x0000001d08197224 */ /* 0x0e0fe200078e02ff */
[----:B--2---:R-:W-:Y:S01]  /*21be0*/  ISETP.LT.AND P2, PT, R8, UR5, !P0 ;  /* 0x0000000508007c0c */ /* 0x004fe2000c741270 */
[C---:B------:R-:W-:Y:S01]  /*21bf0*/  IMAD R28, R4.reuse, R29, RZ ;  /* 0x0000001d041c7224 */ /* 0x040fe200078e02ff */
[----:B------:R-:W-:Y:S01]  /*21c00*/  LEA.HI.X.SX32 R27, R3, R2, 0x1, P3 ;  /* 0x00000002031b7211 */ /* 0x000fe200018f0eff */
[----:B------:R-:W2:Y:S01]  /*21c10*/  LDL.LU R8, [R1+0x7fc] ;  /* 0x0007fc0001087983 */ /* 0x000ea20000300800 */
[----:B-1----:R-:W-:Y:S01]  /*21c20*/  ISETP.LT.AND P3, PT, R4, UR6, !P0 ;  /* 0x0000000604007c0c */ /* 0x002fe2000c761270 */
[----:B------:R-:W1:Y:S02]  /*21c30*/  LDCU UR5, c[0x0][0x39c] ;  /* 0x00007380ff0577ac */ /* 0x000e640008000800 */
[----:B------:R-:W1:Y:S01]  /*21c40*/  LDL.LU R4, [R1+0x800] ;  /* 0x0008000001047983 */ /* 0x000e620000300800 */
[C---:B------:R-:W-:Y:S01]  /*21c50*/  LEA R24, P5, R25.reuse, R0, 0x1 ;  /* 0x0000000019187211 */ /* 0x040fe200078a08ff */
[----:B------:R-:W5:Y:S03]  /*21c60*/  LDCU UR6, c[0x0][0x39c] ;  /* 0x00007380ff0677ac */ /* 0x000f660008000800 */
[----:B------:R-:W-:Y:S01]  /*21c70*/  LEA.HI.X.SX32 R25, R25, R2, 0x1, P5 ;  /* 0x0000000219197211 */ /* 0x000fe200028f0eff */
[----:B----4-:R4:W-:Y:S04]  /*21c80*/  @P4 STG.E.U16 desc[UR8][R26.64], R23 ;  /* 0x000000171a004986 */ /* 0x0109e8000c101508 */
[----:B------:R0:W-:Y:S01]  /*21c90*/  @P2 STG.E.U16 desc[UR8][R24.64], R10 ;  /* 0x0000000a18002986 */ /* 0x0001e2000c101508 */
[----:B----4-:R-:W-:-:S03]  /*21ca0*/  LEA R26, P6, R28, R0, 0x1 ;  /* 0x000000001c1a7211 */ /* 0x010fc600078c08ff */
[----:B0-----:R-:W4:Y:S01]  /*21cb0*/  LDL.LU R10, [R1+0x804] ;  /* 0x00080400010a7983 */ /* 0x001f220000300800 */
[----:B------:R-:W-:-:S05]  /*21cc0*/  LEA.HI.X.SX32 R27, R28, R2, 0x1, P6 ;  /* 0x000000021c1b7211 */ /* 0x000fca00030f0eff */
[----:B------:R0:W-:Y:S04]  /*21cd0*/  @P3 STG.E.U16 desc[UR8][R26.64], R9 ;  /* 0x000000091a003986 */ /* 0x0001e8000c101508 */
[----:B0-----:R-:W5:Y:S01]  /*21ce0*/  LDL.LU R9, [R1+0x81c] ;  /* 0x00081c0001097983 */ /* 0x001f620000300800 */
[----:B---3--:R-:W-:-:S05]  /*21cf0*/  IMAD R3, R11, R29, RZ ;  /* 0x0000001d0b037224 */ /* 0x008fca00078e02ff */
[----:B------:R-:W-:-:S04]  /*21d00*/  LEA R24, P2, R3, R0, 0x1 ;  /* 0x0000000003187211 */ /* 0x000fc800078408ff */
[----:B------:R-:W-:Y:S02]  /*21d10*/  LEA.HI.X.SX32 R25, R3, R2, 0x1, P2 ;  /* 0x0000000203197211 */ /* 0x000fe400010f0eff */
[C---:B-1----:R-:W-:Y:S01]  /*21d20*/  ISETP.LT.AND P2, PT, R4.reuse, UR5, !P0 ;  /* 0x0000000504007c0c */ /* 0x042fe2000c741270 */
[-C--:B------:R-:W-:Y:S01]  /*21d30*/  IMAD R28, R4, R29.reuse, RZ ;  /* 0x0000001d041c7224 */ /* 0x080fe200078e02ff */
[----:B------:R-:W-:Y:S01]  /*21d40*/  ISETP.LT.AND P4, PT, R11, UR7, !P0 ;  /* 0x000000070b007c0c */ /* 0x000fe2000c781270 */
[----:B------:R-:W3:Y:S01]  /*21d50*/  LDL.LU R4, [R1+0x808] ;  /* 0x0008080001047983 */ /* 0x000ee20000300800 */
[C---:B--2---:R-:W-:Y:S01]  /*21d60*/  IMAD R3, R8.reuse, R29, RZ ;  /* 0x0000001d08037224 */ /* 0x044fe200078e02ff */
[----:B------:R-:W-:Y:S01]  /*21d70*/  ISETP.LT.AND P3, PT, R8, UR4, !P0 ;  /* 0x0000000408007c0c */ /* 0x000fe2000c761270 */
[----:B------:R-:W3:Y:S01]  /*21d80*/  LDCU UR7, c[0x0][0x39c] ;  /* 0x00007380ff0777ac */ /* 0x000ee20008000800 */
[----:B------:R-:W2:Y:S01]  /*21d90*/  LDL.LU R8, [R1+0x80c] ;  /* 0x00080c0001087983 */ /* 0x000ea20000300800 */
[----:B------:R-:W2:Y:S01]  /*21da0*/  LDCU UR4, c[0x0][0x39c] ;  /* 0x00007380ff0477ac */ /* 0x000ea20008000800 */
[----:B------:R-:W-:Y:S01]  /*21db0*/  PRMT R20, R20, 0x7632, R20 ;  /* 0x0000763214147816 */ /* 0x000fe20000000014 */
[----:B------:R-:W0:Y:S05]  /*21dc0*/  LDCU UR5, c[0x0][0x39c] ;  /* 0x00007380ff0577ac */ /* 0x000e2a0008000800 */
[----:B------:R1:W-:Y:S01]  /*21dd0*/  @P4 STG.E.U16 desc[UR8][R24.64], R7 ;  /* 0x0000000718004986 */ /* 0x0003e2000c101508 */
[----:B------:R-:W-:-:S04]  /*21de0*/  LEA R26, P4, R3, R0, 0x1 ;  /* 0x00000000031a7211 */ /* 0x000fc800078808ff */
[----:B------:R-:W-:Y:S02]  /*21df0*/  LEA.HI.X.SX32 R27, R3, R2, 0x1, P4 ;  /* 0x00000002031b7211 */ /* 0x000fe400020f0eff */
[----:B-1----:R-:W-:-:S03]  /*21e00*/  LEA R24, P5, R28, R0, 0x1 ;  /* 0x000000001c187211 */ /* 0x002fc600078a08ff */
[----:B------:R1:W-:Y:S01]  /*21e10*/  @P3 STG.E.U16 desc[UR8][R26.64], R5 ;  /* 0x000000051a003986 */ /* 0x0003e2000c101508 */
[----:B------:R-:W-:-:S03]  /*21e20*/  LEA.HI.X.SX32 R25, R28, R2, 0x1, P5 ;  /* 0x000000021c197211 */ /* 0x000fc600028f0eff */
[----:B------:R-:W0:Y:S04]  /*21e30*/  LDL.LU R7, [R1+0x820] ;  /* 0x0008200001077983 */ /* 0x000e280000300800 */
[----:B-1----:R-:W2:Y:S01]  /*21e40*/  LDL.LU R5, [R1+0x824] ;  /* 0x0008240001057983 */ /* 0x002ea20000300800 */
[----:B----4-:R-:W-:-:S05]  /*21e50*/  IMAD R3, R10, R29, RZ ;  /* 0x0000001d0a037224 */ /* 0x010fca00078e02ff */
[----:B------:R-:W-:-:S04]  /*21e60*/  LEA R26, P5, R3, R0, 0x1 ;  /* 0x00000000031a7211 */ /* 0x000fc800078a08ff */
[----:B------:R-:W-:Y:S02]  /*21e70*/  LEA.HI.X.SX32 R27, R3, R2, 0x1, P5 ;  /* 0x00000002031b7211 */ /* 0x000fe400028f0eff */
[C---:B---3--:R-:W-:Y:S01]  /*21e80*/  ISETP.LT.AND P5, PT, R4.reuse, UR7, !P0 ;  /* 0x0000000704007c0c */ /* 0x048fe2000c7a1270 */
[----:B------:R-:W-:Y:S01]  /*21e90*/  IMAD R3, R4, R29, RZ ;  /* 0x0000001d04037224 */ /* 0x000fe200078e02ff */
[----:B-----5:R-:W-:Y:S01]  /*21ea0*/  ISETP.LT.AND P4, PT, R10, UR6, !P0 ;  /* 0x000000060a007c0c */ /* 0x020fe2000c781270 */
[----:B------:R-:W3:Y:S01]  /*21eb0*/  LDL.LU R4, [R1+0x828] ;  /* 0x0008280001047983 */ /* 0x000ee20000300800 */
[----:B------:R-:W1:Y:S03]  /*21ec0*/  LDCU UR6, c[0x0][0x39c] ;  /* 0x00007380ff0677ac */ /* 0x000e660008000800 */
[----:B------:R4:W-:Y:S01]  /*21ed0*/  @P2 STG.E.U16 desc[UR8][R24.64], R20 ;  /* 0x0000001418002986 */ /* 0x0009e2000c101508 */
[----:B--2---:R-:W-:Y:S01]  /*21ee0*/  ISETP.LT.AND P2, PT, R8, UR4, !P0 ;  /* 0x0000000408007c0c */ /* 0x004fe2000c741270 */
[----:B------:R-:W3:Y:S01]  /*21ef0*/  LDCU UR4, c[0x0][0x39c] ;  /* 0x00007380ff0477ac */ /* 0x000ee20008000800 */
[----:B------:R-:W-:-:S02]  /*21f00*/  PRMT R21, R21, 0x7632, R21 ;  /* 0x0000763215157816 */ /* 0x000fc40000000015 */
[----:B------:R-:W-:Y:S01]  /*21f10*/  ISETP.LT.AND P3, PT, R9, UR10, !P0 ;  /* 0x0000000a09007c0c */ /* 0x000fe2000c761270 */
[----:B------:R-:W2:Y:S02]  /*21f20*/  LDCU UR7, c[0x0][0x39c] ;  /* 0x00007380ff0777ac */ /* 0x000ea40008000800 */
[----:B------:R5:W-:Y:S01]  /*21f30*/  @P4 STG.E.U16 desc[UR8][R26.64], R21 ;  /* 0x000000151a004986 */ /* 0x000be2000c101508 */
[----:B------:R-:W0:Y:S01]  /*21f40*/  LDCU UR10, c[0x0][0x39c] ;  /* 0x00007380ff0a77ac */ /* 0x000e220008000800 */
[----:B----4-:R-:W-:Y:S01]  /*21f50*/  IMAD R24, R8, R29, RZ ;  /* 0x0000001d08187224 */ /* 0x010fe200078e02ff */
[C---:B------:R-:W-:Y:S02]  /*21f60*/  LEA R20, P6, R3.reuse, R0, 0x1 ;  /* 0x0000000003147211 */ /* 0x040fe400078c08ff */
[----:B------:R-:W-:Y:S02]  /*21f70*/  PRMT R25, R22, 0x7632, R25 ;  /* 0x0000763216197816 */ /* 0x000fe40000000019 */
[----:B-----5:R-:W-:Y:S01]  /*21f80*/  LEA.HI.X.SX32 R21, R3, R2, 0x1, P6 ;  /* 0x0000000203157211 */ /* 0x020fe200030f0eff */
[----:B------:R-:W4:Y:S01]  /*21f90*/  LDL.LU R27, [R1+0xa0] ;  /* 0x0000a000011b7983 */ /* 0x000f220000300800 */
[----:B------:R-:W-:-:S02]  /*21fa0*/  LEA R22, P6, R24, R0, 0x1 ;  /* 0x0000000018167211 */ /* 0x000fc400078c08ff */
[----:B------:R-:W-:Y:S01]  /*21fb0*/  PRMT R26, R23, 0x7632, R26 ;  /* 0x00007632171a7816 */ /* 0x000fe2000000001a */
[----:B------:R-:W5:Y:S01]  /*21fc0*/  LDL.LU R28, [R1+0xa4] ;  /* 0x0000a400011c7983 */ /* 0x000f620000300800 */
[----:B------:R-:W-:Y:S02]  /*21fd0*/  LEA.HI.X.SX32 R23, R24, R2, 0x1, P6 ;  /* 0x0000000218177211 */ /* 0x000fe400030f0eff */
[----:B0-----:R-:W-:Y:S01]  /*21fe0*/  ISETP.LT.AND P4, PT, R7, UR5, !P0 ;  /* 0x0000000507007c0c */ /* 0x001fe2000c781270 */
[----:B------:R-:W-:Y:S01]  /*21ff0*/  @P5 STG.E.U16 desc[UR8][R20.64], R25 ;  /* 0x0000001914005986 */ /* 0x000fe2000c101508 */
[----:B-1----:R-:W-:Y:S01]  /*22000*/  ISETP.LT.AND P5, PT, R5, UR6, !P0 ;  /* 0x0000000605007c0c */ /* 0x002fe2000c7a1270 */
[C---:B------:R-:W-:Y:S01]  /*22010*/  IMAD R3, R29.reuse, 0x20, R6 ;  /* 0x000000201d037824 */ /* 0x040fe200078e0206 */
[----:B------:R-:W0:Y:S01]  /*22020*/  LDCU UR5, c[0x0][0x39c] ;  /* 0x00007380ff0577ac */ /* 0x000e220008000800 */
[----:B------:R-:W2:Y:S01]  /*22030*/  LDL.LU R7, [R1+0xa8] ;  /* 0x0000a80001077983 */ /* 0x000ea20000300800 */
[----:B------:R-:W1:Y:S03]  /*22040*/  LDCU UR6, c[0x0][0x39c] ;  /* 0x00007380ff0677ac */ /* 0x000e660008000800 */
[----:B------:R-:W0:Y:S04]  /*22050*/  LDL.LU R8, [R1+0x82c] ;  /* 0x00082c0001087983 */ /* 0x000e280000300800 */
[----:B------:R-:W1:Y:S04]  /*22060*/  LDL.LU R5, [R1+0x830] ;  /* 0x0008300001057983 */ /* 0x000e680000300800 */
[----:B------:R3:W-:Y:S04]  /*22070*/  @P2 STG.E.U16 desc[UR8][R22.64], R26 ;  /* 0x0000001a16002986 */ /* 0x0007e8000c101508 */
[----:B------:R-:W2:Y:S01]  /*22080*/  LDL.LU R6, [R1+0xac] ;  /* 0x0000ac0001067983 */ /* 0x000ea20000300800 */
[----:B---3--:R-:W-:Y:S01]  /*22090*/  ISETP.LT.AND P2, PT, R4, UR4, !P0 ;  /* 0x0000000404007c0c */ /* 0x008fe2000c741270 */
[----:B------:R-:W-:-:S02]  /*220a0*/  IMAD R23, R29, 0x2, R3 ;  /* 0x000000021d177824 */ /* 0x000fc400078e0203 */
[----:B------:R-:W3:Y:S01]  /*220b0*/  LDL.LU R4, [R1+0x834] ;  /* 0x0008340001047983 */ /* 0x000ee20000300800 */
[C---:B------:R-:W-:Y:S01]  /*220c0*/  LEA R20, P6, R3.reuse, R0, 0x1 ;  /* 0x0000000003147211 */ /* 0x040fe200078c08ff */
[----:B------:R-:W3:Y:S02]  /*220d0*/  LDCU UR4, c[0x0][0x39c] ;  /* 0x00007380ff0477ac */ /* 0x000ee40008000800 */
[----:B------:R-:W3:Y:S01]  /*220e0*/  LDL.LU R11, [R1+0xc0] ;  /* 0x0000c000010b7983 */ /* 0x000ee20000300800 */
[----:B------:R-:W-:Y:S01]  /*220f0*/  LEA.HI.X.SX32 R21, R3, R2, 0x1, P6 ;  /* 0x0000000203157211 */ /* 0x000fe200030f0eff */
[----:B------:R-:W-:Y:S01]  /*22100*/  IMAD R3, R29, 0x2, R23 ;  /* 0x000000021d037824 */ /* 0x000fe200078e0217 */
[C---:B------:R-:W-:Y:S01]  /*22110*/  LEA R22, P6, R23.reuse, R0, 0x1 ;  /* 0x0000000017167211 */ /* 0x040fe200078c08ff */
[----:B------:R-:W3:Y:S03]  /*22120*/  LDL.LU R10, [R1+0xc4] ;  /* 0x0000c400010a7983 */ /* 0x000ee60000300800 */
[----:B------:R-:W-:Y:S01]  /*22130*/  LEA.HI.X.SX32 R23, R23, R2, 0x1, P6 ;  /* 0x0000000217177211 */ /* 0x000fe200030f0eff */
[----:B------:R-:W3:Y:S01]  /*22140*/  LDL.LU R9, [R1+0xc8] ;  /* 0x0000c80001097983 */ /* 0x000ee20000300800 */
[----:B------:R-:W-:-:S03]  /*22150*/  LEA R24, P6, R3, R0, 0x1 ;  /* 0x0000000003187211 */ /* 0x000fc600078c08ff */
[----:B------:R-:W3:Y:S01]  /*22160*/  LDL.LU R15, [R1+0x838] ;  /* 0x00083800010f7983 */ /* 0x000ee20000300800 */
[----:B------:R-:W-:-:S03]  /*22170*/  LEA.HI.X.SX32 R25, R3, R2, 0x1, P6 ;  /* 0x0000000203197211 */ /* 0x000fc600030f0eff */
[----:B----4-:R4:W-:Y:S04]  /*22180*/  @P3 STG.E.U16 desc[UR8][R20.64], R27 ;  /* 0x0000001b14003986 */ /* 0x0109e8000c101508 */
[----:B-----5:R5:W-:Y:S04]  /*22190*/  @P4 STG.E.U16 desc[UR8][R22.64], R28 ;  /* 0x0000001c16004986 */ /* 0x020be8000c101508 */
[----:B--2---:R2:W-:Y:S01]  /*221a0*/  @P5 STG.E.U16 desc[UR8][R24.64], R7 ;  /* 0x0000000718005986 */ /* 0x0045e2000c101508 */
[----:B0-----:R-:W-:Y:S01]  /*221b0*/  ISETP.LT.AND P3, PT, R8, UR5, !P0 ;  /* 0x0000000508007c0c */ /* 0x001fe2000c761270 */
[----:B----4-:R-:W-:-:S02]  /*221c0*/  IMAD R20, R29, 0x2, R3 ;  /* 0x000000021d147824 */ /* 0x010fc400078e0203 */
[----:B------:R-:W4:Y:S01]  /*221d0*/  LDL.LU R8, [R1+0xcc] ;  /* 0x0000cc0001087983 */ /* 0x000f220000300800 */
[----:B------:R-:W0:Y:S01]  /*221e0*/  LDCU UR5, c[0x0][0x39c] ;  /* 0x00007380ff0577ac */ /* 0x000e220008000800 */
[----:B-1----:R-:W-:Y:S02]  /*221f0*/  ISETP.LT.AND P4, PT, R5, UR6, !P0 ;  /* 0x0000000605007c0c */ /* 0x002fe4000c781270 */
[----:B------:R-:W4:Y:S01]  /*22200*/  LDL.LU R21, [R1+0x844] ;  /* 0x0008440001157983 */ /* 0x000f220000300800 */
[----:B---3--:R-:W-:-:S03]  /*22210*/  ISETP.LT.AND P5, PT, R4, UR4, !P0 ;  /* 0x0000000404007c0c */ /* 0x008fc6000c7a1270 */
[----:B------:R-:W3:Y:S01]  /*22220*/  LDL.LU R5, [R1+0x840] ;  /* 0x0008400001057983 */ /* 0x000ee20000300800 */
[C---:B-----5:R-:W-:Y:S01]  /*22230*/  LEA R22, P6, R20.reuse, R0, 0x1 ;  /* 0x0000000014167211 */ /* 0x060fe200078c08ff */
[C---:B------:R-:W-:Y:S01]  /*22240*/  IMAD R3, R29.reuse, 0x2, R20 ;  /* 0x000000021d037824 */ /* 0x040fe200078e0214 */
[----:B------:R-:W3:Y:S01]  /*22250*/  LDCU UR4, c[0x0][0x39c] ;  /* 0x00007380ff0477ac */ /* 0x000ee20008000800 */
[----:B------:R-:W5:Y:S01]  /*22260*/  LDL.LU R4, [R1+0x83c] ;  /* 0x00083c0001047983 */ /* 0x000f620000300800 */
[----:B------:R-:W-:Y:S01]  /*22270*/  LEA.HI.X.SX32 R23, R20, R2, 0x1, P6 ;  /* 0x0000000214177211 */ /* 0x000fe200030f0eff */
[----:B------:R-:W-:Y:S01]  /*22280*/  IMAD R20, R29, 0x2, R3 ;  /* 0x000000021d147824 */ /* 0x000fe200078e0203 */
[C---:B--2---:R-:W-:Y:S01]  /*22290*/  LEA R24, P6, R3.reuse, R0, 0x1 ;  /* 0x0000000003187211 */ /* 0x044fe200078c08ff */
[----:B------:R-:W4:Y:S03]  /*222a0*/  LDCU UR6, c[0x0][0x39c] ;  /* 0x00007380ff0677ac */ /* 0x000f260008000800 */
[----:B------:R-:W-:Y:S01]  /*222b0*/  LEA.HI.X.SX32 R25, R3, R2, 0x1, P6 ;  /* 0x0000000203197211 */ /* 0x000fe200030f0eff */
[----:B------:R-:W-:Y:S01]  /*222c0*/  IMAD R3, R29, 0x2, R20 ;  /* 0x000000021d037824 */ /* 0x000fe200078e0214 */
[----:B------:R1:W-:Y:S04]  /*222d0*/  @P2 STG.E.U16 desc[UR8][R22.64], R6 ;  /* 0x0000000616002986 */ /* 0x0003e8000c101508 */
[----:B------:R2:W-:Y:S01]  /*222e0*/  @P3 STG.E.U16 desc[UR8][R24.64], R11 ;  /* 0x0000000b18003986 */ /* 0x0005e2000c101508 */
[----:B-1----:R-:W-:-:S02]  /*222f0*/  LEA R22, P6, R20, R0, 0x1 ;  /* 0x0000000014167211 */ /* 0x002fc400078c08ff */
[C---:B--2---:R-:W-:Y:S02]  /*22300*/  LEA R24, P3, R3.reuse, R0, 0x1 ;  /* 0x0000000003187211 */ /* 0x044fe400078608ff */
[-C--:B------:R-:W-:Y:S02]  /*22310*/  LEA.HI.X.SX32 R23, R20, R2.reuse, 0x1, P6 ;  /* 0x0000000214177211 */ /* 0x080fe400030f0eff */
[----:B------:R-:W-:Y:S02]  /*22320*/  LEA.HI.X.SX32 R25, R3, R2, 0x1, P3 ;  /* 0x0000000203197211 */ /* 0x000fe400018f0eff */
[----:B0-----:R-:W-:Y:S01]  /*22330*/  ISETP.LT.AND P2, PT, R15, UR5, !P0 ;  /* 0x000000050f007c0c */ /* 0x001fe2000c741270 */
[----:B------:R0:W-:Y:S01]  /*22340*/  @P4 STG.E.U16 desc[UR8][R22.64], R10 ;  /* 0x0000000a16004986 */ /* 0x0001e2000c101508 */
[----:B------:R-:W-:Y:S01]  /*22350*/  IMAD R20, R29, 0x2, R3 ;  /* 0x000000021d147824 */ /* 0x000fe200078e0203 */
[----:B------:R-:W1:Y:S02]  /*22360*/  LDCU UR5, c[0x0][0x39c] ;  /* 0x00007380ff0577ac */ /* 0x000e640008000800 */
[----:B------:R2:W-:Y:S04]  /*22370*/  @P5 STG.E.U16 desc[UR8][R24.64], R9 ;  /* 0x0000000918005986 */ /* 0x0005e8000c101508 */
[----:B------:R-:W1:Y:S01]  /*22380*/  LDL.LU R15, [R1+0x848] ;  /* 0x00084800010f7983 */ /* 0x000e620000300800 */
[----:B-----5:R-:W-:Y:S01]  /*22390*/  ISETP.LT.AND P5, PT, R4, UR7, !P0 ;  /* 0x0000000704007c0c */ /* 0x020fe2000c7a1270 */
[----:B------:R-:W5:Y:S02]  /*223a0*/  LDCU UR7, c[0x0][0x39c] ;  /* 0x00007380ff0777ac */ /* 0x000f640008000800 */
[----:B------:R-:W5:Y:S01]  /*223b0*/  LDL.LU R4, [R1+0x84c] ;  /* 0x00084c0001047983 */ /* 0x000f620000300800 */
[----:B---3--:R-:W-:Y:S01]  /*223c0*/  ISETP.LT.AND P4, PT, R5, UR4, !P0 ;  /* 0x0000000405007c0c */ /* 0x008fe2000c781270 */
[----:B------:R-:W5:Y:S02]  /*223d0*/  LDCU UR4, c[0x0][0x39c] ;  /* 0x00007380ff0477ac */ /* 0x000f640008000800 */
[----:B------:R-:W3:Y:S01]  /*223e0*/  LDL.LU R5, [R1+0x850] ;  /* 0x0008500001057983 */ /* 0x000ee20000300800 */
[----:B----4-:R-:W-:Y:S01]  /*223f0*/  ISETP.LT.AND P3, PT, R21, UR6, !P0 ;  /* 0x0000000615007c0c */ /* 0x010fe2000c761270 */
[----:B------:R-:W-:Y:S01]  /*22400*/  IMAD R21, R29, 0x2, R20 ;  /* 0x000000021d157824 */ /* 0x000fe200078e0214 */
[C---:B0-----:R-:W-:Y:S01]  /*22410*/  LEA R22, P6, R20.reuse, R0, 0x1 ;  /* 0x0000000014167211 */ /* 0x041fe200078c08ff */
[----:B------:R-:W3:Y:S03]  /*22420*/  LDCU UR6, c[0x0][0x39c] ;  /* 0x00007380ff0677ac */ /* 0x000ee60008000800 */
[----:B------:R-:W-:-:S02]  /*22430*/  LEA.HI.X.SX32 R23, R20, R2, 0x1, P6 ;  /* 0x0000000214177211 */ /* 0x000fc400030f0eff */
[----:B------:R-:W-:Y:S01]  /*22440*/  LEA R20, P6, R21, R0, 0x1 ;  /* 0x0000000015147211 */ /* 0x000fe200078c08ff */
[----:B------:R-:W-:Y:S01]  /*22450*/  IMAD R3, R29, 0x2, R21 ;  /* 0x000000021d037824 */ /* 0x000fe200078e0215 */
[----:B--2---:R-:W-:Y:S02]  /*22460*/  PRMT R25, R27, 0x7632, R25 ;  /* 0x000076321b197816 */ /* 0x004fe40000000019 */
[----:B------:R-:W-:Y:S01]  /*22470*/  LEA.HI.X.SX32 R21, R21, R2, 0x1, P6 ;  /* 0x0000000215157211 */ /* 0x000fe200030f0eff */
[----:B------:R0:W-:Y:S04]  /*22480*/  @P2 STG.E.U16 desc[UR8][R22.64], R8 ;  /* 0x0000000816002986 */ /* 0x0001e8000c101508 */
[----:B------:R2:W-:Y:S01]  /*22490*/  @P3 STG.E.U16 desc[UR8][R20.64], R25 ;  /* 0x0000001914003986 */ /* 0x0005e2000c101508 */
[----:B-1----:R-:W-:Y:S01]  /*224a0*/  ISETP.LT.AND P2, PT, R15, UR5, !P0 ;  /* 0x000000050f007c0c */ /* 0x002fe2000c741270 */
[----:B------:R-:W-:-:S02]  /*224b0*/  IMAD R24, R29, 0x2, R3 ;  /* 0x000000021d187824 */ /* 0x000fc400078e0203 */
[----:B------:R-:W4:Y:S01]  /*224c0*/  LDL.LU R15, [R1+0x854] ;  /* 0x00085400010f7983 */ /* 0x000f220000300800 */
[C---:B0-----:R-:W-:Y:S01]  /*224d0*/  LEA R22, P6, R3.reuse, R0, 0x1 ;  /* 0x0000000003167211 */ /* 0x041fe200078c08ff */
[----:B------:R-:W4:Y:S01]  /*224e0*/  LDCU UR5, c[0x0][0x39c] ;  /* 0x00007380ff0577ac */ /* 0x000f220008000800 */
[----:B-----5:R-:W-:Y:S01]  /*224f0*/  ISETP.LT.AND P3, PT, R4, UR4, !P0 ;  /* 0x0000000404007c0c */ /* 0x020fe2000c761270 */
[----:B------:R-:W0:Y:S01]  /*22500*/  LDCU UR4, c[0x0][0x39c] ;  /* 0x00007380ff0477ac */ /* 0x000e220008000800 */
[----:B------:R-:W0:Y:S01]  /*22510*/  LDL.LU R4, [R1+0x858] ;  /* 0x0008580001047983 */ /* 0x000e220000300800 */
[----:B------:R-:W-:Y:S02]  /*22520*/  PRMT R26, R28, 0x7632, R26 ;  /* 0x000076321c1a7816 */ /* 0x000fe4000000001a */
[----:B------:R-:W-:Y:S02]  /*22530*/  LEA.HI.X.SX32 R23, R3, R2, 0x1, P6 ;  /* 0x0000000203177211 */ /* 0x000fe400030f0eff */
[----:B--2---:R-:W-:-:S02]  /*22540*/  LEA R20, P6, R24, R0, 0x1 ;  /* 0x0000000018147211 */ /* 0x004fc400078c08ff */
[----:B------:R-:W-:Y:S01]  /*22550*/  PRMT R3, R7, 0x7632, R3 ;  /* 0x0000763207037816 */ /* 0x000fe20000000003 */
[----:B------:R1:W-:Y:S01]  /*22560*/  @P4 STG.E.U16 desc[UR8][R22.64], R26 ;  /* 0x0000001a16004986 */ /* 0x0003e2000c101508 */
[----:B---3--:R-:W-:Y:S01]  /*22570*/  ISETP.LT.AND P4, PT, R5, UR6, !P0 ;  /* 0x0000000605007c0c */ /* 0x008fe2000c781270 */
[----:B------:R-:W2:Y:S02]  /*22580*/  LDCU UR6, c[0x0][0x39c] ;  /* 0x00007380ff0677ac */ /* 0x000ea40008000800 */
[----:B------:R-:W2:Y:S01]  /*22590*/  LDL.LU R7, [R1+0x85c] ;  /* 0x00085c0001077983 */ /* 0x000ea20000300800 */
[----:B------:R-:W-:-:S03]  /*225a0*/  LEA.HI.X.SX32 R21, R24, R2, 0x1, P6 ;  /* 0x0000000218157211 */ /* 0x000fc600030f0eff */
[----:B------:R-:W3:Y:S01]  /*225b0*/  LDL.LU R5, [R1+0x860] ;  /* 0x0008600001057983 */ /* 0x000ee20000300800 */
[----:B-1----:R-:W-:-:S03]  /*225c0*/  IMAD R22, R29, 0x2, R24 ;  /* 0x000000021d167824 */ /* 0x002fc600078e0218 */
[----:B------:R1:W-:Y:S01]  /*225d0*/  @P5 STG.E.U16 desc[UR8][R20.64], R3 ;  /* 0x0000000314005986 */ /* 0x0003e2000c101508 */
[----:B------:R-:W-:-:S03]  /*225e0*/  PRMT R25, R6, 0x7632, R25 ;  /* 0x0000763206197816 */ /* 0x000fc60000000019 */
[----:B------:R-:W5:Y:S01]  /*225f0*/  LDL.LU R6, [R1+0x864] ;  /* 0x0008640001067983 */ /* 0x000f620000300800 */
[----:B-1----:R-:W-:-:S04]  /*22600*/  LEA R20, P5, R22, R0, 0x1 ;  /* 0x0000000016147211 */ /* 0x002fc800078a08ff */
[----:B------:R-:W-:-:S05]  /*22610*/  LEA.HI.X.SX32 R21, R22, R2, 0x1, P5 ;  /* 0x0000000216157211 */ /* 0x000fca00028f0eff */
[----:B------:R1:W-:Y:S01]  /*22620*/  @P2 STG.E.U16 desc[UR8][R20.64], R25 ;  /* 0x0000001914002986 */ /* 0x0003e2000c101508 */
[----:B0-----:R-:W-:Y:S02]  /*22630*/  ISETP.LT.AND P2, PT, R4, UR4, !P0 ;  /* 0x0000000404007c0c */ /* 0x001fe4000c741270 */
[----:B----4-:R-:W-:Y:S01]  /*22640*/  ISETP.LT.AND P6, PT, R15, UR5, !P0 ;  /* 0x000000050f007c0c */ /* 0x010fe2000c7c1270 */
[----:B------:R-:W4:Y:S01]  /*22650*/  LDL.LU R4, [R1+0x868] ;  /* 0x0008680001047983 */ /* 0x000f220000300800 */
[----:B------:R-:W3:Y:S01]  /*22660*/  LDCU UR5, c[0x0][0x39c] ;  /* 0x00007380ff0577ac */ /* 0x000ee20008000800 */
[----:B------:R-:W-:Y:S01]  /*22670*/  IMAD R3, R29, 0x2, R22 ;  /* 0x000000021d037824 */ /* 0x000fe200078e0216 */
[----:B------:R-:W-:Y:S01]  /*22680*/  PRMT R26, R11, 0x7632, R26 ;  /* 0x000076320b1a7816 */ /* 0x000fe2000000001a */
[----:B------:R-:W4:Y:S01]  /*22690*/  LDL.LU R27, [R1+0xd0] ;  /* 0x0000d000011b7983 */ /* 0x000f220000300800 */
[----:B------:R-:W5:Y:S01]  /*226a0*/  LDCU UR4, c[0x0][0x39c] ;  /* 0x00007380ff0477ac */ /* 0x000f620008000800 */
[----:B------:R-:W-:Y:S01]  /*226b0*/  IMAD R24, R29, 0x2, R3 ;  /* 0x000000021d187824 */ /* 0x000fe200078e0203 */
[C---:B------:R-:W-:Y:S01]  /*226c0*/  LEA R22, P5, R3.reuse, R0, 0x1 ;  /* 0x0000000003167211 */ /* 0x040fe200078a08ff */
[----:B------:R-:W4:Y:S03]  /*226d0*/  LDL.LU R28, [R1+0xd4] ;  /* 0x0000d400011c7983 */ /* 0x000f260000300800 */
[----:B------:R-:W-:-:S02]  /*226e0*/  LEA.HI.X.SX32 R23, R3, R2, 0x1, P5 ;  /* 0x0000000203177211 */ /* 0x000fc400028f0eff */
[C---:B-1----:R-:W-:Y:S01]  /*226f0*/  LEA R20, P5, R24.reuse, R0, 0x1 ;  /* 0x0000000018147211 */ /* 0x042fe200078a08ff */
[----:B------:R-:W-:Y:S02]  /*22700*/  IMAD R3, R29, 0x2, R24 ;  /* 0x000000021d037824 */ /* 0x000fe400078e0218 */
[----:B------:R0:W-:Y:S01]  /*22710*/  @P3 STG.E.U16 desc[UR8][R22.64], R26 ;  /* 0x0000001a16003986 */ /* 0x0001e2000c101508 */
[----:B------:R-:W-:Y:S02]  /*22720*/  LEA.HI.X.SX32 R21, R24, R2, 0x1, P5 ;  /* 0x0000000218157211 */ /* 0x000fe400028f0eff */
[----:B---3--:R-:W-:Y:S01]  /*22730*/  ISETP.LT.AND P5, PT, R5, UR5, !P0 ;  /* 0x0000000505007c0c */ /* 0x008fe2000c7a1270 */
[----:B------:R-:W4:Y:S01]  /*22740*/  LDCU UR5, c[0x0][0x39c] ;  /* 0x00007380ff0577ac */ /* 0x000f220008000800 */
[----:B0-----:R-:W-:Y:S02]  /*22750*/  PRMT R22, R10, 0x7632, R22 ;  /* 0x000076320a167816 */ /* 0x001fe40000000016 */
[----:B------:R-:W-:-:S02]  /*22760*/  PRMT R26, R8, 0x7632, R26 ;  /* 0x00007632081a7816 */ /* 0x000fc4000000001a */
[----:B------:R-:W3:Y:S04]  /*22770*/  LDL.LU R8, [R1+0x86c] ;  /* 0x00086c0001087983 */ /* 0x000ee80000300800 */
[----:B------:R0:W-:Y:S04]  /*22780*/  @P4 STG.E.U16 desc[UR8][R20.64], R22 ;  /* 0x0000001614004986 */ /* 0x0001e8000c101508 */
[----:B------:R-:W3:Y:S01]  /*22790*/  LDL.LU R5, [R1+0x870] ;  /* 0x0008700001057983 */ /* 0x000ee20000300800 */
[----:B0-----:R-:W-:Y:S01]  /*227a0*/  LEA R20, P4, R3, R0, 0x1 ;  /* 0x0000000003147211 */ /* 0x001fe200078808ff */
[----:B------:R-:W-:-:S03]  /*227b0*/  IMAD R22, R29, 0x2, R3 ;  /* 0x000000021d167824 */ /* 0x000fc600078e0203 */
[----:B------:R-:W-:Y:S02]  /*227c0*/  LEA.HI.X.SX32 R21, R3, R2, 0x1, P4 ;  /* 0x0000000203157211 */ /* 0x000fe400020f0eff */
[C---:B------:R-:W-:Y:S02]  /*227d0*/  LEA R24, P4, R22.reuse, R0, 0x1 ;  /* 0x0000000016187211 */ /* 0x040fe400078808ff */
[----:B------:R-:W-:Y:S02]  /*227e0*/  PRMT R23, R9, 0x7632, R23 ;  /* 0x0000763209177816 */ /* 0x000fe40000000017 */
[----:B------:R-:W-:Y:S02]  /*227f0*/  LEA.HI.X.SX32 R25, R22, R2, 0x1, P4 ;  /* 0x0000000216197211 */ /* 0x000fe400020f0eff */
[----:B--2---:R-:W-:Y:S01]  /*22800*/  ISETP.LT.AND P3, PT, R7, UR6, !P0 ;  /* 0x0000000607007c0c */ /* 0x004fe2000c761270 */
[----:B------:R0:W-:Y:S01]  /*22810*/  @P6 STG.E.U16 desc[UR8][R20.64], R23 ;  /* 0x0000001714006986 */ /* 0x0001e2000c101508 */
[----:B-----5:R-:W-:Y:S01]  /*22820*/  ISETP.LT.AND P4, PT, R6, UR4, !P0 ;  /* 0x0000000406007c0c */ /* 0x020fe2000c781270 */
[----:B------:R-:W3:Y:S02]  /*22830*/  LDCU UR6, c[0x0][0x39c] ;  /* 0x00007380ff0677ac */ /* 0x000ee40008000800 */
[----:B------:R-:W2:Y:S01]  /*22840*/  LDL.LU R7, [R1+0xd8] ;  /* 0x0000d80001077983 */ /* 0x000ea20000300800 */
[C---:B------:R-:W-:Y:S01]  /*22850*/  IMAD R3, R29.reuse, 0x2, R22 ;  /* 0x000000021d037824 */ /* 0x040fe200078e0216 */
[----:B------:R-:W1:Y:S02]  /*22860*/  LDCU UR4, c[0x0][0x39c] ;  /* 0x00007380ff0477ac */ /* 0x000e640008000800 */
[----:B------:R5:W-:Y:S04]  /*22870*/  @P2 STG.E.U16 desc[UR8][R24.64], R26 ;  /* 0x0000001a18002986 */ /* 0x000be8000c101508 */
[----:B------:R-:W2:Y:S01]  /*22880*/  LDL.LU R6, [R1+0xdc] ;  /* 0x0000dc0001067983 */ /* 0x000ea20000300800 */
[----:B----4-:R-:W-:Y:S01]  /*22890*/  ISETP.LT.AND P2, PT, R4, UR5, !P0 ;  /* 0x0000000504007c0c */ /* 0x010fe2000c741270 */
[----:B------:R-:W-:-:S02]  /*228a0*/  IMAD R22, R29, 0x2, R3 ;  /* 0x000000021d167824 */ /* 0x000fc400078e0203 */
[----:B------:R-:W4:Y:S01]  /*228b0*/  LDL.LU R4, [R1+0x874] ;  /* 0x0008740001047983 */ /* 0x000f220000300800 */
[C---:B0-----:R-:W-:Y:S01]  /*228c0*/  LEA R20, P6, R3.reuse, R0, 0x1 ;  /* 0x0000000003147211 */ /* 0x041fe200078c08ff */
[----:B------:R-:W4:Y:S02]  /*228d0*/  LDCU UR5, c[0x0][0x39c] ;  /* 0x00007380ff0577ac */ /* 0x000f240008000800 */
[----:B------:R-:W4:Y:S01]  /*228e0*/  LDL.LU R11, [R1+0xe0] ;  /* 0x0000e000010b7983 */ /* 0x000f220000300800 */
[----:B------:R-:W-:Y:S02]  /*228f0*/  LEA.HI.X.SX32 R21, R3, R2, 0x1, P6 ;  /* 0x0000000203157211 */ /* 0x000fe400030f0eff */
[C---:B-----5:R-:W-:Y:S01]  /*22900*/  LEA R24, P6, R22.reuse, R0, 0x1 ;  /* 0x0000000016187211 */ /* 0x060fe200078c08ff */
[----:B------:R-:W5:Y:S03]  /*22910*/  LDL.LU R10, [R1+0xe4] ;  /* 0x0000e400010a7983 */ /* 0x000f660000300800 */
[----:B------:R-:W-:Y:S01]  /*22920*/  LEA.HI.X.SX32 R25, R22, R2, 0x1, P6 ;  /* 0x0000000216197211 */ /* 0x000fe200030f0eff */
[----:B------:R0:W-:Y:S04]  /*22930*/  @P3 STG.E.U16 desc[UR8][R20.64], R27 ;  /* 0x0000001b14003986 */ /* 0x0001e8000c101508 */
[----:B------:R-:W5:Y:S01]  /*22940*/  LDL.LU R9, [R1+0xe8] ;  /* 0x0000e80001097983 */ /* 0x000f620000300800 */
[----:B------:R-:W-:-:S03]  /*22950*/  IMAD R3, R29, 0x2, R22 ;  /* 0x000000021d037824 */ /* 0x000fc600078e0216 */
[----:B------:R-:W5:Y:S04]  /*22960*/  LDL.LU R15, [R1+0x878] ;  /* 0x00087800010f7983 */ /* 0x000f680000300800 */
[----:B------:R1:W-:Y:S01]  /*22970*/  @P5 STG.E.U16 desc[UR8][R24.64], R28 ;  /* 0x0000001c18005986 */ /* 0x0003e2000c101508 */
[----:B---3--:R-:W-:Y:S01]  /*22980*/  ISETP.LT.AND P3, PT, R8, UR6, !P0 ;  /* 0x0000000608007c0c */ /* 0x008fe2000c761270 */
[----:B------:R-:W-:Y:S02]  /*22990*/  IMAD R22, R29, 0x2, R3 ;  /* 0x000000021d167824 */ /* 0x000fe400078e0203 */
[----:B------:R-:W3:Y:S01]  /*229a0*/  LDL.LU R8, [R1+0xec] ;  /* 0x0000ec0001087983 */ /* 0x000ee20000300800 */
[----:B0-----:R-:W-:Y:S01]  /*229b0*/  LEA R20, P6, R3, R0, 0x1 ;  /* 0x0000000003147211 */ /* 0x001fe200078c08ff */
[----:B------:R-:W5:Y:S02]  /*229c0*/  LDCU UR6, c[0x0][0x39c] ;  /* 0x00007380ff0677ac */ /* 0x000f640008000800 */
[----:B------:R-:W3:Y:S01]  /*229d0*/  LDL.LU R23, [R1+0x884] ;  /* 0x0008840001177983 */ /* 0x000ee20000300800 */
[----:B-1----:R-:W-:Y:S01]  /*229e0*/  ISETP.LT.AND P5, PT, R5, UR4, !P0 ;  /* 0x0000000405007c0c */ /* 0x002fe2000c7a1270 */
[----:B------:R-:W3:Y:S02]  /*229f0*/  LDCU UR4, c[0x0][0x39c] ;  /* 0x00007380ff0477ac */ /* 0x000ee40008000800 */
[----:B------:R-:W3:Y:S01]  /*22a00*/  LDL.LU R5, [R1+0x880] ;  /* 0x0008800001057983 */ /* 0x000ee20000300800 */
[----:B------:R-:W-:-:S05]  /*22a10*/  LEA.HI.X.SX32 R21, R3, R2, 0x1, P6 ;  /* 0x0000000203157211 */ /* 0x000fca00030f0eff */
[----:B--2---:R0:W-:Y:S01]  /*22a20*/  @P4 STG.E.U16 desc[UR8][R20.64], R7 ;  /* 0x0000000714004986 */ /* 0x0041e2000c101508 */
[----:B----4-:R-:W-:Y:S01]  /*22a30*/  ISETP.LT.AND P4, PT, R4, UR5, !P0 ;  /* 0x0000000504007c0c */ /* 0x010fe2000c781270 */
[C---:B------:R-:W-:Y:S02]  /*22a40*/  IMAD R3, R29.reuse, 0x2, R22 ;  /* 0x000000021d037824 */ /* 0x040fe400078e0216 */
[----:B------:R-:W2:Y:S01]  /*22a50*/  LDL.LU R4, [R1+0x87c] ;  /* 0x00087c0001047983 */ /* 0x000ea20000300800 */
[C---:B------:R-:W-:Y:S01]  /*22a60*/  LEA R24, P6, R22.reuse, R0, 0x1 ;  /* 0x0000000016187211 */ /* 0x040fe200078c08ff */
[----:B------:R-:W3:Y:S03]  /*22a70*/  LDCU UR5, c[0x0][0x39c] ;  /* 0x00007380ff0577ac */ /* 0x000ee60008000800 */
[----:B------:R-:W-:Y:S01]  /*22a80*/  LEA.HI.X.SX32 R25, R22, R2, 0x1, P6 ;  /* 0x0000000216197211 */ /* 0x000fe200030f0eff */
[----:B------:R-:W-:Y:S01]  /*22a90*/  IMAD R22, R29, 0x2, R3 ;  /* 0x000000021d167824 */ /* 0x000fe200078e0203 */
[----:B0-----:R-:W-:-:S03]  /*22aa0*/  LEA R20, P6, R3, R0, 0x1 ;  /* 0x0000000003147211 */ /* 0x001fc600078c08ff */
[----:B------:R0:W-:Y:S01]  /*22ab0*/  @P2 STG.E.U16 desc[UR8][R24.64], R6 ;  /* 0x0000000618002986 */ /* 0x0001e2000c101508 */
[----:B------:R-:W-:Y:S02]  /*22ac0*/  LEA.HI.X.SX32 R21, R3, R2, 0x1, P6 ;  /* 0x0000000203157211 */ /* 0x000fe400030f0eff */
[----:B0-----:R-:W-:-:S04]  /*22ad0*/  LEA R24, P6, R22, R0, 0x1 ;  /* 0x0000000016187211 */ /* 0x001fc800078c08ff */
[----:B------:R-:W-:Y:S01]  /*22ae0*/  LEA.HI.X.SX32 R25, R22, R2, 0x1, P6 ;  /* 0x0000000216197211 */ /* 0x000fe200030f0eff */
[----:B------:R0:W-:Y:S01]  /*22af0*/  @P3 STG.E.U16 desc[UR8][R20.64], R11 ;  /* 0x0000000b14003986 */ /* 0x0001e2000c101508 */
[----:B-----5:R-:W-:Y:S01]  /*22b00*/  ISETP.LT.AND P2, PT, R15, UR6, !P0 ;  /* 0x000000060f007c0c */ /* 0x020fe2000c741270 */
[----:B------:R-:W-:Y:S01]  /*22b10*/  IMAD R3, R29, 0x2, R22 ;  /* 0x000000021d037824 */ /* 0x000fe200078e0216 */
[----:B------:R-:W1:Y:S01]  /*22b20*/  LDCU UR6, c[0x0][0x39c] ;  /* 0x00007380ff0677ac */ /* 0x000e620008000800 */
[----:B------:R-:W1:Y:S04]  /*22b30*/  LDL.LU R15, [R1+0x888] ;  /* 0x00088800010f7983 */ /* 0x000e680000300800 */
[----:B------:R4:W-:Y:S01]  /*22b40*/  @P5 STG.E.U16 desc[UR8][R24.64], R10 ;  /* 0x0000000a18005986 */ /* 0x0009e2000c101508 */
[----:B---3--:R-:W-:Y:S01]  /*22b50*/  ISETP.LT.AND P5, PT, R5, UR5, !P0 ;  /* 0x0000000505007c0c */ /* 0x008fe2000c7a1270 */
[----:B------:R-:W-:-:S02]  /*22b60*/  IMAD R22, R29, 0x2, R3 ;  /* 0x000000021d167824 */ /* 0x000fc400078e0203 */
[----:B------:R-:W3:Y:S01]  /*22b70*/  LDL.LU R5, [R1+0x88c] ;  /* 0x00088c0001057983 */ /* 0x000ee20000300800 */
[C---:B0-----:R-:W-:Y:S01]  /*22b80*/  LEA R20, P3, R3.reuse, R0, 0x1 ;  /* 0x0000000003147211 */ /* 0x041fe200078608ff */
[----:B------:R-:W0:Y:S03]  /*22b90*/  LDCU UR5, c[0x0][0x39c] ;  /* 0x00007380ff0577ac */ /* 0x000e260008000800 */
[----:B------:R-:W-:-:S05]  /*22ba0*/  LEA.HI.X.SX32 R21, R3, R2, 0x1, P3 ;  /* 0x0000000203157211 */ /* 0x000fca00018f0eff */
[----:B------:R5:W-:Y:S01]  /*22bb0*/  @P4 STG.E.U16 desc[UR8][R20.64], R9 ;  /* 0x0000000914004986 */ /* 0x000be2000c101508 */
[----:B--2---:R-:W-:Y:S02]  /*22bc0*/  ISETP.LT.AND P4, PT, R4, UR7, !P0 ;  /* 0x0000000704007c0c */ /* 0x004fe4000c781270 */
[----:B------:R-:W-:Y:S01]  /*22bd0*/  ISETP.LT.AND P3, PT, R23, UR4, !P0 ;  /* 0x0000000417007c0c */ /* 0x000fe2000c761270 */
[----:B------:R-:W0:Y:S01]  /*22be0*/  LDL.LU R4, [R1+0x890] ;  /* 0x0008900001047983 */ /* 0x000e220000300800 */
[----:B------:R-:W3:Y:S01]  /*22bf0*/  LDCU UR4, c[0x0][0x39c] ;  /* 0x00007380ff0477ac */ /* 0x000ee20008000800 */
[C---:B----4-:R-:W-:Y:S01]  /*22c00*/  LEA R24, P6, R22.reuse, R0, 0x1 ;  /* 0x0000000016187211 */ /* 0x050fe200078c08ff */
[----:B-----5:R-:W-:Y:S01]  /*22c10*/  IMAD R20, R29, 0x2, R22 ;  /* 0x000000021d147824 */ /* 0x020fe200078e0216 */
[----:B------:R-:W-:Y:S01]  /*22c20*/  PRMT R26, R27, 0x7632, R26 ;  /* 0x000076321b1a7816 */ /* 0x000fe2000000001a */
[----:B------:R-:W2:Y:S01]  /*22c30*/  LDCU UR7, c[0x0][0x39c] ;  /* 0x00007380ff0777ac */ /* 0x000ea20008000800 */
[----:B------:R-:W-:-:S02]  /*22c40*/  LEA.HI.X.SX32 R25, R22, R2, 0x1, P6 ;  /* 0x0000000216197211 */ /* 0x000fc400030f0eff */
[----:B------:R-:W-:-:S04]  /*22c50*/  LEA R22, P6, R20, R0, 0x1 ;  /* 0x0000000014167211 */ /* 0x000fc800078c08ff */
[----:B------:R-:W-:Y:S01]  /*22c60*/  LEA.HI.X.SX32 R23, R20, R2, 0x1, P6 ;  /* 0x0000000214177211 */ /* 0x000fe200030f0eff */
[----:B------:R4:W-:Y:S01]  /*22c70*/  @P2 STG.E.U16 desc[UR8][R24.64], R8 ;  /* 0x0000000818002986 */ /* 0x0009e2000c101508 */
[----:B------:R-:W-:-:S03]  /*22c80*/  IMAD R3, R29, 0x2, R20 ;  /* 0x000000021d037824 */ /* 0x000fc600078e0214 */
[----:B------:R5:W-:Y:S02]  /*22c90*/  @P3 STG.E.U16 desc[UR8][R22.64], R26 ;  /* 0x0000001a16003986 */ /* 0x000be4000c101508 */
[----:B------:R-:W-:Y:S02]  /*22ca0*/  LEA R20, P6, R3, R0, 0x1 ;  /* 0x0000000003147211 */ /* 0x000fe400078c08ff */
[----:B-1----:R-:W-:Y:S02]  /*22cb0*/  ISETP.LT.AND P2, PT, R15, UR6, !P0 ;  /* 0x000000060f007c0c */ /* 0x002fe4000c741270 */
[----:B----4-:R-:W-:Y:S01]  /*22cc0*/  PRMT R25, R28, 0x7632, R25 ;  /* 0x000076321c197816 */ /* 0x010fe20000000019 */
[----:B------:R-:W4:Y:S01]  /*22cd0*/  LDL.LU R15, [R1+0x894] ;  /* 0x00089400010f7983 */ /* 0x000f220000300800 */
[----:B---3--:R-:W-:Y:S01]  /*22ce0*/  ISETP.LT.AND P3, PT, R5, UR4, !P0 ;  /* 0x0000000405007c0c */ /* 0x008fe2000c761270 */
[--C-:B------:R-:W-:Y:S02]  /*22cf0*/  IMAD R24, R29, 0x2, R3.reuse ;  /* 0x000000021d187824 */ /* 0x100fe400078e0203 */
[----:B------:R-:W3:Y:S01]  /*22d00*/  LDL.LU R5, [R1+0x898] ;  /* 0x0008980001057983 */ /* 0x000ee20000300800 */
[----:B------:R-:W-:Y:S01]  /*22d10*/  LEA.HI.X.SX32 R21, R3, R2, 0x1, P6 ;  /* 0x0000000203157211 */ /* 0x000fe200030f0eff */
[----:B------:R-:W4:Y:S01]  /*22d20*/  LDCU UR6, c[0x0][0x39c] ;  /* 0x00007380ff0677ac */ /* 0x000f220008000800 */
[----:B------:R-:W-:-:S02]  /*22d30*/  PRMT R3, R7, 0x7632, R3 ;  /* 0x0000763207037816 */ /* 0x000fc40000000003 */
[----:B------:R-:W2:Y:S01]  /*22d40*/  LDL.LU R7, [R1+0x89c] ;  /* 0x00089c0001077983 */ /* 0x000ea20000300800 */
[----:B-----5:R-:W-:Y:S01]  /*22d50*/  PRMT R26, R6, 0x7632, R26 ;  /* 0x00007632061a7816 */ /* 0x020fe2000000001a */
[----:B------:R-:W3:Y:S02]  /*22d60*/  LDCU UR4, c[0x0][0x39c] ;  /* 0x00007380ff0477ac */ /* 0x000ee40008000800 */
[----:B------:R1:W-:Y:S01]  /*22d70*/  @P5 STG.E.U16 desc[UR8][R20.64], R25 ;  /* 0x0000001914005986 */ /* 0x0003e2000c101508 */
[----:B0-----:R-:W-:Y:S02]  /*22d80*/  ISETP.LT.AND P5, PT, R4, UR5, !P0 ;  /* 0x0000000504007c0c */ /* 0x001fe4000c7a1270 */
[C---:B------:R-:W-:Y:S01]  /*22d90*/  LEA R22, P6, R24.reuse, R0, 0x1 ;  /* 0x0000000018167211 */ /* 0x040fe200078c08ff */
[----:B------:R-:W5:Y:S01]  /*22da0*/  LDL.LU R4, [R1+0x8a0] ;  /* 0x0008a00001047983 */ /* 0x000f620000300800 */
[----:B-1----:R-:W-:Y:S01]  /*22db0*/  IMAD R21, R29, 0x2, R24 ;  /* 0x000000021d157824 */ /* 0x002fe200078e0218 */
[----:B------:R-:W-:Y:S01]  /*22dc0*/  PRMT R25, R11, 0x7632, R25 ;  /* 0x000076320b197816 */ /* 0x000fe20000000019 */
[----:B------:R-:W2:Y:S01]  /*22dd0*/  LDCU UR5, c[0x0][0x39c] ;  /* 0x00007380ff0577ac */ /* 0x000ea20008000800 */
[----:B------:R-:W5:Y:S01]  /*22de0*/  LDL.LU R6, [R1+0x8a4] ;  /* 0x0008a40001067983 */ /* 0x000f620000300800 */
[----:B------:R-:W-:-:S05]  /*22df0*/  LEA.HI.X.SX32 R23, R24, R2, 0x1, P6 ;  /* 0x0000000218177211 */ /* 0x000fca00030f0eff */
[----:B------:R0:W-:Y:S01]  /*22e00*/  @P4 STG.E.U16 desc[UR8][R22.64], R3 ;  /* 0x0000000316004986 */ /* 0x0001e2000c101508 */
[----:B------:R-:W-:Y:S01]  /*22e10*/  LEA R20, P4, R21, R0, 0x1 ;  /* 0x0000000015147211 */ /* 0x000fe200078808ff */
[----:B0-----:R-:W-:-:S03]  /*22e20*/  IMAD R3, R29, 0x2, R21 ;  /* 0x000000021d037824 */ /* 0x001fc600078e0215 */
[----:B------:R-:W-:Y:S01]  /*22e30*/  LEA.HI.X.SX32 R21, R21, R2, 0x1, P4 ;  /* 0x0000000215157211 */ /* 0x000fe200020f0eff */
[----:B------:R-:W-:Y:S01]  /*22e40*/  IMAD R24, R29, 0x2, R3 ;  /* 0x000000021d187824 */ /* 0x000fe200078e0203 */
[----:B------:R-:W-:-:S03]  /*22e50*/  LEA R22, P4, R3, R0, 0x1 ;  /* 0x0000000003167211 */ /* 0x000fc600078808ff */
[----:B------:R0:W-:Y:S01]  /*22e60*/  @P2 STG.E.U16 desc[UR8][R20.64], R26 ;  /* 0x0000001a14002986 */ /* 0x0001e2000c101508 */
[----:B----4-:R-:W-:Y:S01]  /*22e70*/  ISETP.LT.AND P6, PT, R15, UR6, !P0 ;  /* 0x000000060f007c0c */ /* 0x010fe2000c7c1270 */
[----:B------:R-:W5:Y:S01]  /*22e80*/  LDCU UR6, c[0x0][0x39c] ;  /* 0x00007380ff0677ac */ /* 0x000f620008000800 */
[----:B------:R-:W-:Y:S02]  /*22e90*/  LEA.HI.X.SX32 R23, R3, R2, 0x1, P4 ;  /* 0x0000000203177211 */ /* 0x000fe400020f0eff */
[----:B------:R-:W-:Y:S02]  /*22ea0*/  PRMT R3, R10, 0x7632, R3 ;  /* 0x000076320a037816 */ /* 0x000fe40000000003 */
[----:B---3--:R-:W-:Y:S01]  /*22eb0*/  ISETP.LT.AND P2, PT, R5, UR4, !P0 ;  /* 0x0000000405007c0c */ /* 0x008fe2000c741270 */
[----:B------:R-:W1:Y:S01]  /*22ec0*/  LDCU UR4, c[0x0][0x39c] ;  /* 0x00007380ff0477ac */ /* 0x000e620008000800 */
[C---:B0-----:R-:W-:Y:S01]  /*22ed0*/  LEA R20, P4, R24.reuse, R0, 0x1 ;  /* 0x0000000018147211 */ /* 0x041fe200078808ff */
[----:B------:R0:W-:Y:S03]  /*22ee0*/  @P3 STG.E.U16 desc[UR8][R22.64], R25 ;  /* 0x0000001916003986 */ /* 0x0001e6000c101508 */
[----:B------:R-:W-:Y:S01]  /*22ef0*/  LEA.HI.X.SX32 R21, R24, R2, 0x1, P4 ;  /* 0x0000000218157211 */ /* 0x000fe200020f0eff */
[----:B------:R-:W3:Y:S04]  /*22f00*/  LDL.LU R5, [R1+0x8a8] ;  /* 0x0008a80001057983 */ /* 0x000ee80000300800 */
[----:B------:R4:W-:Y:S01]  /*22f10*/  @P5 STG.E.U16 desc[UR8][R20.64], R3 ;  /* 0x0000000314005986 */ /* 0x0009e2000c101508 */
[----:B0-----:R-:W-:-:S03]  /*22f20*/  IMAD R22, R29, 0x2, R24 ;  /* 0x000000021d167824 */ /* 0x001fc600078e0218 */
[----:B------:R-:W3:Y:S02]  /*22f30*/  LDL.LU R15, [R1+0x10] ;  /* 0x00001000010f7983 */ /* 0x000ee40000300800 */
[----:B----4-:R-:W-:Y:S01]  /*22f40*/  LEA R20, P5, R22, R0, 0x1 ;  /* 0x0000000016147211 */ /* 0x010fe200078a08ff */
[----:B------:R-:W-:-:S03]  /*22f50*/  IMAD R3, R29, 0x2, R22 ;  /* 0x000000021d037824 */ /* 0x000fc600078e0216 */
[----:B------:R-:W-:Y:S02]  /*22f60*/  LEA.HI.X.SX32 R21, R22, R2, 0x1, P5 ;  /* 0x0000000216157211 */ /* 0x000fe400028f0eff */
[----:B------:R-:W-:Y:S02]  /*22f70*/  LEA R22, P5, R3, R0, 0x1 ;  /* 0x0000000003167211 */ /* 0x000fe400078a08ff */
[----:B--2---:R-:W-:Y:S01]  /*22f80*/  ISETP.LT.AND P3, PT, R7, UR5, !P0 ;  /* 0x0000000507007c0c */ /* 0x004fe2000c761270 */
[----:B------:R-:W3:Y:S01]  /*22f90*/  LDCU UR5, c[0x0][0x39c] ;  /* 0x00007380ff0577ac */ /* 0x000ee20008000800 */
[----:B------:R-:W-:Y:S02]  /*22fa0*/  LEA.HI.X.SX32 R23, R3, R2, 0x1, P5 ;  /* 0x0000000203177211 */ /* 0x000fe400028f0eff */
[----:B-----5:R-:W-:Y:S01]  /*22fb0*/  ISETP.LT.AND P4, PT, R4, UR6, !P0 ;  /* 0x0000000604007c0c */ /* 0x020fe2000c781270 */
[----:B------:R-:W-:Y:S01]  /*22fc0*/  IMAD R24, R29, 0x2, R3 ;  /* 0x000000021d187824 */ /* 0x000fe200078e0203 */
[----:B------:R-:W2:Y:S01]  /*22fd0*/  LDL.LU R4, [R1+0x14] ;  /* 0x0000140001047983 */ /* 0x000ea20000300800 */
[----:B------:R-:W-:Y:S01]  /*22fe0*/  PRMT R26, R9, 0x7632, R26 ;  /* 0x00007632091a7816 */ /* 0x000fe2000000001a */
[----:B------:R-:W0:Y:S01]  /*22ff0*/  LDCU UR6, c[0x0][0x39c] ;  /* 0x00007380ff0677ac */ /* 0x000e220008000800 */
[----:B-1----:R-:W-:Y:S01]  /*23000*/  ISETP.LT.AND P5, PT, R6, UR4, !P0 ;  /* 0x0000000406007c0c */ /* 0x002fe2000c7a1270 */
[----:B------:R-:W0:Y:S01]  /*23010*/  LDL.LU R10, [R1+0x8ac] ;  /* 0x0008ac00010a7983 */ /* 0x000e220000300800 */
[----:B------:R-:W1:Y:S03]  /*23020*/  LDCU UR4, c[0x0][0x39c] ;  /* 0x00007380ff0477ac */ /* 0x000e660008000800 */
[----:B------:R-:W4:Y:S04]  /*23030*/  LDL.LU R7, [R1+0x18] ;  /* 0x0000180001077983 */ /* 0x000f280000300800 */
[----:B------:R-:W1:Y:S01]  /*23040*/  LDL.LU R6, [R1+0x8b0] ;  /* 0x0008b00001067983 */ /* 0x000e620000300800 */
[----:B------:R-:W-:Y:S01]  /*23050*/  PRMT R25, R8, 0x7632, R25 ;  /* 0x0000763208197816 */ /* 0x000fe20000000019 */
[----:B------:R-:W-:-:S02]  /*23060*/  IMAD R3, R29, 0x2, R24 ;  /* 0x000000021d037824 */ /* 0x000fc400078e0218 */
[----:B------:R5:W-:Y:S04]  /*23070*/  @P6 STG.E.U16 desc[UR8][R20.64], R26 ;  /* 0x0000001a14006986 */ /* 0x000be8000c101508 */
[----:B------:R5:W-:Y:S04]  /*23080*/  @P2 STG.E.U16 desc[UR8][R22.64], R25 ;  /* 0x0000001916002986 */ /* 0x000be8000c101508 */
[----:B------:R-:W4:Y:S01]  /*23090*/  LDL.LU R8, [R1+0x1c] ;  /* 0x00001c0001087983 */ /* 0x000f220000300800 */
[----:B-----5:R-:W-:-:S04]  /*230a0*/  LEA R20, P6, R24, R0, 0x1 ;  /* 0x0000000018147211 */ /* 0x020fc800078c08ff */
[----:B------:R-:W-:Y:S02]  /*230b0*/  LEA.HI.X.SX32 R21, R24, R2, 0x1, P6 ;  /* 0x0000000218157211 */ /* 0x000fe400030f0eff */
[----:B------:R-:W-:-:S04]  /*230c0*/  LEA R22, P6, R3, R0, 0x1 ;  /* 0x0000000003167211 */ /* 0x000fc800078c08ff */
[----:B------:R-:W-:Y:S02]  /*230d0*/  LEA.HI.X.SX32 R23, R3, R2, 0x1, P6 ;  /* 0x0000000203177211 */ /* 0x000fe400030f0eff */
[----:B---3--:R-:W-:Y:S01]  /*230e0*/  ISETP.LT.AND P2, PT, R5, UR5, !P0 ;  /* 0x0000000505007c0c */ /* 0x008fe2000c741270 */
[----:B------:R-:W3:Y:S01]  /*230f0*/  LDCU UR5, c[0x0][0x39c] ;  /* 0x00007380ff0577ac */ /* 0x000ee20008000800 */
[----:B------:R-:W3:Y:S04]  /*23100*/  LDL.LU R5, [R1+0x8b4] ;  /* 0x0008b40001057983 */ /* 0x000ee80000300800 */
[----:B------:R-:W5:Y:S04]  /*23110*/  LDL.LU R28, [R1+0xf0] ;  /* 0x0000f000011c7983 */ /* 0x000f680000300800 */
[----:B------:R0:W-:Y:S04]  /*23120*/  @P3 STG.E.U16 desc[UR8][R20.64], R15 ;  /* 0x0000000f14003986 */ /* 0x0001e8000c101508 */
[----:B------:R-:W5:Y:S04]  /*23130*/  LDL.LU R9, [R1+0xf4] ;  /* 0x0000f40001097983 */ /* 0x000f680000300800 */
[----:B------:R-:W5:Y:S04]  /*23140*/  LDL.LU R11, [R1+0xf8] ;  /* 0x0000f800010b7983 */ /* 0x000f680000300800 */
[----:B--2---:R2:W-:Y:S01]  /*23150*/  @P4 STG.E.U16 desc[UR8][R22.64], R4 ;  /* 0x0000000416004986 */ /* 0x0045e2000c101508 */
[----:B-1----:R-:W-:Y:S01]  /*23160*/  ISETP.LT.AND P4, PT, R6, UR4, !P0 ;  /* 0x0000000406007c0c */ /* 0x002fe2000c781270 */
[----:B------:R-:W-:-:S02]  /*23170*/  IMAD R24, R29, 0x2, R3 ;  /* 0x000000021d187824 */ /* 0x000fc400078e0203 */
[----:B------:R-:W5:Y:S01]  /*23180*/  LDL.LU R6, [R1+0x8b8] ;  /* 0x0008b80001067983 */ /* 0x000f620000300800 */
[----:B0-----:R-:W-:Y:S01]  /*23190*/  ISETP.LT.AND P3, PT, R10, UR6, !P0 ;  /* 0x000000060a007c0c */ /* 0x001fe2000c761270 */
[----:B------:R-:W5:Y:S01]  /*231a0*/  LDCU UR6, c[0x0][0x39c] ;  /* 0x00007380ff0677ac */ /* 0x000f620008000800 */
[C---:B------:R-:W-:Y:S01]  /*231b0*/  LEA R20, P6, R24.reuse, R0, 0x1 ;  /* 0x0000000018147211 */ /* 0x040fe200078c08ff */
[----:B------:R-:W-:Y:S01]  /*231c0*/  IMAD R3, R29, 0x2, R24 ;  /* 0x000000021d037824 */ /* 0x000fe200078e0218 */
[----:B------:R-:W5:Y:S01]  /*231d0*/  LDL.LU R10, [R1+0xfc] ;  /* 0x0000fc00010a7983 */ /* 0x000f620000300800 */
[----:B------:R-:W0:Y:S01]  /*231e0*/  LDCU UR4, c[0x0][0x39c] ;  /* 0x00007380ff0477ac */ /* 0x000e220008000800 */
[----:B------:R-:W-:Y:S02]  /*231f0*/  LEA.HI.X.SX32 R21, R24, R2, 0x1, P6 ;  /* 0x0000000218157211 */ /* 0x000fe400030f0eff */
[C---:B--2---:R-:W-:Y:S01]  /*23200*/  LEA R22, P6, R3.reuse, R0, 0x1 ;  /* 0x0000000003167211 */ /* 0x044fe200078c08ff */
[----:B------:R-:W2:Y:S04]  /*23210*/  LDL.LU R27, [R1+0x8c0] ;  /* 0x0008c000011b7983 */ /* 0x000ea80000300800 */
[----:B----4-:R1:W-:Y:S01]  /*23220*/  @P5 STG.E.U16 desc[UR8][R20.64], R7 ;  /* 0x0000000714005986 */ /* 0x0103e2000c101508 */
[----:B------:R-:W-:-:S05]  /*23230*/  LEA.HI.X.SX32 R23, R3, R2, 0x1, P6 ;  /* 0x0000000203177211 */ /* 0x000fca00030f0eff */
[----:B------:R4:W-:Y:S01]  /*23240*/  @P2 STG.E.U16 desc[UR8][R22.64], R8 ;  /* 0x0000000816002986 */ /* 0x0009e2000c101508 */
[----:B---3--:R-:W-:Y:S01]  /*23250*/  ISETP.LT.AND P5, PT, R5, UR5, !P0 ;  /* 0x0000000505007c0c */ /* 0x008fe2000c7a1270 */
[C---:B-1----:R-:W-:Y:S02]  /*23260*/  IMAD R20, R29.reuse, 0x2, R3 ;  /* 0x000000021d147824 */ /* 0x042fe400078e0203 */
[----:B------:R-:W3:Y:S01]  /*23270*/  LDL.LU R5, [R1+0x8bc] ;  /* 0x0008bc0001057983 */ /* 0x000ee20000300800 */
[----:B------:R-:W2:Y:S03]  /*23280*/  LDCU UR5, c[0x0][0x39c] ;  /* 0x00007380ff0577ac */ /* 0x000ea60008000800 */
[----:B----4-:R-:W0:Y:S01]  /*23290*/  LDL.LU R23, [R1+0x8c4] ;  /* 0x0008c40001177983 */ /* 0x010e220000300800 */
[----:B-----5:R-:W-:Y:S01]  /*232a0*/  ISETP.LT.AND P2, PT, R6, UR6, !P0 ;  /* 0x0000000606007c0c */ /* 0x020fe2000c741270 */
[----:B------:R-:W-:-:S02]  /*232b0*/  IMAD R3, R29, 0x2, R20 ;  /* 0x000000021d037824 */ /* 0x000fc400078e0214 */
[----:B------:R-:W4:Y:S01]  /*232c0*/  LDL.LU R6, [R1+0x8c8] ;  /* 0x0008c80001067983 */ /* 0x000f220000300800 */
[C---:B------:R-:W-:Y:S01]  /*232d0*/  LEA R24, P6, R20.reuse, R0, 0x1 ;  /* 0x0000000014187211 */ /* 0x040fe200078c08ff */
[----:B------:R-:W4:Y:S01]  /*232e0*/  LDCU UR6, c[0x0][0x39c] ;  /* 0x00007380ff0677ac */ /* 0x000f220008000800 */
[----:B------:R-:W-:Y:S02]  /*232f0*/  IMAD R22, R29, 0x2, R3 ;  /* 0x000000021d167824 */ /* 0x000fe400078e0203 */
[----:B------:R-:W-:Y:S02]  /*23300*/  LEA.HI.X.SX32 R25, R20, R2, 0x1, P6 ;  /* 0x0000000214197211 */ /* 0x000fe400030f0eff */
[----:B------:R-:W-:-:S03]  /*23310*/  LEA R20, P6, R3, R0, 0x1 ;  /* 0x0000000003147211 */ /* 0x000fc600078c08ff */
[----:B------:R1:W-:Y:S01]  /*23320*/  @P3 STG.E.U16 desc[UR8][R24.64], R28 ;  /* 0x0000001c18003986 */ /* 0x0003e2000c101508 */
[----:B------:R-:W-:Y:S01]  /*23330*/  LEA.HI.X.SX32 R21, R3, R2, 0x1, P6 ;  /* 0x0000000203157211 */ /* 0x000fe200030f0eff */
[----:B------:R-:W-:Y:S01]  /*23340*/  IMAD R3, R29, 0x2, R22 ;  /* 0x000000021d037824 */ /* 0x000fe200078e0216 */
[----:B-1----:R-:W-:-:S04]  /*23350*/  LEA R24, P3, R22, R0, 0x1 ;  /* 0x0000000016187211 */ /* 0x002fc800078608ff */
[----:B------:R-:W-:Y:S01]  /*23360*/  LEA.HI.X.SX32 R25, R22, R2, 0x1, P3 ;  /* 0x0000000216197211 */ /* 0x000fe200018f0eff */
[----:B------:R1:W-:Y:S01]  /*23370*/  @P4 STG.E.U16 desc[UR8][R20.64], R9 ;  /* 0x0000000914004986 */ /* 0x0003e2000c101508 */
[----:B--2---:R-:W-:Y:S01]  /*23380*/  ISETP.LT.AND P4, PT, R27, UR5, !P0 ;  /* 0x000000051b007c0c */ /* 0x004fe2000c781270 */
[----:B------:R-:W2:Y:S02]  /*23390*/  LDCU UR5, c[0x0][0x39c] ;  /* 0x00007380ff0577ac */ /* 0x000ea40008000800 */
[----:B------:R5:W-:Y:S01]  /*233a0*/  @P5 STG.E.U16 desc[UR8][R24.64], R11 ;  /* 0x0000000b18005986 */ /* 0x000be2000c101508 */
[----:B---3--:R-:W-:Y:S01]  /*233b0*/  ISETP.LT.AND P5, PT, R5, UR7, !P0 ;  /* 0x0000000705007c0c */ /* 0x008fe2000c7a1270 */
[----:B------:R-:W3:Y:S02]  /*233c0*/  LDCU UR7, c[0x0][0x39c] ;  /* 0x00007380ff0777ac */ /* 0x000ee40008000800 */
[----:B------:R-:W2:Y:S01]  /*233d0*/  LDL.LU R27, [R1+0x8cc] ;  /* 0x0008cc00011b7983 */ /* 0x000ea20000300800 */
[----:B-1----:R-:W-:-:S03]  /*233e0*/  LEA R20, P6, R3, R0, 0x1 ;  /* 0x0000000003147211 */ /* 0x002fc600078c08ff */
[----:B------:R-:W2:Y:S01]  /*233f0*/  LDL.LU R5, [R1+0x8d0] ;  /* 0x0008d00001057983 */ /* 0x000ea20000300800 */
[----:B------:R-:W-:-:S05]  /*23400*/  LEA.HI.X.SX32 R21, R3, R2, 0x1, P6 ;  /* 0x0000000203157211 */ /* 0x000fca00030f0eff */
[----:B------:R1:W-:Y:S01]  /*23410*/  @P2 STG.E.U16 desc[UR8][R20.64], R10 ;  /* 0x0000000a14002986 */ /* 0x0003e2000c101508 */
[----:B----4-:R-:W-:Y:S01]  /*23420*/  ISETP.LT.AND P2, PT, R6, UR6, !P0 ;  /* 0x0000000606007c0c */ /* 0x010fe2000c741270 */
[----:B------:R-:W4:Y:S02]  /*23430*/  LDCU UR6, c[0x0][0x39c] ;  /* 0x00007380ff0677ac */ /* 0x000f240008000800 */
[----:B------:R-:W4:Y:S01]  /*23440*/  LDL.LU R6, [R1+0x8d4] ;  /* 0x0008d40001067983 */ /* 0x000f220000300800 */
[----:B0-----:R-:W-:Y:S01]  /*23450*/  ISETP.LT.AND P3, PT, R23, UR4, !P0 ;  /* 0x0000000417007c0c */ /* 0x001fe2000c761270 */
[----:B------:R-:W-:Y:S01]  /*23460*/  IMAD R23, R29, 0x2, R3 ;  /* 0x000000021d177824 */ /* 0x000fe200078e0203 */
[----:B------:R-:W-:Y:S01]  /*23470*/  PRMT R26, R15, 0x7632, R26 ;  /* 0x000076320f1a7816 */ /* 0x000fe2000000001a */
[----:B------:R-:W0:Y:S01]  /*23480*/  LDCU UR4, c[0x0][0x39c] ;  /* 0x00007380ff0477ac */ /* 0x000e220008000800 */
[----:B-----5:R-:W-:Y:S01]  /*23490*/  PRMT R25, R4, 0x7632, R25 ;  /* 0x0000763204197816 */ /* 0x020fe20000000019 */
[----:B------:R-:W-:Y:S01]  /*234a0*/  IMAD R3, R29, 0x2, R23 ;  /* 0x000000021d037824 */ /* 0x000fe200078e0217 */
[C---:B------:R-:W-:Y:S01]  /*234b0*/  LEA R22, P6, R23.reuse, R0, 0x1 ;  /* 0x0000000017167211 */ /* 0x040fe200078c08ff */
[----:B------:R-:W5:Y:S03]  /*234c0*/  LDL.LU R15, [R1+0x9f8] ;  /* 0x0009f800010f7983 */ /* 0x000f660000300800 */
[----:B------:R-:W-:Y:S01]  /*234d0*/  LEA.HI.X.SX32 R23, R23, R2, 0x1, P6 ;  /* 0x0000000217177211 */ /* 0x000fe200030f0eff */
[--C-:B------:R-:W-:Y:S01]  /*234e0*/  IMAD R24, R29, 0x2, R3.reuse ;  /* 0x000000021d187824 */ /* 0x100fe200078e0203 */
[C---:B-1----:R-:W-:Y:S01]  /*234f0*/  LEA R20, P6, R3.reuse, R0, 0x1 ;  /* 0x0000000003147211 */ /* 0x042fe200078c08ff */
[----:B------:R-:W3:Y:S03]  /*23500*/  LDL.LU R4, [R1+0x9f4] ;  /* 0x0009f40001047983 */ /* 0x000ee60000300800 */
[----:B------:R-:W-:Y:S01]  /*23510*/  LEA.HI.X.SX32 R21, R3, R2, 0x1, P6 ;  /* 0x0000000203157211 */ /* 0x000fe200030f0eff */
[----:B------:R1:W-:Y:S04]  /*23520*/  @P3 STG.E.U16 desc[UR8][R22.64], R26 ;  /* 0x0000001a16003986 */ /* 0x0003e8000c101508 */
[----:B------:R0:W-:Y:S01]  /*23530*/  @P4 STG.E.U16 desc[UR8][R20.64], R25 ;  /* 0x0000001914004986 */ /* 0x0001e2000c101508 */
[----:B------:R-:W-:-:S02]  /*23540*/  PRMT R3, R7, 0x7632, R3 ;  /* 0x0000763207037816 */ /* 0x000fc40000000003 */
[----:B-1----:R-:W-:Y:S02]  /*23550*/  LEA R22, P6, R24, R0, 0x1 ;  /* 0x0000000018167211 */ /* 0x002fe400078c08ff */
[----:B--2---:R-:W-:Y:S02]  /*23560*/  ISETP.LT.AND P4, PT, R5, UR5, !P0 ;  /* 0x0000000505007c0c */ /* 0x004fe4000c781270 */
[----:B------:R-:W-:Y:S01]  /*23570*/  PRMT R26, R8, 0x7632, R26 ;  /* 0x00007632081a7816 */ /* 0x000fe2000000001a */
[----:B------:R-:W2:Y:S01]  /*23580*/  LDL.LU R5, [R1+0x8d8] ;  /* 0x0008d80001057983 */ /* 0x000ea20000300800 */
[----:B------:R-:W-:Y:S02]  /*23590*/  LEA.HI.X.SX32 R23, R24, R2, 0x1, P6 ;  /* 0x0000000218177211 */ /* 0x000fe400030f0eff */
[----:B0-----:R-:W-:Y:S01]  /*235a0*/  ISETP.LT.AND P3, PT, R27, UR4, !P0 ;  /* 0x000000041b007c0c */ /* 0x001fe2000c761270 */
[----:B------:R-:W3:Y:S01]  /*235b0*/  LDL.LU R7, [R1+0x8dc] ;  /* 0x0008dc0001077983 */ /* 0x000ee20000300800 */
[----:B------:R-:W2:Y:S01]  /*235c0*/  LDCU UR4, c[0x0][0x39c] ;  /* 0x00007380ff0477ac */ /* 0x000ea20008000800 */
[----:B------:R-:W-:Y:S01]  /*235d0*/  IMAD R21, R29, 0x2, R24 ;  /* 0x000000021d157824 */ /* 0x000fe200078e0218 */
[----:B------:R-:W-:Y:S01]  /*235e0*/  PRMT R25, R28, 0x7632, R25 ;  /* 0x000076321c197816 */ /* 0x000fe20000000019 */
[----:B------:R-:W3:Y:S01]  /*235f0*/  LDCU UR5, c[0x0][0x39c] ;  /* 0x00007380ff0577ac */ /* 0x000ee20008000800 */
[----:B----4-:R-:W-:Y:S01]  /*23600*/  ISETP.LT.AND P6, PT, R6, UR6, !P0 ;  /* 0x0000000606007c0c */ /* 0x010fe2000c7c1270 */
[----:B------:R0:W-:Y:S04]  /*23610*/  @P5 STG.E.U16 desc[UR8][R22.64], R3 ;  /* 0x0000000316005986 */ /* 0x0001e8000c101508 */
[----:B------:R-:W4:Y:S01]  /*23620*/  LDL.LU R6, [R1+0x8e0] ;  /* 0x0008e00001067983 */ /* 0x000f220000300800 */
[----:B------:R-:W4:Y:S03]  /*23630*/  LDCU UR6, c[0x0][0x39c] ;  /* 0x00007380ff0677ac */ /* 0x000f260008000800 */
[----:B------:R-:W5:Y:S01]  /*23640*/  LDL.LU R8, [R1+0x8e4] ;  /* 0x0008e40001087983 */ /* 0x000f620000300800 */
[----:B------:R-:W-:Y:S01]  /*23650*/  LEA R20, P5, R21, R0, 0x1 ;  /* 0x0000000015147211 */ /* 0x000fe200078a08ff */
[----:B0-----:R-:W-:-:S03]  /*23660*/  IMAD R3, R29, 0x2, R21 ;  /* 0x000000021d037824 */ /* 0x001fc600078e0215 */
[----:B------:R-:W-:Y:S01]  /*23670*/  LEA.HI.X.SX32 R21, R21, R2, 0x1, P5 ;  /* 0x0000000215157211 */ /* 0x000fe200028f0eff */
[----:B------:R-:W-:Y:S01]  /*23680*/  IMAD R24, R29, 0x2, R3 ;  /* 0x000000021d187824 */ /* 0x000fe200078e0203 */
[----:B------:R-:W-:-:S03]  /*23690*/  LEA R22, P5, R3, R0, 0x1 ;  /* 0x0000000003167211 */ /* 0x000fc600078a08ff */
[----:B------:R0:W-:Y:S01]  /*236a0*/  @P2 STG.E.U16 desc[UR8][R20.64], R26 ;  /* 0x0000001a14002986 */ /* 0x0001e2000c101508 */
[----:B------:R-:W-:Y:S02]  /*236b0*/  LEA.HI.X.SX32 R23, R3, R2, 0x1, P5 ;  /* 0x0000000203177211 */ /* 0x000fe400028f0eff */
[----:B------:R-:W-:-:S03]  /*236c0*/  PRMT R3, R9, 0x7632, R3 ;  /* 0x0000763209037816 */ /* 0x000fc60000000003 */
[----:B------:R1:W-:Y:S01]  /*236d0*/  @P3 STG.E.U16 desc[UR8][R22.64], R25 ;  /* 0x0000001916003986 */ /* 0x0003e2000c101508 */
[----:B0-----:R-:W-:-:S04]  /*236e0*/  LEA R20, P5, R24, R0, 0x1 ;  /* 0x0000000018147211 */ /* 0x001fc800078a08ff */
[----:B------:R-:W-:Y:S02]  /*236f0*/  LEA.HI.X.SX32 R21, R24, R2, 0x1, P5 ;  /* 0x0000000218157211 */ /* 0x000fe400028f0eff */
[----:B--2---:R-:W-:Y:S01]  /*23700*/  ISETP.LT.AND P2, PT, R5, UR4, !P0 ;  /* 0x0000000405007c0c */ /* 0x004fe2000c741270 */
[----:B------:R-:W5:Y:S01]  /*23710*/  LDCU UR4, c[0x0][0x39c] ;  /* 0x00007380ff0477ac */ /* 0x000f620008000800 */
[----:B-1----:R-:W-:Y:S01]  /*23720*/  IMAD R22, R29, 0x2, R24 ;  /* 0x000000021d167824 */ /* 0x002fe200078e0218 */
[----:B------:R-:W2:Y:S04]  /*23730*/  LDL.LU R5, [R1+0x20] ;  /* 0x0000200001057983 */ /* 0x000ea80000300800 */
[----:B------:R-:W2:Y:S04]  /*23740*/  LDL.LU R9, [R1+0x8e8] ;  /* 0x0008e80001097983 */ /* 0x000ea80000300800 */
[----:B------:R0:W-:Y:S01]  /*23750*/  @P4 STG.E.U16 desc[UR8][R20.64], R3 ;  /* 0x0000000314004986 */ /* 0x0001e2000c101508 */
[----:B---3--:R-:W-:Y:S01]  /*23760*/  ISETP.LT.AND P3, PT, R7, UR5, !P0 ;  /* 0x0000000507007c0c */ /* 0x008fe2000c761270 */
[----:B------:R-:W1:Y:S01]  /*23770*/  LDCU UR5, c[0x0][0x39c] ;  /* 0x00007380ff0577ac */ /* 0x000e620008000800 */
[----:B------:R-:W-:-:S02]  /*23780*/  PRMT R26, R11, 0x7632, R26 ;  /* 0x000076320b1a7816 */ /* 0x000fc4000000001a */
[----:B0-----:R-:W-:Y:S01]  /*23790*/  LEA R20, P4, R22, R0, 0x1 ;  /* 0x0000000016147211 */ /* 0x001fe200078808ff */
[----:B------:R-:W-:-:S03]  /*237a0*/  IMAD R3, R29, 0x2, R22 ;  /* 0x000000021d037824 */ /* 0x000fc600078e0216 */
[----:B------:R-:W-:Y:S02]  /*237b0*/  LEA.HI.X.SX32 R21, R22, R2, 0x1, P4 ;  /* 0x0000000216157211 */ /* 0x000fe400020f0eff */
[----:B------:R-:W-:-:S04]  /*237c0*/  LEA R22, P4, R3, R0, 0x1 ;  /* 0x0000000003167211 */ /* 0x000fc800078808ff */
[----:B------:R-:W-:Y:S02]  /*237d0*/  LEA.HI.X.SX32 R23, R3, R2, 0x1, P4 ;  /* 0x0000000203177211 */ /* 0x000fe400020f0eff */
[----:B----4-:R-:W-:Y:S01]  /*237e0*/  ISETP.LT.AND P5, PT, R6, UR6, !P0 ;  /* 0x0000000606007c0c */ /* 0x010fe2000c7a1270 */
[C---:B------:R-:W-:Y:S01]  /*237f0*/  IMAD R24, R29.reuse, 0x2, R3 ;  /* 0x000000021d187824 */ /* 0x040fe200078e0203 */
[----:B------:R-:W3:Y:S01]  /*23800*/  LDL.LU R6, [R1+0x24] ;  /* 0x0000240001067983 */ /* 0x000ee20000300800 */
[----:B------:R-:W-:Y:S01]  /*23810*/  PRMT R25, R10, 0x7632, R25 ;  /* 0x000076320a197816 */ /* 0x000fe20000000019 */
[----:B------:R-:W0:Y:S02]  /*23820*/  LDCU UR6, c[0x0][0x39c] ;  /* 0x00007380ff0677ac */ /* 0x000e240008000800 */
[----:B------:R-:W4:Y:S01]  /*23830*/  LDL.LU R7, [R1+0x28] ;  /* 0x0000280001077983 */ /* 0x000f220000300800 */
[----:B-----5:R-:W-:Y:S01]  /*23840*/  ISETP.LT.AND P4, PT, R8, UR4, !P0 ;  /* 0x0000000408007c0c */ /* 0x020fe2000c781270 */
[----:B------:R-:W-:Y:S01]  /*23850*/  IMAD R3, R29, 0x2, R24 ;  /* 0x000000021d037824 */ /* 0x000fe200078e0218 */
[----:B------:R-:W5:Y:S01]  /*23860*/  LDCU UR4, c[0x0][0x39c] ;  /* 0x00007380ff0477ac */ /* 0x000f620008000800 */
[----:B------:R-:W0:Y:S04]  /*23870*/  LDL.LU R11, [R1+0x8ec] ;  /* 0x0008ec00010b7983 */ /* 0x000e280000300800 */
[----:B------:R-:W5:Y:S04]  /*23880*/  LDL.LU R27, [R1+0x8f0] ;  /* 0x0008f000011b7983 */ /* 0x000f680000300800 */
[----:B------:R-:W5:Y:S04]  /*23890*/  LDL.LU R8, [R1+0x2c] ;  /* 0x00002c0001087983 */ /* 0x000f680000300800 */
[----:B------:R1:W-:Y:S04]  /*238a0*/  @P6 STG.E.U16 desc[UR8][R20.64], R26 ;  /* 0x0000001a14006986 */ /* 0x0003e8000c101508 */
[----:B------:R1:W-:Y:S02]  /*238b0*/  @P2 STG.E.U16 desc[UR8][R22.64], R25 ;  /* 0x0000001916002986 */ /* 0x0003e4000c101508 */
[----:B-1----:R-:W-:-:S04]  /*238c0*/  LEA R20, P6, R24, R0, 0x1 ;  /* 0x0000000018147211 */ /* 0x002fc800078c08ff */
[----:B------:R-:W-:Y:S01]  /*238d0*/  LEA.HI.X.SX32 R21, R24, R2, 0x1, P6 ;  /* 0x0000000218157211 */ /* 0x000fe200030f0eff */
[----:B------:R-:W-:Y:S01]  /*238e0*/  IMAD R24, R29, 0x2, R3 ;  /* 0x000000021d187824 */ /* 0x000fe200078e0203 */
[C---:B------:R-:W-:Y:S01]  /*238f0*/  LEA R22, P6, R3.reuse, R0, 0x1 ;  /* 0x0000000003167211 */ /* 0x040fe200078c08ff */
[----:B------:R-:W5:Y:S03]  /*23900*/  LDL.LU R25, [R1+0x8f4] ;  /* 0x0008f40001197983 */ /* 0x000f660000300800 */
[----:B------:R-:W-:Y:S01]  /*23910*/  LEA.HI.X.SX32 R23, R3, R2, 0x1, P6 ;  /* 0x0000000203177211 */ /* 0x000fe200030f0eff */
[----:B--2---:R1:W-:Y:S01]  /*23920*/  @P3 STG.E.U16 desc[UR8][R20.64], R5 ;  /* 0x0000000514003986 */ /* 0x0043e2000c101508 */
[----:B------:R-:W-:Y:S01]  /*23930*/  IMAD R3, R29, 0x2, R24 ;  /* 0x000000021d037824 */ /* 0x000fe200078e0218 */
[----:B------:R-:W-:Y:S01]  /*23940*/  ISETP.LT.AND P2, PT, R9, UR5, !P0 ;  /* 0x0000000509007c0c */ /* 0x000fe2000c741270 */
[----:B------:R-:W2:Y:S01]  /*23950*/  LDCU UR5, c[0x0][0x39c] ;  /* 0x00007380ff0577ac */ /* 0x000ea20008000800 */
[----:B------:R-:W2:Y:S04]  /*23960*/  LDL.LU R9, [R1+0x30] ;  /* 0x0000300001097983 */ /* 0x000ea80000300800 */
[----:B------:R-:W2:Y:S01]  /*23970*/  LDL.LU R10, [R1+0x34] ;  /* 0x00003400010a7983 */ /* 0x000ea20000300800 */
[----:B-1----:R-:W-:-:S04]  /*23980*/  LEA R20, P6, R24, R0, 0x1 ;  /* 0x0000000018147211 */ /* 0x002fc800078c08ff */
[----:B------:R-:W-:Y:S01]  /*23990*/  LEA.HI.X.SX32 R21, R24, R2, 0x1, P6 ;  /* 0x0000000218157211 */ /* 0x000fe200030f0eff */
[----:B---3--:R1:W-:Y:S04]  /*239a0*/  @P5 STG.E.U16 desc[UR8][R22.64], R6 ;  /* 0x0000000616005986 */ /* 0x0083e8000c101508 */
[----:B----4-:R3:W-:Y:S01]  /*239b0*/  @P4 STG.E.U16 desc[UR8][R20.64], R7 ;  /* 0x0000000714004986 */ /* 0x0107e2000c101508 */
[----:B-1----:R-:W-:Y:S02]  /*239c0*/  LEA R22, P6, R3, R0, 0x1 ;  /* 0x0000000003167211 */ /* 0x002fe400078c08ff */
[----:B0-----:R-:W-:Y:S01]  /*239d0*/  ISETP.LT.AND P3, PT, R11, UR6, !P0 ;  /* 0x000000060b007c0c */ /* 0x001fe2000c761270 */
[----:B------:R-:W0:Y:S01]  /*239e0*/  LDCU UR6, c[0x0][0x39c] ;  /* 0x00007380ff0677ac */ /* 0x000e220008000800 */
[----:B------:R-:W-:Y:S01]  /*239f0*/  LEA.HI.X.SX32 R23, R3, R2, 0x1, P6 ;  /* 0x0000000203177211 */ /* 0x000fe200030f0eff */
[----:B------:R-:W4:Y:S01]  /*23a00*/  LDL.LU R11, [R1+0x38] ;  /* 0x00003800010b7983 */ /* 0x000f220000300800 */
[----:B-----5:R-:W-:Y:S01]  /*23a10*/  ISETP.LT.AND P5, PT, R27, UR4, !P0 ;  /* 0x000000041b007c0c */ /* 0x020fe2000c7a1270 */
[C---:B---3--:R-:W-:Y:S01]  /*23a20*/  IMAD R20, R29.reuse, 0x2, R3 ;  /* 0x000000021d147824 */ /* 0x048fe200078e0203 */
[----:B------:R-:W1:Y:S01]  /*23a30*/  LDCU UR4, c[0x0][0x39c] ;  /* 0x00007380ff0477ac */ /* 0x000e620008000800 */
[----:B------:R-:W3:Y:S04]  /*23a40*/  LDL.LU R28, [R1+0x3c] ;  /* 0x00003c00011c7983 */ /* 0x000ee80000300800 */
[----:B------:R-:W5:Y:S04]  /*23a50*/  LDL.LU R27, [R1+0x8fc] ;  /* 0x0008fc00011b7983 */ /* 0x000f680000300800 */
[----:B------:R0:W-:Y:S04]  /*23a60*/  @P2 STG.E.U16 desc[UR8][R22.64], R8 ;  /* 0x0000000816002986 */ /* 0x0001e8000c101508 */
[----:B0-----:R-:W3:Y:S01]  /*23a70*/  LDL.LU R22, [R1+0x8f8] ;  /* 0x0008f80001167983 */ /* 0x001ee20000300800 */
[C---:B------:R-:W-:Y:S01]  /*23a80*/  LEA R24, P6, R20.reuse, R0, 0x1 ;  /* 0x0000000014187211 */ /* 0x040fe200078c08ff */
[----:B------:R-:W-:Y:S01]  /*23a90*/  IMAD R3, R29, 0x2, R20 ;  /* 0x000000021d037824 */ /* 0x000fe200078e0214 */
[----:B--2---:R-:W-:Y:S01]  /*23aa0*/  ISETP.LT.AND P4, PT, R25, UR5, !P0 ;  /* 0x0000000519007c0c */ /* 0x004fe2000c781270 */
[----:B------:R-:W2:Y:S01]  /*23ab0*/  LDL.LU R23, [R1+0x900] ;  /* 0x0009000001177983 */ /* 0x000ea20000300800 */
[----:B------:R-:W-:Y:S01]  /*23ac0*/  LEA.HI.X.SX32 R25, R20, R2, 0x1, P6 ;  /* 0x0000000214197211 */ /* 0x000fe200030f0eff */
[----:B------:R-:W2:Y:S01]  /*23ad0*/  LDCU UR5, c[0x0][0x39c] ;  /* 0x00007380ff0577ac */ /* 0x000ea20008000800 */
[----:B------:R-:W-:-:S03]  /*23ae0*/  LEA R20, P6, R3, R0, 0x1 ;  /* 0x0000000003147211 */ /* 0x000fc600078c08ff */
[----:B------:R0:W-:Y:S01]  /*23af0*/  @P3 STG.E.U16 desc[UR8][R24.64], R9 ;  /* 0x0000000918003986 */ /* 0x0001e2000c101508 */
[----:B------:R-:W-:-:S05]  /*23b00*/  LEA.HI.X.SX32 R21, R3, R2, 0x1, P6 ;  /* 0x0000000203157211 */ /* 0x000fca00030f0eff */
[----:B------:R-:W-:Y:S01]  /*23b10*/  @P5 STG.E.U16 desc[UR8][R20.64], R10 ;  /* 0x0000000a14005986 */ /* 0x000fe2000c101508 */
[----:B---3--:R-:W-:Y:S01]  /*23b20*/  ISETP.LT.AND P2, PT, R22, UR6, !P0 ;  /* 0x0000000616007c0c */ /* 0x008fe2000c741270 */
[----:B------:R-:W-:Y:S01]  /*23b30*/  IMAD R22, R29, 0x2, R3 ;  /* 0x000000021d167824 */ /* 0x000fe200078e0203 */
[----:B------:R-:W-:Y:S01]  /*23b40*/  PRMT R26, R5, 0x7632, R26 ;  /* 0x00007632051a7816 */ /* 0x000fe2000000001a */
[----:B------:R-:W3:Y:S03]  /*23b50*/  LDCU UR6, c[0x0][0x39c] ;  /* 0x00007380ff0677ac */ /* 0x000ee60008000800 */
[----:B0-----:R-:W-:Y:S01]  /*23b60*/  LEA R24, P3, R22, R0, 0x1 ;  /* 0x0000000016187211 */ /* 0x001fe200078608ff */
[----:B------:R-:W-:-:S03]  /*23b70*/  IMAD R3, R29, 0x2, R22 ;  /* 0x000000021d037824 */ /* 0x000fc600078e0216 */
[----:B------:R-:W-:Y:S02]  /*23b80*/  LEA.HI.X.SX32 R25, R22, R2, 0x1, P3 ;  /* 0x0000000216197211 */ /* 0x000fe400018f0eff */
[----:B------:R-:W1:Y:S04]  /*23b90*/  LDL.LU R22, [R1+0x904] ;  /* 0x0009040001167983 */ /* 0x000e680000300800 */
[----:B----4-:R0:W-:Y:S01]  /*23ba0*/  @P4 STG.E.U16 desc[UR8][R24.64], R11 ;  /* 0x0000000b18004986 */ /* 0x0101e2000c101508 */
[----:B-----5:R-:W-:Y:S01]  /*23bb0*/  ISETP.LT.AND P4, PT, R27, UR7, !P0 ;  /* 0x000000071b007c0c */ /* 0x020fe2000c781270 */
[----:B------:R-:W4:Y:S02]  /*23bc0*/  LDCU UR7, c[0x0][0x39c] ;  /* 0x00007380ff0777ac */ /* 0x000f240008000800 */
[----:B0-----:R-:W3:Y:S04]  /*23bd0*/  LDL.LU R24, [R1+0x908] ;  /* 0x0009080001187983 */ /* 0x001ee80000300800 */
[----:B------:R-:W5:Y:S01]  /*23be0*/  LDL.LU R27, [R1+0x910] ;  /* 0x00091000011b7983 */ /* 0x000f620000300800 */
[----:B--2---:R-:W-:Y:S01]  /*23bf0*/  ISETP.LT.AND P5, PT, R23, UR5, !P0 ;  /* 0x0000000517007c0c */ /* 0x004fe2000c7a1270 */
[----:B------:R-:W-:Y:S01]  /*23c00*/  IMAD R23, R29, 0x2, R3 ;  /* 0x000000021d177824 */ /* 0x000fe200078e0203 */
[C---:B------:R-:W-:Y:S01]  /*23c10*/  LEA R20, P6, R3.reuse, R0, 0x1 ;  /* 0x0000000003147211 */ /* 0x040fe200078c08ff */
[----:B------:R-:W2:Y:S01]  /*23c20*/  LDL.LU R5, [R1+0x9f0] ;  /* 0x0009f00001057983 */ /* 0x000ea20000300800 */
[----:B------:R-:W-:Y:S01]  /*23c30*/  PRMT R25, R6, 0x7632, R25 ;  /* 0x0000763206197816 */ /* 0x000fe20000000019 */
[----:B------:R-:W0:Y:S01]  /*23c40*/  LDCU UR5, c[0x0][0x39c] ;  /* 0x00007380ff0577ac */ /* 0x000e220008000800 */
[----:B------:R-:W-:Y:S01]  /*23c50*/  LEA.HI.X.SX32 R21, R3, R2, 0x1, P6 ;  /* 0x0000000203157211 */ /* 0x000fe200030f0eff */
[----:B------:R-:W-:Y:S01]  /*23c60*/  IMAD R3, R29, 0x2, R23 ;  /* 0x000000021d037824 */ /* 0x000fe200078e0217 */
[----:B------:R-:W2:Y:S04]  /*23c70*/  LDL.LU R6, [R1+0x9ec] ;  /* 0x0009ec0001067983 */ /* 0x000ea80000300800 */
[----:B------:R0:W-:Y:S01]  /*23c80*/  @P2 STG.E.U16 desc[UR8][R20.64], R28 ;  /* 0x0000001c14002986 */ /* 0x0001e2000c101508 */
[----:B-1----:R-:W-:Y:S01]  /*23c90*/  ISETP.LT.AND P3, PT, R22, UR4, !P0 ;  /* 0x0000000416007c0c */ /* 0x002fe2000c761270 */
[----:B------:R-:W5:Y:S01]  /*23ca0*/  LDCU UR4, c[0x0][0x39c] ;  /* 0x00007380ff0477ac */ /* 0x000f620008000800 */
[----:B------:R-:W-:-:S04]  /*23cb0*/  LEA R22, P6, R23, R0, 0x1 ;  /* 0x0000000017167211 */ /* 0x000fc800078c08ff */
[----:B------:R-:W-:Y:S02]  /*23cc0*/  LEA.HI.X.SX32 R23, R23, R2, 0x1, P6 ;  /* 0x0000000217177211 */ /* 0x000fe400030f0eff */
[----:B0-----:R-:W-:-:S04]  /*23cd0*/  LEA R20, P6, R3, R0, 0x1 ;  /* 0x0000000003147211 */ /* 0x001fc800078c08ff */
[----:B------:R-:W-:Y:S01]  /*23ce0*/  LEA.HI.X.SX32 R21, R3, R2, 0x1, P6 ;  /* 0x0000000203157211 */ /* 0x000fe200030f0eff */
[----:B------:R-:W-:Y:S04]  /*23cf0*/  @P3 STG.E.U16 desc[UR8][R22.64], R26 ;  /* 0x0000001a16003986 */ /* 0x000fe8000c101508 */
[----:B------:R0:W-:Y:S01]  /*23d00*/  @P5 STG.E.U16 desc[UR8][R20.64], R25 ;  /* 0x0000001914005986 */ /* 0x0001e2000c101508 */
[----:B-----5:R-:W-:Y:S01]  /*23d10*/  ISETP.LT.AND P3, PT, R27, UR4, !P0 ;  /* 0x000000041b007c0c */ /* 0x020fe2000c761270 */
[----:B------:R-:W1:Y:S02]  /*23d20*/  LDCU UR4, c[0x0][0x39c] ;  /* 0x00007380ff0477ac */ /* 0x000e640008000800 */
[----:B------:R-:W1:Y:S04]  /*23d30*/  LDL.LU R27, [R1+0x918] ;  /* 0x00091800011b7983 */ /* 0x000e680000300800 */
[----:B0-----:R-:W5:Y:S01]  /*23d40*/  LDL.LU R21, [R1+0x90c] ;  /* 0x00090c0001157983 */ /* 0x001f620000300800 */
[----:B---3--:R-:W-:Y:S01]  /*23d50*/  ISETP.LT.AND P2, PT, R24, UR6, !P0 ;  /* 0x0000000618007c0c */ /* 0x008fe2000c741270 */
[--C-:B------:R-:W-:Y:S01]  /*23d60*/  IMAD R24, R29, 0x2, R3.reuse ;  /* 0x000000021d187824 */ /* 0x100fe200078e0203 */
[----:B------:R-:W-:Y:S01]  /*23d70*/  PRMT R3, R7, 0x7632, R3 ;  /* 0x0000763207037816 */ /* 0x000fe20000000003 */
[----:B------:R-:W0:Y:S01]  /*23d80*/  LDCU UR6, c[0x0][0x39c] ;  /* 0x00007380ff0677ac */ /* 0x000e220008000800 */
[----:B------:R-:W3:Y:S02]  /*23d90*/  LDL.LU R7, [R1+0x9e8] ;  /* 0x0009e80001077983 */ /* 0x000ee40000300800 */
[----:B------:R-:W-:-:S04]  /*23da0*/  LEA R22, P6, R24, R0, 0x1 ;  /* 0x0000000018167211 */ /* 0x000fc800078c08ff */
[----:B------:R-:W-:-:S05]  /*23db0*/  LEA.HI.X.SX32 R23, R24, R2, 0x1, P6 ;  /* 0x0000000218177211 */ /* 0x000fca00030f0eff */
[----:B------:R0:W-:Y:S01]  /*23dc0*/  @P4 STG.E.U16 desc[UR8][R22.64], R3 ;  /* 0x0000000316004986 */ /* 0x0001e2000c101508 */
[----:B------:R-:W-:Y:S02]  /*23dd0*/  PRMT R26, R8, 0x7632, R26 ;  /* 0x00007632081a7816 */ /* 0x000fe4000000001a */
[----:B------:R-:W-:Y:S02]  /*23de0*/  PRMT R25, R9, 0x7632, R25 ;  /* 0x0000763209197816 */ /* 0x000fe40000000019 */
[----:B-----5:R-:W-:Y:S01]  /*23df0*/  ISETP.LT.AND P5, PT, R21, UR5, !P0 ;  /* 0x0000000515007c0c */ /* 0x020fe2000c7a1270 */
[C---:B------:R-:W-:Y:S01]  /*23e00*/  IMAD R21, R29.reuse, 0x2, R24 ;  /* 0x000000021d157824 */ /* 0x040fe200078e0218 */
[----:B------:R-:W5:Y:S01]  /*23e10*/  LDCU UR5, c[0x0][0x39c] ;  /* 0x00007380ff0577ac */ /* 0x000f620008000800 */
[----:B------:R-:W2:Y:S02]  /*23e20*/  LDL.LU R24, [R1+0x914] ;  /* 0x0009140001187983 */ /* 0x000ea40000300800 */
[----:B0-----:R-:W-:Y:S01]  /*23e30*/  IMAD R3, R29, 0x2, R21 ;  /* 0x000000021d037824 */ /* 0x001fe200078e0215 */
[C---:B------:R-:W-:Y:S01]  /*23e40*/  LEA R20, P4, R21.reuse, R0, 0x1 ;  /* 0x0000000015147211 */ /* 0x040fe200078808ff */
[----:B------:R-:W3:Y:S03]  /*23e50*/  LDL.LU R8, [R1+0x9e4] ;  /* 0x0009e40001087983 */ /* 0x000ee60000300800 */
[----:B------:R-:W-:Y:S01]  /*23e60*/  LEA.HI.X.SX32 R21, R21, R2, 0x1, P4 ;  /* 0x0000000215157211 */ /* 0x000fe200020f0eff */
[----:B------:R-:W3:Y:S01]  /*23e70*/  LDL.LU R9, [R1+0x9e0] ;  /* 0x0009e00001097983 */ /* 0x000ee20000300800 */
[----:B------:R-:W-:-:S04]  /*23e80*/  LEA R22, P4, R3, R0, 0x1 ;  /* 0x0000000003167211 */ /* 0x000fc800078808ff */
[----:B------:R-:W-:Y:S01]  /*23e90*/  LEA.HI.X.SX32 R23, R3, R2, 0x1, P4 ;  /* 0x0000000203177211 */ /* 0x000fe200020f0eff */
[----:B------:R-:W-:Y:S01]  /*23ea0*/  @P2 STG.E.U16 desc[UR8][R20.64], R26 ;  /* 0x0000001a14002986 */ /* 0x000fe2000c101508 */
[----:B-1----:R-:W-:Y:S01]  /*23eb0*/  ISETP.LT.AND P2, PT, R27, UR4, !P0 ;  /* 0x000000041b007c0c */ /* 0x002fe2000c741270 */
[----:B------:R-:W0:Y:S02]  /*23ec0*/  LDCU UR4, c[0x0][0x39c] ;  /* 0x00007380ff0477ac */ /* 0x000e240008000800 */
[----:B------:R-:W0:Y:S04]  /*23ed0*/  LDL.LU R27, [R1+0x924] ;  /* 0x00092400011b7983 */ /* 0x000e280000300800 */
[----:B------:R1:W-:Y:S04]  /*23ee0*/  @P3 STG.E.U16 desc[UR8][R22.64], R25 ;  /* 0x0000001916003986 */ /* 0x0003e8000c101508 */
[----:B-1----:R-:W5:Y:S04]  /*23ef0*/  LDL.LU R22, [R1+0x920] ;  /* 0x0009200001167983 */ /* 0x002f680000300800 */
[----:B------:R-:W3:Y:S01]  /*23f00*/  LDL.LU R23, [R1+0x91c] ;  /* 0x00091c0001177983 */ /* 0x000ee20000300800 */
[----:B------:R-:W-:-:S02]  /*23f10*/  PRMT R26, R11, 0x7632, R26 ;  /* 0x000076320b1a7816 */ /* 0x000fc4000000001a */
[----:B--2---:R-:W-:Y:S01]  /*23f20*/  ISETP.LT.AND P6, PT, R24, UR6, !P0 ;  /* 0x0000000618007c0c */ /* 0x004fe2000c7c1270 */
[C-C-:B------:R-:W-:Y:S01]  /*23f30*/  IMAD R24, R29.reuse, 0x2, R3.reuse ;  /* 0x000000021d187824 */ /* 0x140fe200078e0203 */
[----:B------:R-:W3:Y:S04]  /*23f40*/  LDCU UR6, c[0x0][0x39c] ;  /* 0x00007380ff0677ac */ /* 0x000ee80008000800 */
[----:B------:R-:W-:Y:S02]  /*23f50*/  LEA R20, P4, R24, R0, 0x1 ;  /* 0x0000000018147211 */ /* 0x000fe400078808ff */
[----:B------:R-:W-:Y:S02]  /*23f60*/  PRMT R3, R10, 0x7632, R3 ;  /* 0x000076320a037816 */ /* 0x000fe40000000003 */
[----:B------:R-:W-:Y:S01]  /*23f70*/  LEA.HI.X.SX32 R21, R24, R2, 0x1, P4 ;  /* 0x0000000218157211 */ /* 0x000fe200020f0eff */
[C---:B------:R-:W-:Y:S01]  /*23f80*/  IMAD R24, R29.reuse, 0x2, R24 ;  /* 0x000000021d187824 */ /* 0x040fe200078e0218 */
[----:B------:R-:W2:Y:S04]  /*23f90*/  LDL.LU R10, [R1+0x9dc] ;  /* 0x0009dc00010a7983 */ /* 0x000ea80000300800 */
[----:B------:R1:W-:Y:S04]  /*23fa0*/  @P5 STG.E.U16 desc[UR8][R20.64], R3 ;  /* 0x0000000314005986 */ /* 0x0003e8000c101508 */
[----:B------:R-:W2:Y:S01]  /*23fb0*/  LDL.LU R11, [R1+0x9d8] ;  /* 0x0009d800010b7983 */ /* 0x000ea20000300800 */
[----:B-1----:R-:W-:Y:S01]  /*23fc0*/  LEA R20, P5, R24, R0, 0x1 ;  /* 0x0000000018147211 */ /* 0x002fe200078a08ff */
[----:B------:R-:W-:-:S03]  /*23fd0*/  IMAD R3, R29, 0x2, R24 ;  /* 0x000000021d037824 */ /* 0x000fc600078e0218 */
[----:B------:R-:W-:Y:S02]  /*23fe0*/  LEA.HI.X.SX32 R21, R24, R2, 0x1, P5 ;  /* 0x0000000218157211 */ /* 0x000fe400028f0eff */
[----:B-----5:R-:W-:Y:S01]  /*23ff0*/  ISETP.LT.AND P3, PT, R22, UR5, !P0 ;  /* 0x0000000516007c0c */ /* 0x020fe2000c761270 */
[----:B------:R-:W1:Y:S01]  /*24000*/  LDCU UR5, c[0x0][0x39c] ;  /* 0x00007380ff0577ac */ /* 0x000e620008000800 */
[----:B------:R-:W-:Y:S02]  /*24010*/  LEA R22, P5, R3, R0, 0x1 ;  /* 0x0000000003167211 */ /* 0x000fe400078a08ff */
[----:B---3--:R-:W-:Y:S02]  /*24020*/  ISETP.LT.AND P4, PT, R23, UR6, !P0 ;  /* 0x0000000617007c0c */ /* 0x008fe4000c781270 */
[----:B------:R-:W-:Y:S01]  /*24030*/  PRMT R24, R28, 0x7632, R24 ;  /* 0x000076321c187816 */ /* 0x000fe20000000018 */
[----:B------:R3:W-:Y:S01]  /*24040*/  @P6 STG.E.U16 desc[UR8][R20.64], R26 ;  /* 0x0000001a14006986 */ /* 0x0007e2000c101508 */
[----:B------:R-:W-:Y:S01]  /*24050*/  LEA.HI.X.SX32 R23, R3, R2, 0x1, P5 ;  /* 0x0000000203177211 */ /* 0x000fe200028f0eff */
[----:B------:R-:W-:Y:S01]  /*24060*/  IMAD R25, R29, 0x2, R3 ;  /* 0x000000021d197824 */ /* 0x000fe200078e0203 */
[----:B0-----:R-:W-:Y:S01]  /*24070*/  ISETP.LT.AND P5, PT, R27, UR4, !P0 ;  /* 0x000000041b007c0c */ /* 0x001fe2000c7a1270 */
[----:B------:R-:W5:Y:S01]  /*24080*/  LDL.LU R28, [R1+0x930] ;  /* 0x00093000011c7983 */ /* 0x000f620000300800 */
[----:B------:R-:W5:Y:S03]  /*24090*/  LDCU UR6, c[0x0][0x39c] ;  /* 0x00007380ff0677ac */ /* 0x000f660008000800 */
[----:B------:R-:W2:Y:S04]  /*240a0*/  LDL.LU R27, [R1+0x92c] ;  /* 0x00092c00011b7983 */ /* 0x000ea80000300800 */
[----:B------:R0:W-:Y:S01]  /*240b0*/  @P2 STG.E.U16 desc[UR8][R22.64], R24 ;  /* 0x0000001816002986 */ /* 0x0001e2000c101508 */
[----:B---3--:R-:W-:Y:S01]  /*240c0*/  LEA R20, P6, R25, R0, 0x1 ;  /* 0x0000000019147211 */ /* 0x008fe200078c08ff */
[----:B------:R-:W-:Y:S01]  /*240d0*/  IMAD R3, R29, 0x2, R25 ;  /* 0x000000021d037824 */ /* 0x000fe200078e0219 */
[----:B------:R-:W2:Y:S01]  /*240e0*/  LDCU UR4, c[0x0][0x39c] ;  /* 0x00007380ff0477ac */ /* 0x000ea20008000800 */
[----:B------:R-:W3:Y:S04]  /*240f0*/  LDL.LU R26, [R1+0x934] ;  /* 0x00093400011a7983 */ /* 0x000ee80000300800 */
[----:B0-----:R-:W1:Y:S01]  /*24100*/  LDL.LU R23, [R1+0x928] ;  /* 0x0009280001177983 */ /* 0x001e620000300800 */
[----:B------:R-:W-:Y:S01]  /*24110*/  LEA.HI.X.SX32 R21, R25, R2, 0x1, P6 ;  /* 0x0000000219157211 */ /* 0x000fe200030f0eff */
[----:B------:R-:W-:Y:S01]  /*24120*/  IMAD R24, R29, 0x2, R3 ;  /* 0x000000021d187824 */ /* 0x000fe200078e0203 */
[----:B------:R-:W-:-:S03]  /*24130*/  LEA R22, P6, R3, R0, 0x1 ;  /* 0x0000000003167211 */ /* 0x000fc600078c08ff */
[----:B------:R0:W-:Y:S01]  /*24140*/  @P3 STG.E.U16 desc[UR8][R20.64], R8 ;  /* 0x0000000814003986 */ /* 0x0001e2000c101508 */
[----:B-----5:R-:W-:Y:S01]  /*24150*/  ISETP.LT.AND P3, PT, R28, UR6, !P0 ;  /* 0x000000061c007c0c */ /* 0x020fe2000c761270 */
[----:B------:R-:W5:Y:S01]  /*24160*/  LDCU UR6, c[0x0][0x39c] ;  /* 0x00007380ff0677ac */ /* 0x000f620008000800 */
[----:B-1----:R-:W-:Y:S01]  /*24170*/  ISETP.LT.AND P2, PT, R23, UR5, !P0 ;  /* 0x0000000517007c0c */ /* 0x002fe2000c741270 */
[----:B------:R-:W3:Y:S01]  /*24180*/  LDCU UR5, c[0x0][0x39c] ;  /* 0x00007380ff0577ac */ /* 0x000ee20008000800 */
[----:B------:R-:W-:Y:S02]  /*24190*/  LEA.HI.X.SX32 R23, R3, R2, 0x1, P6 ;  /* 0x0000000203177211 */ /* 0x000fe400030f0eff */
[----:B0-----:R-:W-:Y:S01]  /*241a0*/  LEA R20, P6, R24, R0, 0x1 ;  /* 0x0000000018147211 */ /* 0x001fe200078c08ff */
[----:B------:R-:W-:-:S03]  /*241b0*/  IMAD R3, R29, 0x2, R24 ;  /* 0x000000021d037824 */ /* 0x000fc600078e0218 */
[----:B------:R-:W-:Y:S02]  /*241c0*/  LEA.HI.X.SX32 R21, R24, R2, 0x1, P6 ;  /* 0x0000000218157211 */ /* 0x000fe400030f0eff */
[----:B------:R-:W5:Y:S04]  /*241d0*/  LDL.LU R24, [R1+0x938] ;  /* 0x0009380001187983 */ /* 0x000f680000300800 */
[----:B------:R-:W4:Y:S04]  /*241e0*/  LDL.LU R28, [R1+0x948] ;  /* 0x00094800011c7983 */ /* 0x000f280000300800 */
[----:B------:R0:W-:Y:S01]  /*241f0*/  @P4 STG.E.U16 desc[UR8][R22.64], R9 ;  /* 0x0000000916004986 */ /* 0x0001e2000c101508 */
[----:B--2---:R-:W-:Y:S01]  /*24200*/  ISETP.LT.AND P4, PT, R27, UR4, !P0 ;  /* 0x000000041b007c0c */ /* 0x004fe2000c781270 */
[----:B------:R-:W4:Y:S02]  /*24210*/  LDCU UR4, c[0x0][0x39c] ;  /* 0x00007380ff0477ac */ /* 0x000f240008000800 */
[----:B------:R1:W-:Y:S01]  /*24220*/  @P5 STG.E.U16 desc[UR8][R20.64], R10 ;  /* 0x0000000a14005986 */ /* 0x0003e2000c101508 */
[----:B---3--:R-:W-:Y:S01]  /*24230*/  ISETP.LT.AND P5, PT, R26, UR5, !P0 ;  /* 0x000000051a007c0c */ /* 0x008fe2000c7a1270 */
[----:B------:R-:W2:Y:S02]  /*24240*/  LDCU UR5, c[0x0][0x39c] ;  /* 0x00007380ff0577ac */ /* 0x000ea40008000800 */
[----:B------:R-:W2:Y:S04]  /*24250*/  LDL.LU R27, [R1+0x944] ;  /* 0x00094400011b7983 */ /* 0x000ea80000300800 */
[----:B------:R-:W3:Y:S01]  /*24260*/  LDL.LU R26, [R1+0x940] ;  /* 0x00094000011a7983 */ /* 0x000ee20000300800 */
[----:B0-----:R-:W-:Y:S01]  /*24270*/  LEA R22, P6, R3, R0, 0x1 ;  /* 0x0000000003167211 */ /* 0x001fe200078c08ff */
[----:B-1----:R-:W-:-:S03]  /*24280*/  IMAD R21, R29, 0x2, R3 ;  /* 0x000000021d157824 */ /* 0x002fc600078e0203 */
[----:B------:R-:W-:Y:S01]  /*24290*/  LEA.HI.X.SX32 R23, R3, R2, 0x1, P6 ;  /* 0x0000000203177211 */ /* 0x000fe200030f0eff */
[----:B------:R-:W3:Y:S01]  /*242a0*/  LDL.LU R25, [R1+0x93c] ;  /* 0x00093c0001197983 */ /* 0x000ee20000300800 */
[----:B------:R-:W-:Y:S01]  /*242b0*/  IMAD R3, R29, 0x2, R21 ;  /* 0x000000021d037824 */ /* 0x000fe200078e0215 */
[C---:B------:R-:W-:Y:S02]  /*242c0*/  LEA R20, P6, R21.reuse, R0, 0x1 ;  /* 0x0000000015147211 */ /* 0x040fe400078c08ff */
[----:B------:R0:W-:Y:S02]  /*242d0*/  @P2 STG.E.U16 desc[UR8][R22.64], R11 ;  /* 0x0000000b16002986 */ /* 0x0001e4000c101508 */
[----:B------:R-:W-:-:S05]  /*242e0*/  LEA.HI.X.SX32 R21, R21, R2, 0x1, P6 ;  /* 0x0000000215157211 */ /* 0x000fca00030f0eff */
[----:B------:R1:W-:Y:S01]  /*242f0*/  @P3 STG.E.U16 desc[UR8][R20.64], R4 ;  /* 0x0000000414003986 */ /* 0x0003e2000c101508 */
[----:B-----5:R-:W-:Y:S01]  /*24300*/  ISETP.LT.AND P2, PT, R24, UR6, !P0 ;  /* 0x0000000618007c0c */ /* 0x020fe2000c741270 */
[----:B------:R-:W-:Y:S01]  /*24310*/  IMAD R24, R29, 0x2, R3 ;  /* 0x000000021d187824 */ /* 0x000fe200078e0203 */
[-C--:B0-----:R-:W-:Y:S01]  /*24320*/  LEA R22, P6, R3, R0.reuse, 0x1 ;  /* 0x0000000003167211 */ /* 0x081fe200078c08ff */
[----:B------:R-:W0:Y:S03]  /*24330*/  LDCU UR6, c[0x0][0x39c] ;  /* 0x00007380ff0677ac */ /* 0x000e260008000800 */
[----:B-1----:R-:W-:-:S04]  /*24340*/  LEA R20, P3, R24, R0, 0x1 ;  /* 0x0000000018147211 */ /* 0x002fc800078608ff */
[-C--:B------:R-:W-:Y:S02]  /*24350*/  LEA.HI.X.SX32 R21, R24, R2.reuse, 0x1, P3 ;  /* 0x0000000218157211 */ /* 0x080fe400018f0eff */
[----:B----4-:R-:W-:Y:S01]  /*24360*/  ISETP.LT.AND P3, PT, R28, UR4, !P0 ;  /* 0x000000041c007c0c */ /* 0x010fe2000c761270 */
[----:B------:R-:W1:Y:S01]  /*24370*/  LDCU UR4, c[0x0][0x39c] ;  /* 0x00007380ff0477ac */ /* 0x000e620008000800 */
[----:B------:R-:W1:Y:S01]  /*24380*/  LDL.LU R28, [R1+0x958] ;  /* 0x00095800011c7983 */ /* 0x000e620000300800 */
[----:B------:R-:W-:Y:S01]  /*24390*/  LEA.HI.X.SX32 R23, R3, R2, 0x1, P6 ;  /* 0x0000000203177211 */ /* 0x000fe200030f0eff */
[----:B------:R-:W-:-:S04]  /*243a0*/  IMAD R3, R29, 0x2, R24 ;  /* 0x000000021d037824 */ /* 0x000fc800078e0218 */
[----:B------:R4:W-:Y:S01]  /*243b0*/  @P4 STG.E.U16 desc[UR8][R22.64], R5 ;  /* 0x0000000516004986 */ /* 0x0009e2000c101508 */
[----:B--2---:R-:W-:Y:S01]  /*243c0*/  ISETP.LT.AND P4, PT, R27, UR5, !P0 ;  /* 0x000000051b007c0c */ /* 0x004fe2000c781270 */
[----:B------:R-:W2:Y:S02]  /*243d0*/  LDCU UR5, c[0x0][0x39c] ;  /* 0x00007380ff0577ac */ /* 0x000ea40008000800 */
[----:B------:R5:W-:Y:S01]  /*243e0*/  @P5 STG.E.U16 desc[UR8][R20.64], R6 ;  /* 0x0000000614005986 */ /* 0x000be2000c101508 */
[----:B---3--:R-:W-:Y:S01]  /*243f0*/  ISETP.LT.AND P5, PT, R26, UR7, !P0 ;  /* 0x000000071a007c0c */ /* 0x008fe2000c7a1270 */
[----:B------:R-:W3:Y:S02]  /*24400*/  LDCU UR7, c[0x0][0x39c] ;  /* 0x00007380ff0777ac */ /* 0x000ee40008000800 */
[----:B------:R-:W2:Y:S01]  /*24410*/  LDL.LU R27, [R1+0x954] ;  /* 0x00095400011b7983 */ /* 0x000ea20000300800 */
[----:B----4-:R-:W-:-:S03]  /*24420*/  LEA R22, P6, R3, R0, 0x1 ;  /* 0x0000000003167211 */ /* 0x010fc600078c08ff */
[----:B------:R-:W4:Y:S01]  /*24430*/  LDL.LU R26, [R1+0x950] ;  /* 0x00095000011a7983 */ /* 0x000f220000300800 */
[----:B------:R-:W-:Y:S01]  /*24440*/  LEA.HI.X.SX32 R23, R3, R2, 0x1, P6 ;  /* 0x0000000203177211 */ /* 0x000fe200030f0eff */
[----:B------:R-:W-:-:S04]  /*24450*/  IMAD R3, R29, 0x2, R3 ;  /* 0x000000021d037824 */ /* 0x000fc800078e0203 */
[----:B------:R0:W-:Y:S01]  /*24460*/  @P2 STG.E.U16 desc[UR8][R22.64], R7 ;  /* 0x0000000716002986 */ /* 0x0001e2000c101508 */
[C---:B-----5:R-:W-:Y:S02]  /*24470*/  LEA R20, P6, R3.reuse, R0, 0x1 ;  /* 0x0000000003147211 */ /* 0x060fe400078c08ff */
[----:B------:R-:W-:Y:S02]  /*24480*/  PRMT R5, R8, 0x7632, R5 ;  /* 0x0000763208057816 */ /* 0x000fe40000000005 */
[----:B------:R-:W-:Y:S01]  /*24490*/  LEA.HI.X.SX32 R21, R3, R2, 0x1, P6 ;  /* 0x0000000203157211 */ /* 0x000fe200030f0eff */
[----:B0-----:R-:W-:Y:S01]  /*244a0*/  IMAD R22, R29, 0x2, R3 ;  /* 0x000000021d167824 */ /* 0x001fe200078e0203 */
[----:B------:R-:W-:-:S03]  /*244b0*/  PRMT R4, R9, 0x7632, R4 ;  /* 0x0000763209047816 */ /* 0x000fc60000000004 */
[----:B------:R-:W-:Y:S01]  /*244c0*/  IMAD R3, R29, 0x2, R22 ;  /* 0x000000021d037824 */ /* 0x000fe200078e0216 */
[C---:B------:R-:W-:Y:S01]  /*244d0*/  LEA R8, P6, R22.reuse, R0, 0x1 ;  /* 0x0000000016087211 */ /* 0x040fe200078c08ff */
[----:B------:R0:W-:Y:S03]  /*244e0*/  @P3 STG.E.U16 desc[UR8][R20.64], R5 ;  /* 0x0000000514003986 */ /* 0x0001e6000c101508 */
[----:B------:R-:W-:Y:S02]  /*244f0*/  LEA.HI.X.SX32 R9, R22, R2, 0x1, P6 ;  /* 0x0000000216097211 */ /* 0x000fe400030f0eff */
[----:B------:R-:W-:Y:S01]  /*24500*/  ISETP.LT.AND P2, PT, R25, UR6, !P0 ;  /* 0x0000000619007c0c */ /* 0x000fe2000c741270 */
[----:B------:R-:W4:Y:S01]  /*24510*/  LDCU UR6, c[0x0][0x39c] ;  /* 0x00007380ff0677ac */ /* 0x000f220008000800 */
[----:B------:R-:W5:Y:S01]  /*24520*/  LDL.LU R25, [R1+0x960] ;  /* 0x0009600001197983 */ /* 0x000f620000300800 */
[----:B------:R-:W-:-:S03]  /*24530*/  PRMT R10, R10, 0x7632, R10 ;  /* 0x000076320a0a7816 */ /* 0x000fc6000000000a */
[----:B------:R-:W3:Y:S01]  /*24540*/  LDL.LU R24, [R1+0x970] ;  /* 0x0009700001187983 */ /* 0x000ee20000300800 */
[----:B0-----:R-:W-:-:S03]  /*24550*/  LEA R20, P6, R3, R0, 0x1 ;  /* 0x0000000003147211 */ /* 0x001fc600078c08ff */
[----:B------:R-:W3:Y:S01]  /*24560*/  LDL.LU R23, [R1+0x96c] ;  /* 0x00096c0001177983 */ /* 0x000ee20000300800 */
[----:B------:R-:W-:Y:S01]  /*24570*/  LEA.HI.X.SX32 R21, R3, R2, 0x1, P6 ;  /* 0x0000000203157211 */ /* 0x000fe200030f0eff */
[----:B------:R-:W-:Y:S02]  /*24580*/  IMAD R3, R29, 0x2, R3 ;  /* 0x000000021d037824 */ /* 0x000fe400078e0203 */
[----:B------:R0:W-:Y:S04]  /*24590*/  @P4 STG.E.U16 desc[UR8][R8.64], R4 ;  /* 0x0000000408004986 */ /* 0x0001e8000c101508 */
[----:B------:R0:W-:Y:S04]  /*245a0*/  @P5 STG.E.U16 desc[UR8][R20.64], R10 ;  /* 0x0000000a14005986 */ /* 0x0001e8000c101508 */
[----:B------:R-:W3:Y:S01]  /*245b0*/  LDL.LU R22, [R1+0x974] ;  /* 0x0009740001167983 */ /* 0x000ee20000300800 */
[----:B0-----:R-:W-:Y:S01]  /*245c0*/  LEA R8, P5, R3, R0, 0x1 ;  /* 0x0000000003087211 */ /* 0x001fe200078a08ff */
[----:B------:R-:W-:-:S03]  /*245d0*/  IMAD R20, R29, 0x2, R3 ;  /* 0x000000021d147824 */ /* 0x000fc600078e0203 */
[----:B------:R-:W-:Y:S01]  /*245e0*/  LEA.HI.X.SX32 R9, R3, R2, 0x1, P5 ;  /* 0x0000000203097211 */ /* 0x000fe200028f0eff */
[----:B------:R-:W3:Y:S01]  /*245f0*/  LDL.LU R21, [R1+0x978] ;  /* 0x0009780001157983 */ /* 0x000ee20000300800 */
[----:B------:R-:W-:Y:S02]  /*24600*/  PRMT R4, R11, 0x7632, R4 ;  /* 0x000076320b047816 */ /* 0x000fe40000000004 */
[----:B------:R-:W-:Y:S02]  /*24610*/  LEA R10, P5, R20, R0, 0x1 ;  /* 0x00000000140a7211 */ /* 0x000fe400078a08ff */
[----:B------:R-:W-:Y:S02]  /*24620*/  PRMT R5, R4, 0x7632, R5 ;  /* 0x0000763204057816 */ /* 0x000fe40000000005 */
[----:B------:R-:W-:Y:S01]  /*24630*/  LEA.HI.X.SX32 R11, R20, R2, 0x1, P5 ;  /* 0x00000002140b7211 */ /* 0x000fe200028f0eff */
[----:B------:R-:W-:Y:S01]  /*24640*/  @P2 STG.E.U16 desc[UR8][R8.64], R4 ;  /* 0x0000000408002986 */ /* 0x000fe2000c101508 */
[----:B-1----:R-:W-:Y:S01]  /*24650*/  ISETP.LT.AND P3, PT, R28, UR4, !P0 ;  /* 0x000000041c007c0c */ /* 0x002fe2000c761270 */
[----:B------:R-:W5:-:S12]  /*24660*/  LDCU UR4, c[0x0][0x39c] ;  /* 0x00007380ff0477ac */ /* 0x000f580008000800 */
[----:B------:R0:W-:Y:S04]  /*24670*/  @P3 STG.E.U16 desc[UR8][R10.64], R5 ;  /* 0x000000050a003986 */ /* 0x0001e8000c101508 */
[----:B0-----:R-:W3:Y:S01]  /*24680*/  LDL.LU R11, [R1+0x97c] ;  /* 0x00097c00010b7983 */ /* 0x001ee20000300800 */
[----:B--2---:R-:W-:Y:S01]  /*24690*/  ISETP.LT.AND P4, PT, R27, UR5, !P0 ;  /* 0x000000051b007c0c */ /* 0x004fe2000c781270 */
[----:B------:R-:W3:Y:S01]  /*246a0*/  LDCU UR5, c[0x0][0x39c] ;  /* 0x00007380ff0577ac */ /* 0x000ee20008000800 */
[----:B----4-:R-:W-:Y:S01]  /*246b0*/  ISETP.LT.AND P6, PT, R26, UR6, !P0 ;  /* 0x000000061a007c0c */ /* 0x010fe2000c7c1270 */
[----:B------:R-:W-:Y:S01]  /*246c0*/  IMAD R3, R29, 0x2, R20 ;  /* 0x000000021d037824 */ /* 0x000fe200078e0214 */
[----:B------:R-:W0:Y:S04]  /*246d0*/  LDCU UR6, c[0x0][0x39c] ;  /* 0x00007380ff0677ac */ /* 0x000e280008000800 */
[----:B------:R-:W-:-:S02]  /*246e0*/  LEA R4, P5, R3, R0, 0x1 ;  /* 0x0000000003047211 */ /* 0x000fc400078a08ff */
[----:B------:R-:W-:Y:S02]  /*246f0*/  PRMT R6, R5, 0x7632, R6 ;  /* 0x0000763205067816 */ /* 0x000fe40000000006 */
[----:B------:R-:W-:Y:S01]  /*24700*/  LEA.HI.X.SX32 R5, R3, R2, 0x1, P5 ;  /* 0x0000000203057211 */ /* 0x000fe200028f0eff */
[----:B------:R-:W-:-:S04]  /*24710*/  IMAD R3, R29, 0x2, R3 ;  /* 0x000000021d037824 */ /* 0x000fc800078e0203 */
[----:B------:R1:W-:Y:S01]  /*24720*/  @P4 STG.E.U16 desc[UR8][R4.64], R6 ;  /* 0x0000000604004986 */ /* 0x0003e2000c101508 */
[----:B------:R-:W-:Y:S01]  /*24730*/  IMAD R8, R29, 0x2, R3 ;  /* 0x000000021d087824 */ /* 0x000fe200078e0203 */
[----:B------:R-:W-:Y:S02]  /*24740*/  PRMT R10, R6, 0x7632, R10 ;  /* 0x00007632060a7816 */ /* 0x000fe4000000000a */
[----:B-----5:R-:W-:Y:S01]  /*24750*/  ISETP.LT.AND P2, PT, R25, UR4, !P0 ;  /* 0x0000000419007c0c */ /* 0x020fe2000c741270 */
[----:B------:R-:W2:Y:S01]  /*24760*/  LDCU UR4, c[0x0][0x39c] ;  /* 0x00007380ff0477ac */ /* 0x000ea20008000800 */
[----:B-1----:R-:W-:Y:S02]  /*24770*/  LEA R4, P4, R3, R0, 0x1 ;  /* 0x0000000003047211 */ /* 0x002fe400078808ff */
[----:B---3--:R-:W-:Y:S01]  /*24780*/  ISETP.LT.AND P5, PT, R24, UR5, !P0 ;  /* 0x0000000518007c0c */ /* 0x008fe2000c7a1270 */
[----:B------:R-:W1:Y:S01]  /*24790*/  LDCU UR5, c[0x0][0x39c] ;  /* 0x00007380ff0577ac */ /* 0x000e620008000800 */
[----:B0-----:R-:W-:-:S02]  /*247a0*/  ISETP.LT.AND P3, PT, R23, UR6, !P0 ;  /* 0x0000000617007c0c */ /* 0x001fc4000c761270 */
[----:B------:R-:W3:Y:S01]  /*247b0*/  LDL.LU R23, [R1+0x980] ;  /* 0x0009800001177983 */ /* 0x000ee20000300800 */
[----:B------:R-:W0:Y:S01]  /*247c0*/  LDCU UR6, c[0x0][0x39c] ;  /* 0x00007380ff0677ac */ /* 0x000e220008000800 */
[----:B------:R-:W-:Y:S02]  /*247d0*/  LEA.HI.X.SX32 R5, R3, R2, 0x1, P4 ;  /* 0x0000000203057211 */ /* 0x000fe400020f0eff */
[----:B------:R-:W4:Y:S01]  /*247e0*/  LDL.LU R20, [R1+0x984] ;  /* 0x0009840001147983 */ /* 0x000f220000300800 */
[----:B------:R-:W-:Y:S01]  /*247f0*/  IMAD R9, R29, 0x2, R8 ;  /* 0x000000021d097824 */ /* 0x000fe200078e0208 */
[C---:B------:R-:W-:Y:S02]  /*24800*/  LEA R6, P4, R8.reuse, R0, 0x1 ;  /* 0x0000000008067211 */ /* 0x040fe400078808ff */
[----:B------:R5:W-:Y:S01]  /*24810*/  @P6 STG.E.U16 desc[UR8][R4.64], R10 ;  /* 0x0000000a04006986 */ /* 0x000be2000c101508 */
[----:B------:R-:W-:Y:S02]  /*24820*/  PRMT R3, R7, 0x7632, R3 ;  /* 0x0000763207037816 */ /* 0x000fe40000000003 */
[----:B------:R-:W-:-:S02]  /*24830*/  LEA.HI.X.SX32 R7, R8, R2, 0x1, P4 ;  /* 0x0000000208077211 */ /* 0x000fc400020f0eff */
[----:B-----5:R-:W-:-:S04]  /*24840*/  LEA R4, P6, R9, R0, 0x1 ;  /* 0x0000000009047211 */ /* 0x020fc800078c08ff */
[----:B------:R-:W-:Y:S01]  /*24850*/  LEA.HI.X.SX32 R5, R9, R2, 0x1, P6 ;  /* 0x0000000209057211 */ /* 0x000fe200030f0eff */
[----:B------:R5:W-:Y:S01]  /*24860*/  @P2 STG.E.U16 desc[UR8][R6.64], R3 ;  /* 0x0000000306002986 */ /* 0x000be2000c101508 */
[----:B--2---:R-:W-:Y:S01]  /*24870*/  ISETP.LT.AND P4, PT, R22, UR4, !P0 ;  /* 0x0000000416007c0c */ /* 0x004fe2000c781270 */
[----:B------:R-:W3:Y:S01]  /*24880*/  LDCU UR4, c[0x0][0x39c] ;  /* 0x00007380ff0477ac */ /* 0x000ee20008000800 */
[----:B-1----:R-:W-:Y:S01]  /*24890*/  ISETP.LT.AND P2, PT, R21, UR5, !P0 ;  /* 0x0000000515007c0c */ /* 0x002fe2000c741270 */
[----:B------:R-:W2:Y:S01]  /*248a0*/  LDL.LU R22, [R1+0x98c] ;  /* 0x00098c0001167983 */ /* 0x000ea20000300800 */
[----:B------:R-:W4:Y:S03]  /*248b0*/  LDCU UR5, c[0x0][0x39c] ;  /* 0x00007380ff0577ac */ /* 0x000f260008000800 */
[----:B------:R1:W-:Y:S04]  /*248c0*/  @P5 STG.E.U16 desc[UR8][R4.64], R12 ;  /* 0x0000000c04005986 */ /* 0x0003e8000c101508 */
[----:B------:R-:W2:Y:S01]  /*248d0*/  LDL.LU R21, [R1+0x988] ;  /* 0x0009880001157983 */ /* 0x000ea20000300800 */
[----:B-----5:R-:W-:Y:S01]  /*248e0*/  IMAD R3, R29, 0x2, R9 ;  /* 0x000000021d037824 */ /* 0x020fe200078e0209 */
[----:B0-----:R-:W-:-:S03]  /*248f0*/  ISETP.LT.AND P5, PT, R11, UR6, !P0 ;  /* 0x000000060b007c0c */ /* 0x001fc6000c7a1270 */
[----:B------:R-:W-:Y:S01]  /*24900*/  IMAD R8, R29, 0x2, R3 ;  /* 0x000000021d087824 */ /* 0x000fe200078e0203 */
[----:B------:R-:W5:Y:S01]  /*24910*/  LDL.LU R11, [R1+0x994] ;  /* 0x00099400010b7983 */ /* 0x000f620000300800 */
[C---:B------:R-:W-:Y:S01]  /*24920*/  LEA R6, P6, R3.reuse, R0, 0x1 ;  /* 0x0000000003067211 */ /* 0x040fe200078c08ff */
[----:B------:R-:W2:Y:S02]  /*24930*/  LDCU UR6, c[0x0][0x39c] ;  /* 0x00007380ff0677ac */ /* 0x000ea40008000800 */
[----:B------:R-:W5:Y:S04]  /*24940*/  LDL.LU R9, [R1+0x990] ;  /* 0x0009900001097983 */ /* 0x000f680000300800 */
[----:B------:R-:W5:Y:S01]  /*24950*/  LDL.LU R10, [R1+0x968] ;  /* 0x00096800010a7983 */ /* 0x000f620000300800 */
[----:B------:R-:W-:-:S02]  /*24960*/  LEA.HI.X.SX32 R7, R3, R2, 0x1, P6 ;  /* 0x0000000203077211 */ /* 0x000fc400030f0eff */
[----:B-1----:R-:W-:Y:S01]  /*24970*/  LEA R4, P6, R8, R0, 0x1 ;  /* 0x0000000008047211 */ /* 0x002fe200078c08ff */
[----:B------:R-:W-:-:S03]  /*24980*/  IMAD R3, R29, 0x2, R8 ;  /* 0x000000021d037824 */ /* 0x000fc600078e0208 */
[----:B------:R-:W-:Y:S01]  /*24990*/  LEA.HI.X.SX32 R5, R8, R2, 0x1, P6 ;  /* 0x0000000208057211 */ /* 0x000fe200030f0eff */
[----:B------:R0:W-:Y:S04]  /*249a0*/  @P3 STG.E.U16 desc[UR8][R6.64], R13 ;  /* 0x0000000d06003986 */ /* 0x0001e8000c101508 */
[----:B------:R1:W-:Y:S01]  /*249b0*/  @P4 STG.E.U16 desc[UR8][R4.64], R14 ;  /* 0x0000000e04004986 */ /* 0x0003e2000c101508 */
[----:B0-----:R-:W-:Y:S01]  /*249c0*/  LEA R6, P6, R3, R0, 0x1 ;  /* 0x0000000003067211 */ /* 0x001fe200078c08ff */
[----:B-1----:R-:W-:-:S03]  /*249d0*/  IMAD R5, R29, 0x2, R3 ;  /* 0x000000021d057824 */ /* 0x002fc600078e0203 */
[----:B------:R-:W-:Y:S02]  /*249e0*/  LEA.HI.X.SX32 R7, R3, R2, 0x1, P6 ;  /* 0x0000000203077211 */ /* 0x000fe400030f0eff */
[----:B---3--:R-:W-:Y:S01]  /*249f0*/  ISETP.LT.AND P3, PT, R23, UR4, !P0 ;  /* 0x0000000417007c0c */ /* 0x008fe2000c761270 */
[----:B------:R-:W-:Y:S01]  /*24a00*/  IMAD R3, R29, 0x2, R5 ;  /* 0x000000021d037824 */ /* 0x000fe200078e0205 */
[----:B----4-:R-:W-:Y:S01]  /*24a10*/  ISETP.LT.AND P4, PT, R20, UR5, !P0 ;  /* 0x0000000514007c0c */ /* 0x010fe2000c781270 */
[----:B------:R0:W-:Y:S01]  /*24a20*/  @P2 STG.E.U16 desc[UR8][R6.64], R15 ;  /* 0x0000000f06002986 */ /* 0x0001e2000c101508 */
[C---:B------:R-:W-:Y:S01]  /*24a30*/  LEA R4, P6, R5.reuse, R0, 0x1 ;  /* 0x0000000005047211 */ /* 0x040fe200078c08ff */
[----:B------:R-:W1:Y:S02]  /*24a40*/  LDCU UR5, c[0x0][0x39c] ;  /* 0x00007380ff0577ac */ /* 0x000e640008000800 */
[----:B------:R-:W3:Y:S01]  /*24a50*/  LDL.LU R20, [R1+0x964] ;  /* 0x0009640001147983 */ /* 0x000ee20000300800 */
[----:B------:R-:W-:Y:S01]  /*24a60*/  LEA.HI.X.SX32 R5, R5, R2, 0x1, P6 ;  /* 0x0000000205057211 */ /* 0x000fe200030f0eff */
[----:B------:R-:W4:Y:S01]  /*24a70*/  LDCU UR4, c[0x0][0x39c] ;  /* 0x00007380ff0477ac */ /* 0x000f220008000800 */
[----:B0-----:R-:W-:Y:S01]  /*24a80*/  LEA R6, P2, R3, R0, 0x1 ;  /* 0x0000000003067211 */ /* 0x001fe200078408ff */
[----:B------:R-:W-:-:S03]  /*24a90*/  IMAD R8, R29, 0x2, R3 ;  /* 0x000000021d087824 */ /* 0x000fc600078e0203 */
[----:B------:R-:W-:Y:S01]  /*24aa0*/  LEA.HI.X.SX32 R7, R3, R2, 0x1, P2 ;  /* 0x0000000203077211 */ /* 0x000fe200010f0eff */
[----:B------:R0:W-:Y:S04]  /*24ab0*/  @P5 STG.E.U16 desc[UR8][R4.64], R16 ;  /* 0x0000001004005986 */ /* 0x0001e8000c101508 */
[----:B------:R1:W-:Y:S01]  /*24ac0*/  @P3 STG.E.U16 desc[UR8][R6.64], R17 ;  /* 0x0000001106003986 */ /* 0x0003e2000c101508 */
[----:B------:R-:W-:Y:S01]  /*24ad0*/  IMAD R3, R29, 0x2, R8 ;  /* 0x000000021d037824 */ /* 0x000fe200078e0208 */
[----:B0-----:R-:W-:-:S04]  /*24ae0*/  LEA R4, P5, R8, R0, 0x1 ;  /* 0x0000000008047211 */ /* 0x001fc800078a08ff */
[----:B------:R-:W-:Y:S02]  /*24af0*/  LEA.HI.X.SX32 R5, R8, R2, 0x1, P5 ;  /* 0x0000000208057211 */ /* 0x000fe400028f0eff */
[----:B-1----:R-:W-:-:S03]  /*24b00*/  LEA R6, P5, R3, R0, 0x1 ;  /* 0x0000000003067211 */ /* 0x002fc600078a08ff */
[----:B------:R0:W-:Y:S01]  /*24b10*/  @P4 STG.E.U16 desc[UR8][R4.64], R18 ;  /* 0x0000001204004986 */ /* 0x0001e2000c101508 */
[----:B------:R-:W-:Y:S02]  /*24b20*/  LEA.HI.X.SX32 R7, R3, R2, 0x1, P5 ;  /* 0x0000000203077211 */ /* 0x000fe400028f0eff */
[----:B--2---:R-:W-:Y:S02]  /*24b30*/  ISETP.LT.AND P2, PT, R22, UR6, !P0 ;  /* 0x0000000616007c0c */ /* 0x004fe4000c741270 */
[----:B-----5:R-:W-:Y:S02]  /*24b40*/  ISETP.LT.AND P3, PT, R11, UR7, !P0 ;  /* 0x000000070b007c0c */ /* 0x020fe4000c761270 */
[----:B------:R-:W-:Y:S01]  /*24b50*/  ISETP.LT.AND P4, PT, R9, UR5, !P0 ;  /* 0x0000000509007c0c */ /* 0x000fe2000c781270 */
[----:B------:R-:W2:Y:S01]  /*24b60*/  LDL.LU R11, [R1+0x95c] ;  /* 0x00095c00010b7983 */ /* 0x000ea20000300800 */
[----:B------:R-:W-:Y:S01]  /*24b70*/  IMAD R3, R29, 0x2, R3 ;  /* 0x000000021d037824 */ /* 0x000fe200078e0203 */
[----:B----4-:R-:W-:Y:S01]  /*24b80*/  ISETP.LT.AND P6, PT, R21, UR4, !P0 ;  /* 0x0000000415007c0c */ /* 0x010fe2000c7c1270 */
[----:B------:R-:W3:Y:S01]  /*24b90*/  LDCU UR4, c[0x0][0x39c] ;  /* 0x00007380ff0477ac */ /* 0x000ee20008000800 */
[----:B------:R-:W4:Y:S01]  /*24ba0*/  LDL.LU R9, [R1+0x94c] ;  /* 0x00094c0001097983 */ /* 0x000f220000300800 */
[----:B------:R-:W-:-:S02]  /*24bb0*/  ISETP.LT.AND P5, PT, R10, UR10, !P0 ;  /* 0x0000000a0a007c0c */ /* 0x000fc4000c7a1270 */
[----:B------:R-:W-:Y:S01]  /*24bc0*/  PRMT R12, R12, 0x7632, R12 ;  /* 0x000076320c0c7816 */ /* 0x000fe2000000000c */
[----:B------:R-:W5:Y:S01]  /*24bd0*/  LDL.LU R28, [R1+0xb0] ;  /* 0x0000b000011c7983 */ /* 0x000f620000300800 */
[----:B------:R-:W2:Y:S03]  /*24be0*/  LDCU UR5, c[0x0][0x39c] ;  /* 0x00007380ff0577ac */ /* 0x000ea60008000800 */
[----:B------:R-:W5:Y:S01]  /*24bf0*/  LDL.LU R10, [R1+0x9a8] ;  /* 0x0009a800010a7983 */ /* 0x000f620000300800 */
[----:B------:R-:W-:Y:S01]  /*24c00*/  PRMT R13, R13, 0x7632, R13 ;  /* 0x000076320d0d7816 */ /* 0x000fe2000000000d */
[----:B------:R-:W4:Y:S02]  /*24c10*/  LDCU UR6, c[0x0][0x39c] ;  /* 0x00007380ff0677ac */ /* 0x000f240008000800 */
[----:B------:R-:W5:Y:S01]  /*24c20*/  LDL.LU R22, [R1+0x9a4] ;  /* 0x0009a40001167983 */ /* 0x000f620000300800 */
[----:B------:R-:W-:Y:S01]  /*24c30*/  PRMT R14, R14, 0x7632, R14 ;  /* 0x000076320e0e7816 */ /* 0x000fe2000000000e */
[----:B------:R-:W1:Y:S02]  /*24c40*/  LDCU UR7, c[0x0][0x39c] ;  /* 0x00007380ff0777ac */ /* 0x000e640008000800 */
[----:B------:R1:W-:Y:S01]  /*24c50*/  @P2 STG.E.U16 desc[UR8][R6.64], R19 ;  /* 0x0000001306002986 */ /* 0x0003e2000c101508 */
[----:B0-----:R-:W-:-:S03]  /*24c60*/  LEA R4, P2, R3, R0, 0x1 ;  /* 0x0000000003047211 */ /* 0x001fc600078408ff */
[----:B------:R-:W5:Y:S01]  /*24c70*/  LDL.LU R21, [R1+0x9a0] ;  /* 0x0009a00001157983 */ /* 0x000f620000300800 */
[----:B------:R-:W-:-:S05]  /*24c80*/  LEA.HI.X.SX32 R5, R3, R2, 0x1, P2 ;  /* 0x0000000203057211 */ /* 0x000fca00010f0eff */
[----:B------:R0:W-:Y:S01]  /*24c90*/  @P6 STG.E.U16 desc[UR8][R4.64], R12 ;  /* 0x0000000c04006986 */ /* 0x0001e2000c101508 */
[----:B-1----:R-:W-:-:S05]  /*24ca0*/  IMAD R7, R29, 0x2, R3 ;  /* 0x000000021d077824 */ /* 0x002fca00078e0203 */
[----:B------:R-:W-:Y:S01]  /*24cb0*/  LEA R6, P2, R7, R0, 0x1 ;  /* 0x0000000007067211 */ /* 0x000fe200078408ff */
[----:B0-----:R-:W5:Y:S01]  /*24cc0*/  LDL.LU R12, [R1+0x99c] ;  /* 0x00099c00010c7983 */ /* 0x001f620000300800 */
[----:B------:R-:W-:Y:S02]  /*24cd0*/  IMAD R3, R29, 0x2, R7 ;  /* 0x000000021d037824 */ /* 0x000fe400078e0207 */
[----:B------:R-:W-:Y:S02]  /*24ce0*/  LEA.HI.X.SX32 R7, R7, R2, 0x1, P2 ;  /* 0x0000000207077211 */ /* 0x000fe400010f0eff */
[----:B---3--:R-:W-:Y:S01]  /*24cf0*/  ISETP.LT.AND P2, PT, R20, UR4, !P0 ;  /* 0x0000000414007c0c */ /* 0x008fe2000c741270 */
[----:B------:R-:W-:Y:S01]  /*24d00*/  IMAD R8, R29, 0x2, R3 ;  /* 0x000000021d087824 */ /* 0x000fe200078e0203 */
[----:B------:R-:W3:Y:S01]  /*24d10*/  LDL.LU R20, [R1+0x9bc] ;  /* 0x0009bc0001147983 */ /* 0x000ee20000300800 */
[C---:B------:R-:W-:Y:S01]  /*24d20*/  LEA R4, P6, R3.reuse, R0, 0x1 ;  /* 0x0000000003047211 */ /* 0x040fe200078c08ff */
[----:B------:R-:W0:Y:S02]  /*24d30*/  LDCU UR4, c[0x0][0x39c] ;  /* 0x00007380ff0477ac */ /* 0x000e240008000800 */
[----:B------:R1:W-:Y:S01]  /*24d40*/  @P3 STG.E.U16 desc[UR8][R6.64], R13 ;  /* 0x0000000d06003986 */ /* 0x0003e2000c101508 */
[----:B------:R-:W-:Y:S01]  /*24d50*/  LEA.HI.X.SX32 R5, R3, R2, 0x1, P6 ;  /* 0x0000000203057211 */ /* 0x000fe200030f0eff */
[----:B------:R-:W-:Y:S01]  /*24d60*/  IMAD R3, R29, 0x2, R8 ;  /* 0x000000021d037824 */ /* 0x000fe200078e0208 */
[----:B------:R-:W-:Y:S01]  /*24d70*/  PRMT R15, R15, 0x7632, R15 ;  /* 0x000076320f0f7816 */ /* 0x000fe2000000000f */
[----:B------:R-:W3:Y:S01]  /*24d80*/  LDL.LU R24, [R1+0x9c0] ;  /* 0x0009c00001187983 */ /* 0x000ee20000300800 */
[----:B-1----:R-:W-:-:S03]  /*24d90*/  LEA R6, P6, R8, R0, 0x1 ;  /* 0x0000000008067211 */ /* 0x002fc600078c08ff */
[----:B------:R-:W-:Y:S01]  /*24da0*/  @P4 STG.E.U16 desc[UR8][R4.64], R14 ;  /* 0x0000000e04004986 */ /* 0x000fe2000c101508 */
[----:B------:R-:W-:-:S03]  /*24db0*/  LEA.HI.X.SX32 R7, R8, R2, 0x1, P6 ;  /* 0x0000000208077211 */ /* 0x000fc600030f0eff */
[----:B------:R-:W3:Y:S04]  /*24dc0*/  LDL.LU R23, [R1+0x9c8] ;  /* 0x0009c80001177983 */ /* 0x000ee80000300800 */
[----:B------:R-:W-:Y:S01]  /*24dd0*/  @P5 STG.E.U16 desc[UR8][R6.64], R15 ;  /* 0x0000000f06005986 */ /* 0x000fe2000c101508 */
[----:B------:R-:W-:Y:S02]  /*24de0*/  LEA R8, P5, R3, R0, 0x1 ;  /* 0x0000000003087211 */ /* 0x000fe400078a08ff */
[----:B------:R-:W-:Y:S02]  /*24df0*/  PRMT R16, R16, 0x7632, R16 ;  /* 0x0000763210107816 */ /* 0x000fe40000000010 */
[----:B--2---:R-:W-:Y:S01]  /*24e00*/  ISETP.LT.AND P3, PT, R11, UR5, !P0 ;  /* 0x000000050b007c0c */ /* 0x004fe2000c761270 */
[----:B------:R-:W1:Y:S01]  /*24e10*/  LDCU UR5, c[0x0][0x39c] ;  /* 0x00007380ff0577ac */ /* 0x000e620008000800 */
[----:B----4-:R-:W-:Y:S01]  /*24e20*/  ISETP.LT.AND P4, PT, R9, UR6, !P0 ;  /* 0x0000000609007c0c */ /* 0x010fe2000c781270 */
[----:B------:R-:W2:Y:S01]  /*24e30*/  LDCU UR6, c[0x0][0x39c] ;  /* 0x00007380ff0677ac */ /* 0x000ea20008000800 */
[----:B------:R-:W-:-:S02]  /*24e40*/  LEA.HI.X.SX32 R9, R3, R2, 0x1, P5 ;  /* 0x0000000203097211 */ /* 0x000fc400028f0eff */
[----:B------:R-:W-:Y:S01]  /*24e50*/  PRMT R17, R17, 0x7632, R17 ;  /* 0x0000763211117816 */ /* 0x000fe20000000011 */
[----:B-----5:R-:W4:Y:S04]  /*24e60*/  LDS.128 R4, [R28] ;  /* 0x000000001c047984 */ /* 0x020f280000000c00 */
[----:B------:R5:W-:Y:S01]  /*24e70*/  @P2 STG.E.U16 desc[UR8][R8.64], R16 ;  /* 0x0000001008002986 */ /* 0x000be2000c101508 */
[----:B-1----:R-:W-:Y:S01]  /*24e80*/  ISETP.LT.AND P2, PT, R22, UR5, !P0 ;  /* 0x0000000516007c0c */ /* 0x002fe2000c741270 */
[C---:B------:R-:W-:Y:S02]  /*24e90*/  IMAD R11, R29.reuse, 0x2, R3 ;  /* 0x000000021d0b7824 */ /* 0x040fe400078e0203 */
[----:B------:R-:W4:Y:S01]  /*24ea0*/  LDL.LU R22, [R1+0x9c4] ;  /* 0x0009c40001167983 */ /* 0x000f220000300800 */
[----:B0-----:R-:W-:Y:S01]  /*24eb0*/  ISETP.LT.AND P6, PT, R10, UR4, !P0 ;  /* 0x000000040a007c0c */ /* 0x001fe2000c7c1270 */
[----:B------:R-:W0:Y:S01]  /*24ec0*/  LDCU UR4, c[0x0][0x39c] ;  /* 0x00007380ff0477ac */ /* 0x000e220008000800 */
[----:B------:R-:W-:Y:S01]  /*24ed0*/  IMAD R3, R29, 0x2, R11 ;  /* 0x000000021d037824 */ /* 0x000fe200078e020b */
[C---:B------:R-:W-:Y:S01]  /*24ee0*/  LEA R10, P5, R11.reuse, R0, 0x1 ;  /* 0x000000000b0a7211 */ /* 0x040fe200078a08ff */
[----:B------:R-:W3:Y:S03]  /*24ef0*/  LDCU UR5, c[0x0][0x39c] ;  /* 0x00007380ff0577ac */ /* 0x000ee60008000800 */
[----:B------:R-:W-:-:S02]  /*24f00*/  LEA.HI.X.SX32 R11, R11, R2, 0x1, P5 ;  /* 0x000000020b0b7211 */ /* 0x000fc400028f0eff */
[----:B-----5:R-:W-:Y:S01]  /*24f10*/  LEA R8, P5, R3, R0, 0x1 ;  /* 0x0000000003087211 */ /* 0x020fe200078a08ff */
[----:B------:R-:W-:Y:S01]  /*24f20*/  IMAD R13, R29, 0x2, R3 ;  /* 0x000000021d0d7824 */ /* 0x000fe200078e0203 */
[----:B------:R-:W-:Y:S02]  /*24f30*/  PRMT R18, R18, 0x7632, R18 ;  /* 0x0000763212127816 */ /* 0x000fe40000000012 */
[----:B------:R-:W-:Y:S01]  /*24f40*/  LEA.HI.X.SX32 R9, R3, R2, 0x1, P5 ;  /* 0x0000000203097211 */ /* 0x000fe200028f0eff */
[----:B------:R1:W-:Y:S01]  /*24f50*/  @P3 STG.E.U16 desc[UR8][R10.64], R17 ;  /* 0x000000110a003986 */ /* 0x0003e2000c101508 */
[----:B--2---:R-:W-:Y:S01]  /*24f60*/  ISETP.LT.AND P3, PT, R21, UR6, !P0 ;  /* 0x0000000615007c0c */ /* 0x004fe2000c761270 */
[----:B------:R-:W-:Y:S01]  /*24f70*/  IMAD R3, R29, 0x2, R13 ;  /* 0x000000021d037824 */ /* 0x000fe200078e020d */
[----:B------:R-:W-:Y:S01]  /*24f80*/  PRMT R19, R19, 0x7632, R19 ;  /* 0x0000763213137816 */ /* 0x000fe20000000013 */
[----:B------:R-:W-:Y:S01]  /*24f90*/  @P4 STG.E.U16 desc[UR8][R8.64], R18 ;  /* 0x0000001208004986 */ /* 0x000fe2000c101508 */
[----:B------:R-:W2:Y:S01]  /*24fa0*/  LDCU UR6, c[0x0][0x39c] ;  /* 0x00007380ff0677ac */ /* 0x000ea20008000800 */
[----:B0-----:R-:W-:-:S02]  /*24fb0*/  ISETP.LT.AND P5, PT, R12, UR4, !P0 ;  /* 0x000000040c007c0c */ /* 0x001fc4000c7a1270 */
[----:B------:R-:W5:Y:S01]  /*24fc0*/  LDL.LU R21, [R1+0x9cc] ;  /* 0x0009cc0001157983 */ /* 0x000f620000300800 */
[----:B------:R-:W-:Y:S01]  /*24fd0*/  LEA R12, P4, R13, R0, 0x1 ;  /* 0x000000000d0c7211 */ /* 0x000fe200078808ff */
[----:B------:R-:W-:Y:S01]  /*24fe0*/  IMAD R16, R29, 0x2, R3 ;  /* 0x000000021d107824 */ /* 0x000fe200078e0203 */
[----:B------:R-:W0:Y:S01]  /*24ff0*/  LDCU UR4, c[0x0][0x39c] ;  /* 0x00007380ff0477ac */ /* 0x000e220008000800 */
[----:B------:R-:W0:Y:S01]  /*25000*/  LDS.128 R8, [R28+0x400] ;  /* 0x000400001c087984 */ /* 0x000e220000000c00 */
[----:B------:R-:W-:Y:S02]  /*25010*/  LEA.HI.X.SX32 R13, R13, R2, 0x1, P4 ;  /* 0x000000020d0d7211 */ /* 0x000fe400020f0eff */
[----:B------:R-:W-:-:S04]  /*25020*/  LEA R14, P4, R3, R0, 0x1 ;  /* 0x00000000030e7211 */ /* 0x000fc800078808ff */
[----:B------:R-:W-:Y:S01]  /*25030*/  LEA.HI.X.SX32 R15, R3, R2, 0x1, P4 ;  /* 0x00000002030f7211 */ /* 0x000fe200020f0eff */
[----:B------:R2:W-:Y:S01]  /*25040*/  @P6 STG.E.U16 desc[UR8][R12.64], R19 ;  /* 0x000000130c006986 */ /* 0x0005e2000c101508 */
[----:B---3--:R-:W-:Y:S01]  /*25050*/  ISETP.LT.AND P4, PT, R20, UR5, !P0 ;  /* 0x0000000514007c0c */ /* 0x008fe2000c781270 */
[----:B-1----:R-:W-:Y:S01]  /*25060*/  IMAD R17, R29, 0x2, R16 ;  /* 0x000000021d117824 */ /* 0x002fe200078e0210 */
[----:B------:R-:W1:Y:S01]  /*25070*/  LDCU UR5, c[0x0][0x39c] ;  /* 0x00007380ff0577ac */ /* 0x000e620008000800 */
[----:B------:R-:W3:Y:S04]  /*25080*/  LDL.LU R20, [R1+0x9d0] ;  /* 0x0009d00001147983 */ /* 0x000ee80000300800 */
[----:B--2---:R-:W2:Y:S01]  /*25090*/  LDL.LU R19, [R1+0x9d4] ;  /* 0x0009d40001137983 */ /* 0x004ea20000300800 */
[----:B------:R-:W-:-:S04]  /*250a0*/  LEA R12, P6, R16, R0, 0x1 ;  /* 0x00000000100c7211 */ /* 0x000fc800078c08ff */
[----:B------:R-:W-:Y:S02]  /*250b0*/  LEA.HI.X.SX32 R13, R16, R2, 0x1, P6 ;  /* 0x00000002100d7211 */ /* 0x000fe400030f0eff */
[----:B------:R-:W3:Y:S04]  /*250c0*/  LDL.LU R16, [R1+0x9b8] ;  /* 0x0009b80001107983 */ /* 0x000ee80000300800 */
[----:B----4-:R4:W-:Y:S04]  /*250d0*/  @P2 STG.E.U16 desc[UR8][R14.64], R4 ;  /* 0x000000040e002986 */ /* 0x0109e8000c101508 */
[----:B------:R-:W3:Y:S01]  /*250e0*/  LDL.LU R18, [R1+0x9b4] ;  /* 0x0009b40001127983 */ /* 0x000ee20000300800 */
[----:B----4-:R-:W-:-:S03]  /*250f0*/  LEA R14, P6, R17, R0, 0x1 ;  /* 0x00000000110e7211 */ /* 0x010fc600078c08ff */
[----:B------:R4:W-:Y:S01]  /*25100*/  @P3 STG.E.U16 desc[UR8][R12.64], R5 ;  /* 0x000000050c003986 */ /* 0x0009e2000c101508 */
[----:B------:R-:W-:-:S03]  /*25110*/  LEA.HI.X.SX32 R15, R17, R2, 0x1, P6 ;  /* 0x00000002110f7211 */ /* 0x000fc600030f0eff */
[----:B------:R-:W3:Y:S01]  /*25120*/  LDL.LU R26, [R1+0x9b0] ;  /* 0x0009b000011a7983 */ /* 0x000ee20000300800 */
[----:B0-----:R-:W-:Y:S01]  /*25130*/  ISETP.LT.AND P2, PT, R24, UR4, !P0 ;  /* 0x0000000418007c0c */ /* 0x001fe2000c741270 */
[----:B------:R-:W5:Y:S02]  /*25140*/  LDCU UR4, c[0x0][0x39c] ;  /* 0x00007380ff0477ac */ /* 0x000f640008000800 */
[----:B------:R0:W-:Y:S04]  /*25150*/  @P5 STG.E.U16 desc[UR8][R14.64], R6 ;  /* 0x000000060e005986 */ /* 0x0001e8000c101508 */
[----:B------:R-:W3:Y:S01]  /*25160*/  LDL.LU R24, [R1+0x9ac] ;  /* 0x0009ac0001187983 */ /* 0x000ee20000300800 */
[----:B-1----:R-:W-:Y:S01]  /*25170*/  ISETP.LT.AND P5, PT, R22, UR5, !P0 ;  /* 0x0000000516007c0c */ /* 0x002fe2000c7a1270 */
[----:B------:R-:W-:-:S02]  /*25180*/  IMAD R3, R29, 0x2, R17 ;  /* 0x000000021d037824 */ /* 0x000fc400078e0211 */
[----:B------:R-:W3:Y:S01]  /*25190*/  LDL.LU R22, [R1+0x998] ;  /* 0x0009980001167983 */ /* 0x000ee20000300800 */
[----:B------:R-:W2:Y:S01]  /*251a0*/  LDCU UR5, c[0x0][0x39c] ;  /* 0x00007380ff0577ac */ /* 0x000ea20008000800 */
[----:B------:R-:W-:Y:S01]  /*251b0*/  IMAD R17, R29, 0x2, R3 ;  /* 0x000000021d117824 */ /* 0x000fe200078e0203 */
[----:B----4-:R-:W-:-:S04]  /*251c0*/  LEA R12, P6, R3, R0, 0x1 ;  /* 0x00000000030c7211 */ /* 0x010fc800078c08ff */
[----:B------:R-:W-:Y:S01]  /*251d0*/  LEA.HI.X.SX32 R13, R3, R2, 0x1, P6 ;  /* 0x00000002030d7211 */ /* 0x000fe200030f0eff */
[----:B------:R-:W-:Y:S01]  /*251e0*/  IMAD R3, R29, 0x2, R17 ;  /* 0x000000021d037824 */ /* 0x000fe200078e0211 */
[----:B0-----:R-:W-:Y:S02]  /*251f0*/  LEA R14, P6, R17, R0, 0x1 ;  /* 0x00000000110e7211 */ /* 0x001fe400078c08ff */
[----:B------:R-:W-:Y:S01]  /*25200*/  ISETP.LT.AND P3, PT, R23, UR6, !P0 ;  /* 0x0000000617007c0c */ /* 0x000fe2000c761270 */
[----:B------:R0:W-:Y:S01]  /*25210*/  @P4 STG.E.U16 desc[UR8][R12.64], R7 ;  /* 0x000000070c004986 */ /* 0x0001e2000c101508 */
[----:B------:R-:W-:Y:S01]  /*25220*/  LEA.HI.X.SX32 R15, R17, R2, 0x1, P6 ;  /* 0x00000002110f7211 */ /* 0x000fe200030f0eff */
[----:B------:R-:W-:Y:S01]  /*25230*/  IMAD R17, R29, 0x2, R3 ;  /* 0x000000021d117824 */ /* 0x000fe200078e0203 */
[----:B------:R-:W3:Y:S01]  /*25240*/  LDCU UR6, c[0x0][0x39c] ;  /* 0x00007380ff0677ac */ /* 0x000ee20008000800 */
[----:B-----5:R-:W-:Y:S01]  /*25250*/  ISETP.LT.AND P4, PT, R21, UR4, !P0 ;  /* 0x0000000415007c0c */ /* 0x020fe2000c781270 */
[----:B------:R-:W1:Y:S01]  /*25260*/  LDCU UR4, c[0x0][0x39c] ;  /* 0x00007380ff0477ac */ /* 0x000e620008000800 */
[C---:B0-----:R-:W-:Y:S01]  /*25270*/  LEA R12, P6, R3.reuse, R0, 0x1 ;  /* 0x00000000030c7211 */ /* 0x041fe200078c08ff */
[----:B------:R0:W-:Y:S03]  /*25280*/  @P2 STG.E.U16 desc[UR8][R14.64], R8 ;  /* 0x000000080e002986 */ /* 0x0001e6000c101508 */
[----:B------:R-:W-:Y:S01]  /*25290*/  LEA.HI.X.SX32 R13, R3, R2, 0x1, P6 ;  /* 0x00000002030d7211 */ /* 0x000fe200030f0eff */
[----:B------:R-:W-:Y:S01]  /*252a0*/  IMAD R3, R29, 0x2, R17 ;  /* 0x000000021d037824 */ /* 0x000fe200078e0211 */
[----:B0-----:R-:W-:-:S03]  /*252b0*/  LEA R14, P6, R17, R0, 0x1 ;  /* 0x00000000110e7211 */ /* 0x001fc600078c08ff */
[----:B------:R0:W-:Y:S01]  /*252c0*/  @P3 STG.E.U16 desc[UR8][R12.64], R9 ;  /* 0x000000090c003986 */ /* 0x0001e2000c101508 */
[----:B------:R-:W-:Y:S01]  /*252d0*/  LEA.HI.X.SX32 R15, R17, R2, 0x1, P6 ;  /* 0x00000002110f7211 */ /* 0x000fe200030f0eff */
[----:B------:R-:W-:Y:S01]  /*252e0*/  IMAD R17, R29, 0x2, R3 ;  /* 0x000000021d117824 */ /* 0x000fe200078e0203 */
[----:B--2---:R-:W-:Y:S01]  /*252f0*/  ISETP.LT.AND P3, PT, R19, UR5, !P0 ;  /* 0x0000000513007c0c */ /* 0x004fe2000c761270 */
[----:B------:R-:W2:Y:S02]  /*25300*/  LDCU UR5, c[0x0][0x39c] ;  /* 0x00007380ff0577ac */ /* 0x000ea40008000800 */
[----:B------:R-:W-:Y:S01]  /*25310*/  IMAD R19, R29, 0x2, R17 ;  /* 0x000000021d137824 */ /* 0x000fe200078e0211 */
[----:B------:R4:W-:Y:S01]  /*25320*/  @P5 STG.E.U16 desc[UR8][R14.64], R10 ;  /* 0x0000000a0e005986 */ /* 0x0009e2000c101508 */
[----:B0-----:R-:W-:Y:S02]  /*25330*/  LEA R12, P6, R3, R0, 0x1 ;  /* 0x00000000030c7211 */ /* 0x001fe400078c08ff */
[----:B------:R-:W-:Y:S01]  /*25340*/  IMAD R25, R29, 0x2, R19 ;  /* 0x000000021d197824 */ /* 0x000fe200078e0213 */
[----:B---3--:R-:W-:Y:S01]  /*25350*/  ISETP.LT.AND P2, PT, R20, UR6, !P0 ;  /* 0x0000000614007c0c */ /* 0x008fe2000c741270 */
[----:B------:R-:W0:Y:S01]  /*25360*/  LDCU UR6, c[0x0][0x39c] ;  /* 0x00007380ff0677ac */ /* 0x000e220008000800 */
[----:B------:R-:W-:-:S02]  /*25370*/  LEA.HI.X.SX32 R13, R3, R2, 0x1, P6 ;  /* 0x00000002030d7211 */ /* 0x000fc400030f0eff */
[----:B-1----:R-:W-:Y:S01]  /*25380*/  ISETP.LT.AND P5, PT, R16, UR4, !P0 ;  /* 0x0000000410007c0c */ /* 0x002fe2000c7a1270 */
[----:B------:R-:W1:Y:S01]  /*25390*/  LDCU UR4, c[0x0][0x39c] ;  /* 0x00007380ff0477ac */ /* 0x000e620008000800 */
[----:B------:R-:W-:Y:S01]  /*253a0*/  LEA R16, P6, R17, R0, 0x1 ;  /* 0x0000000011107211 */ /* 0x000fe200078c08ff */
[----:B----4-:R-:W-:-:S03]  /*253b0*/  IMAD R15, R29, 0x2, R25 ;  /* 0x000000021d0f7824 */ /* 0x010fc600078e0219 */
[----:B------:R-:W-:Y:S01]  /*253c0*/  LEA.HI.X.SX32 R17, R17, R2, 0x1, P6 ;  /* 0x0000000211117211 */ /* 0x000fe200030f0eff */
[----:B------:R-:W-:Y:S01]  /*253d0*/  IMAD R3, R29, 0x2, R15 ;  /* 0x000000021d037824 */ /* 0x000fe200078e020f */
[C---:B------:R-:W-:Y:S02]  /*253e0*/  LEA R20, P6, R19.reuse, R0, 0x1 ;  /* 0x0000000013147211 */ /* 0x040fe400078c08ff */
[----:B------:R-:W-:Y:S02]  /*253f0*/  PRMT R8, R4, 0x7632, R8 ;  /* 0x0000763204087816 */ /* 0x000fe40000000008 */
[----:B------:R-:W-:Y:S01]  /*25400*/  LEA.HI.X.SX32 R21, R19, R2, 0x1, P6 ;  /* 0x0000000213157211 */ /* 0x000fe200030f0eff */
[----:B------:R-:W-:Y:S01]  /*25410*/  IMAD R19, R29, 0x2, R3 ;  /* 0x000000021d137824 */ /* 0x000fe200078e0203 */
[----:B------:R3:W-:Y:S01]  /*25420*/  @P4 STG.E.U16 desc[UR8][R12.64], R11 ;  /* 0x0000000b0c004986 */ /* 0x0007e2000c101508 */
[----:B------:R-:W-:-:S03]  /*25430*/  PRMT R10, R5, 0x7632, R10 ;  /* 0x00007632050a7816 */ /* 0x000fc6000000000a */
[----:B------:R4:W-:Y:S01]  /*25440*/  @P2 STG.E.U16 desc[UR8][R16.64], R8 ;  /* 0x0000000810002986 */ /* 0x0009e2000c101508 */
[----:B------:R-:W-:Y:S01]  /*25450*/  LEA R4, P2, R25, R0, 0x1 ;  /* 0x0000000019047211 */ /* 0x000fe200078408ff */
[----:B------:R-:W-:Y:S02]  /*25460*/  IMAD R23, R29, 0x2, R19 ;  /* 0x000000021d177824 */ /* 0x000fe400078e0213 */
[----:B------:R5:W-:Y:S01]  /*25470*/  @P3 STG.E.U16 desc[UR8][R20.64], R10 ;  /* 0x0000000a14003986 */ /* 0x000be2000c101508 */
[----:B------:R-:W-:Y:S01]  /*25480*/  LEA.HI.X.SX32 R5, R25, R2, 0x1, P2 ;  /* 0x0000000219057211 */ /* 0x000fe200010f0eff */
[----:B------:R-:W-:Y:S01]  /*25490*/  IMAD R25, R29, 0x2, R23 ;  /* 0x000000021d197824 */ /* 0x000fe200078e0217 */
[-C--:B------:R-:W-:Y:S02]  /*254a0*/  LEA R14, P2, R3, R0.reuse, 0x1 ;  /* 0x00000000030e7211 */ /* 0x080fe400078408ff */
[----:B---3--:R-:W-:Y:S02]  /*254b0*/  LEA R12, P3, R15, R0, 0x1 ;  /* 0x000000000f0c7211 */ /* 0x008fe400078608ff */
[----:B------:R-:W-:-:S02]  /*254c0*/  ISETP.LT.AND P4, PT, R18, UR7, !P0 ;  /* 0x0000000712007c0c */ /* 0x000fc4000c781270 */
[----:B------:R-:W-:Y:S02]  /*254d0*/  LEA.HI.X.SX32 R13, R15, R2, 0x1, P3 ;  /* 0x000000020f0d7211 */ /* 0x000fe400018f0eff */
[----:B----4-:R-:W-:Y:S02]  /*254e0*/  LEA R16, P6, R19, R0, 0x1 ;  /* 0x0000000013107211 */ /* 0x010fe400078c08ff */
[----:B------:R-:W-:Y:S02]  /*254f0*/  LEA.HI.X.SX32 R15, R3, R2, 0x1, P2 ;  /* 0x00000002030f7211 */ /* 0x000fe400010f0eff */
[----:B------:R-:W-:Y:S02]  /*25500*/  LEA R18, P2, R25, R0, 0x1 ;  /* 0x0000000019127211 */ /* 0x000fe400078408ff */
[----:B------:R-:W-:Y:S02]  /*25510*/  LEA.HI.X.SX32 R17, R19, R2, 0x1, P6 ;  /* 0x0000000213117211 */ /* 0x000fe400030f0eff */
[----:B-1----:R-:W-:-:S02]  /*25520*/  ISETP.LT.AND P3, PT, R26, UR4, !P0 ;  /* 0x000000041a007c0c */ /* 0x002fc4000c761270 */
[----:B------:R-:W-:Y:S02]  /*25530*/  LEA.HI.X.SX32 R19, R25, R2, 0x1, P2 ;  /* 0x0000000219137211 */ /* 0x000fe400010f0eff */
[----:B--2---:R-:W-:Y:S02]  /*25540*/  ISETP.LT.AND P2, PT, R24, UR5, !P0 ;  /* 0x0000000518007c0c */ /* 0x004fe4000c741270 */
[----:B-----5:R-:W-:Y:S02]  /*25550*/  LEA R20, P6, R23, R0, 0x1 ;  /* 0x0000000017147211 */ /* 0x020fe400078c08ff */
[----:B------:R-:W-:Y:S02]  /*25560*/  PRMT R6, R6, 0x7632, R6 ;  /* 0x0000763206067816 */ /* 0x000fe40000000006 */
[----:B------:R-:W-:Y:S02]  /*25570*/  PRMT R7, R7, 0x7632, R7 ;  /* 0x0000763207077816 */ /* 0x000fe40000000007 */
[----:B------:R-:W-:-:S02]  /*25580*/  PRMT R8, R8, 0x7632, R8 ;  /* 0x0000763208087816 */ /* 0x000fc40000000008 */
[----:B------:R-:W-:Y:S01]  /*25590*/  PRMT R9, R9, 0x7632, R9 ;  /* 0x0000763209097816 */ /* 0x000fe20000000009 */
[----:B------:R1:W-:Y:S01]  /*255a0*/  @P5 STG.E.U16 desc[UR8][R4.64], R6 ;  /* 0x0000000604005986 */ /* 0x0003e2000c101508 */
[----:B------:R-:W-:Y:S02]  /*255b0*/  LEA.HI.X.SX32 R21, R23, R2, 0x1, P6 ;  /* 0x0000000217157211 */ /* 0x000fe400030f0eff */
[----:B------:R-:W-:Y:S01]  /*255c0*/  PRMT R10, R10, 0x7632, R10 ;  /* 0x000076320a0a7816 */ /* 0x000fe2000000000a */
[----:B------:R1:W-:Y:S04]  /*255d0*/  @P4 STG.E.U16 desc[UR8][R12.64], R7 ;  /* 0x000000070c004986 */ /* 0x0003e8000c101508 */
[----:B------:R1:W-:Y:S04]  /*255e0*/  @P3 STG.E.U16 desc[UR8][R14.64], R8 ;  /* 0x000000080e003986 */ /* 0x0003e8000c101508 */
[----:B------:R1:W-:Y:S01]  /*255f0*/  @P2 STG.E.U16 desc[UR8][R16.64], R9 ;  /* 0x0000000910002986 */ /* 0x0003e2000c101508 */
[----:B0-----:R-:W-:-:S13]  /*25600*/  ISETP.LT.AND P0, PT, R22, UR6, !P0 ;  /* 0x0000000616007c0c */ /* 0x001fda000c701270 */
[----:B------:R1:W-:Y:S01]  /*25610*/  @P0 STG.E.U16 desc[UR8][R20.64], R10 ;  /* 0x0000000a14000986 */ /* 0x0003e2000c101508 */
[----:B------:R-:W-:Y:S05]  /*25620*/  @!P1 EXIT ;  /* 0x000000000000994d */ /* 0x000fea0003800000 */
[----:B-1----:R-:W-:-:S05]  /*25630*/  PRMT R9, R11, 0x7632, R9 ;  /* 0x000076320b097816 */ /* 0x002fca0000000009 */
[----:B------:R-:W-:Y:S01]  /*25640*/  STG.E.U16 desc[UR8][R18.64], R9 ;  /* 0x0000000912007986 */ /* 0x000fe2000c101508 */
[----:B------:R-:W-:Y:S05]  /*25650*/  EXIT ;  /* 0x000000000000794d */ /* 0x000fea0003800000 */
.L_x_3:
[----:B------:R-:W-:-:S00]  /*25660*/  BRA `(.L_x_3) ;  /* 0xfffffffc00fc7947 */ /* 0x000fc0000383ffff */
[----:B------:R-:W-:-:S00]  /*25670*/  NOP ;  /* 0x0000000000007918 */ /* 0x000fc00000000000 */
        /* <DEDUP_REMOVED lines=8> */
.L_x_4:


//--------------------- .nv.shared.matmul_kernel  --------------------------
	.section	.nv.shared.matmul_kernel,"aw",@nobits
	.sectionflags	@""
	.align	16
	.zero		1024


//--------------------- .nv.shared.reserved.0     --------------------------
	.section	.nv.shared.reserved.0,"aw",@nobits
	.weak		__nv_reservedSMEM_offset_0_alias
	.size		__nv_reservedSMEM_offset_0_alias, 0, 64
	.other		__nv_reservedSMEM_offset_0_alias,@"STO_CUDA_RESERVED_SHARED STV_DEFAULT"
__nv_reservedSMEM_offset_0_alias:
	.zero		0
	.zero		64


//--------------------- .nv.constant0.matmul_kernel --------------------------
	.section	.nv.constant0.matmul_kernel,"a",@progbits
	.sectionflags	@""
	.align	4
.nv.constant0.matmul_kernel:
	.zero		976


//--------------------- SYMBOLS --------------------------

	.type		.nv.reservedSmem.offset0,@object
	.size		.nv.reservedSmem.offset0,0x4
	.type		.nv.reservedSmem.cap,@object
	.size		.nv.reservedSmem.cap,0x4
